	.target	sm_100a

	.elftype	@"ET_EXEC"


//--------------------- .note.nv.tkinfo           --------------------------
	.section	.note.nv.tkinfo,"",@"SHT_NOTE"
	.sectionflags	@"SHF_NOTE_NV_TKINFO"
	.tkinfo
        /*0018*/ 	.word	0x00000002
        /*0030*/ 	.string	""
        /*0030*/ 	.string	"ptxas"
        /*0030*/ 	.string	"Cuda compilation tools, release 13.0, V13.0.88"
        /*0030*/ 	.string	"Build cuda_13.0.r13.0/compiler.36424714_0"
        /*0030*/ 	.string	"-arch sm_100a -m 64 "



//--------------------- .note.nv.cuinfo           --------------------------
	.section	.note.nv.cuinfo,"",@"SHT_NOTE"
	.sectionflags	@"SHF_NOTE_NV_CUINFO"
        /*0018*/ 	.short	0x0002
        /*001a*/ 	.short	0x0064
        /*001c*/ 	.short	0x0082
	.zero		2


//--------------------- .nv.info                  --------------------------
	.section	.nv.info,"",@"SHT_CUDA_INFO"
	.align	4


	//----- nvinfo : EIATTR_REGCOUNT
	.align		4
        /*0000*/ 	.byte	0x04, 0x2f
        /*0002*/ 	.short	(.L_1 - .L_0)
	.align		4
.L_0:
        /*0004*/ 	.word	index@(_ZN18transformer_engine22transpose_dbias_kernelILi8ELi8ENS_52_GLOBAL__N__21b575c7_19_transpose_fusion_cu_821f04ea11TDBiasParamI13__nv_fp8_e5m2S3_fEEEEvT1_mmm)
        /*0008*/ 	.word	0x000000a8


	//----- nvinfo : EIATTR_FRAME_SIZE
	.align		4
.L_1:
        /*000c*/ 	.byte	0x04, 0x11
        /*000e*/ 	.short	(.L_3 - .L_2)
	.align		4
.L_2:
        /*0010*/ 	.word	index@($__internal_3_$__cuda_sm20_div_u64)
        /*0014*/ 	.word	0x00000000


	//----- nvinfo : EIATTR_FRAME_SIZE
	.align		4
.L_3:
        /*0018*/ 	.byte	0x04, 0x11
        /*001a*/ 	.short	(.L_5 - .L_4)
	.align		4
.L_4:
        /*001c*/ 	.word	index@(_ZN18transformer_engine22transpose_dbias_kernelILi8ELi8ENS_52_GLOBAL__N__21b575c7_19_transpose_fusion_cu_821f04ea11TDBiasParamI13__nv_fp8_e5m2S3_fEEEEvT1_mmm)
        /*0020*/ 	.word	0x00000000


	//----- nvinfo : EIATTR_REGCOUNT
	.align		4
.L_5:
        /*0024*/ 	.byte	0x04, 0x2f
        /*0026*/ 	.short	(.L_7 - .L_6)
	.align		4
.L_6:
        /*0028*/ 	.word	index@(_ZN18transformer_engine33transpose_dbias_kernel_notalignedILi8ELi8ENS_52_GLOBAL__N__21b575c7_19_transpose_fusion_cu_821f04ea11TDBiasParamI13__nv_fp8_e5m2S3_fEEEEvT1_mmm)
        /*002c*/ 	.word	0x000000e1


	//----- nvinfo : EIATTR_FRAME_SIZE
	.align		4
.L_7:
        /*0030*/ 	.byte	0x04, 0x11
        /*0032*/ 	.short	(.L_9 - .L_8)
	.align		4
.L_8:
        /*0034*/ 	.word	index@($__internal_2_$__cuda_sm20_div_u64)
        /*0038*/ 	.word	0x00000000


	//----- nvinfo : EIATTR_FRAME_SIZE
	.align		4
.L_9:
        /*003c*/ 	.byte	0x04, 0x11
        /*003e*/ 	.short	(.L_11 - .L_10)
	.align		4
.L_10:
        /*0040*/ 	.word	index@(_ZN18transformer_engine33transpose_dbias_kernel_notalignedILi8ELi8ENS_52_GLOBAL__N__21b575c7_19_transpose_fusion_cu_821f04ea11TDBiasParamI13__nv_fp8_e5m2S3_fEEEEvT1_mmm)
        /*0044*/ 	.word	0x00000000


	//----- nvinfo : EIATTR_REGCOUNT
	.align		4
.L_11:
        /*0048*/ 	.byte	0x04, 0x2f
        /*004a*/ 	.short	(.L_13 - .L_12)
	.align		4
.L_12:
        /*004c*/ 	.word	index@(_ZN18transformer_engine22transpose_dbias_kernelILi8ELi8ENS_52_GLOBAL__N__21b575c7_19_transpose_fusion_cu_821f04ea11TDBiasParamI13__nv_fp8_e4m3S3_fEEEEvT1_mmm)
        /*0050*/ 	.word	0x000000a8


	//----- nvinfo : EIATTR_FRAME_SIZE
	.align		4
.L_13:
        /*0054*/ 	.byte	0x04, 0x11
        /*0056*/ 	.short	(.L_15 - .L_14)
	.align		4
.L_14:
        /*0058*/ 	.word	index@($__internal_1_$__cuda_sm20_div_u64)
        /*005c*/ 	.word	0x00000000


	//----- nvinfo : EIATTR_FRAME_SIZE
	.align		4
.L_15:
        /*0060*/ 	.byte	0x04, 0x11
        /*0062*/ 	.short	(.L_17 - .L_16)
	.align		4
.L_16:
        /*0064*/ 	.word	index@(_ZN18transformer_engine22transpose_dbias_kernelILi8ELi8ENS_52_GLOBAL__N__21b575c7_19_transpose_fusion_cu_821f04ea11TDBiasParamI13__nv_fp8_e4m3S3_fEEEEvT1_mmm)
        /*0068*/ 	.word	0x00000000


	//----- nvinfo : EIATTR_REGCOUNT
	.align		4
.L_17:
        /*006c*/ 	.byte	0x04, 0x2f
        /*006e*/ 	.short	(.L_19 - .L_18)
	.align		4
.L_18:
        /*0070*/ 	.word	index@(_ZN18transformer_engine33transpose_dbias_kernel_notalignedILi8ELi8ENS_52_GLOBAL__N__21b575c7_19_transpose_fusion_cu_821f04ea11TDBiasParamI13__nv_fp8_e4m3S3_fEEEEvT1_mmm)
        /*0074*/ 	.word	0x000000e1


	//----- nvinfo : EIATTR_FRAME_SIZE
	.align		4
.L_19:
        /*0078*/ 	.byte	0x04, 0x11
        /*007a*/ 	.short	(.L_21 - .L_20)
	.align		4
.L_20:
        /*007c*/ 	.word	index@($__internal_0_$__cuda_sm20_div_u64)
        /*0080*/ 	.word	0x00000000


	//----- nvinfo : EIATTR_FRAME_SIZE
	.align		4
.L_21:
        /*0084*/ 	.byte	0x04, 0x11
        /*0086*/ 	.short	(.L_23 - .L_22)
	.align		4
.L_22:
        /*0088*/ 	.word	index@(_ZN18transformer_engine33transpose_dbias_kernel_notalignedILi8ELi8ENS_52_GLOBAL__N__21b575c7_19_transpose_fusion_cu_821f04ea11TDBiasParamI13__nv_fp8_e4m3S3_fEEEEvT1_mmm)
        /*008c*/ 	.word	0x00000000


	//----- nvinfo : EIATTR_REGCOUNT
	.align		4
.L_23:
        /*0090*/ 	.byte	0x04, 0x2f
        /*0092*/ 	.short	(.L_25 - .L_24)
	.align		4
.L_24:
        /*0094*/ 	.word	index@(_ZN18transformer_engine19reduce_dbias_kernelILi2EffEEvPT1_PKT0_ii)
        /*0098*/ 	.word	0x00000020


	//----- nvinfo : EIATTR_FRAME_SIZE
	.align		4
.L_25:
        /*009c*/ 	.byte	0x04, 0x11
        /*009e*/ 	.short	(.L_27 - .L_26)
	.align		4
.L_26:
        /*00a0*/ 	.word	index@(_ZN18transformer_engine19reduce_dbias_kernelILi2EffEEvPT1_PKT0_ii)
        /*00a4*/ 	.word	0x00000000


	//----- nvinfo : EIATTR_REGCOUNT
	.align		4
.L_27:
        /*00a8*/ 	.byte	0x04, 0x2f
        /*00aa*/ 	.short	(.L_29 - .L_28)
	.align		4
.L_28:
        /*00ac*/ 	.word	index@(_ZN18transformer_engine19reduce_dbias_kernelILi4Ef6__halfEEvPT1_PKT0_ii)
        /*00b0*/ 	.word	0x00000020


	//----- nvinfo : EIATTR_FRAME_SIZE
	.align		4
.L_29:
        /*00b4*/ 	.byte	0x04, 0x11
        /*00b6*/ 	.short	(.L_31 - .L_30)
	.align		4
.L_30:
        /*00b8*/ 	.word	index@(_ZN18transformer_engine19reduce_dbias_kernelILi4Ef6__halfEEvPT1_PKT0_ii)
        /*00bc*/ 	.word	0x00000000


	//----- nvinfo : EIATTR_REGCOUNT
	.align		4
.L_31:
        /*00c0*/ 	.byte	0x04, 0x2f
        /*00c2*/ 	.short	(.L_33 - .L_32)
	.align		4
.L_32:
        /*00c4*/ 	.word	index@(_ZN18transformer_engine19reduce_dbias_kernelILi4Ef13__nv_bfloat16EEvPT1_PKT0_ii)
        /*00c8*/ 	.word	0x00000020


	//----- nvinfo : EIATTR_FRAME_SIZE
	.align		4
.L_33:
        /*00cc*/ 	.byte	0x04, 0x11
        /*00ce*/ 	.short	(.L_35 - .L_34)
	.align		4
.L_34:
        /*00d0*/ 	.word	index@(_ZN18transformer_engine19reduce_dbias_kernelILi4Ef13__nv_bfloat16EEvPT1_PKT0_ii)
        /*00d4*/ 	.word	0x00000000


	//----- nvinfo : EIATTR_MIN_STACK_SIZE
	.align		4
.L_35:
        /*00d8*/ 	.byte	0x04, 0x12
        /*00da*/ 	.short	(.L_37 - .L_36)
	.align		4
.L_36:
        /*00dc*/ 	.word	index@(_ZN18transformer_engine33transpose_dbias_kernel_notalignedILi8ELi8ENS_52_GLOBAL__N__21b575c7_19_transpose_fusion_cu_821f04ea11TDBiasParamI13__nv_fp8_e4m3S3_fEEEEvT1_mmm)
        /*00e0*/ 	.word	0x00000000


	//----- nvinfo : EIATTR_MIN_STACK_SIZE
	.align		4
.L_37:
        /*00e4*/ 	.byte	0x04, 0x12
        /*00e6*/ 	.short	(.L_39 - .L_38)
	.align		4
.L_38:
        /*00e8*/ 	.word	index@(_ZN18transformer_engine22transpose_dbias_kernelILi8ELi8ENS_52_GLOBAL__N__21b575c7_19_transpose_fusion_cu_821f04ea11TDBiasParamI13__nv_fp8_e4m3S3_fEEEEvT1_mmm)
        /*00ec*/ 	.word	0x00000000


	//----- nvinfo : EIATTR_MIN_STACK_SIZE
	.align		4
.L_39:
        /*00f0*/ 	.byte	0x04, 0x12
        /*00f2*/ 	.short	(.L_41 - .L_40)
	.align		4
.L_40:
        /*00f4*/ 	.word	index@(_ZN18transformer_engine33transpose_dbias_kernel_notalignedILi8ELi8ENS_52_GLOBAL__N__21b575c7_19_transpose_fusion_cu_821f04ea11TDBiasParamI13__nv_fp8_e5m2S3_fEEEEvT1_mmm)
        /*00f8*/ 	.word	0x00000000


	//----- nvinfo : EIATTR_MIN_STACK_SIZE
	.align		4
.L_41:
        /*00fc*/ 	.byte	0x04, 0x12
        /*00fe*/ 	.short	(.L_43 - .L_42)
	.align		4
.L_42:
        /*0100*/ 	.word	index@(_ZN18transformer_engine22transpose_dbias_kernelILi8ELi8ENS_52_GLOBAL__N__21b575c7_19_transpose_fusion_cu_821f04ea11TDBiasParamI13__nv_fp8_e5m2S3_fEEEEvT1_mmm)
        /*0104*/ 	.word	0x00000000


	//----- nvinfo : EIATTR_MIN_STACK_SIZE
	.align		4
.L_43:
        /*0108*/ 	.byte	0x04, 0x12
        /*010a*/ 	.short	(.L_45 - .L_44)
	.align		4
.L_44:
        /*010c*/ 	.word	index@(_ZN18transformer_engine19reduce_dbias_kernelILi4Ef13__nv_bfloat16EEvPT1_PKT0_ii)
        /*0110*/ 	.word	0x00000000


	//----- nvinfo : EIATTR_MIN_STACK_SIZE
	.align		4
.L_45:
        /*0114*/ 	.byte	0x04, 0x12
        /*0116*/ 	.short	(.L_47 - .L_46)
	.align		4
.L_46:
        /*0118*/ 	.word	index@(_ZN18transformer_engine19reduce_dbias_kernelILi4Ef6__halfEEvPT1_PKT0_ii)
        /*011c*/ 	.word	0x00000000


	//----- nvinfo : EIATTR_MIN_STACK_SIZE
	.align		4
.L_47:
        /*0120*/ 	.byte	0x04, 0x12
        /*0122*/ 	.short	(.L_49 - .L_48)
	.align		4
.L_48:
        /*0124*/ 	.word	index@(_ZN18transformer_engine19reduce_dbias_kernelILi2EffEEvPT1_PKT0_ii)
        /*0128*/ 	.word	0x00000000
.L_49:


//--------------------- .nv.compat                --------------------------
	.section	.nv.compat,"",@"SHT_CUDA_COMPAT_INFO"
	.align	4
        /*0000*/ 	.byte	0x02, 0x09, 0x01, 0x00, 0x02, 0x02, 0x02, 0x00, 0x02, 0x05, 0x05, 0x00, 0x03, 0x07, 0x01, 0x01
        /*0010*/ 	.byte	0x02, 0x03, 0x00, 0x00, 0x02, 0x06, 0x01, 0x00, 0x04, 0x0b, 0x08, 0x00, 0x09, 0x00, 0x00, 0x00
        /*0020*/ 	.byte	0x00, 0x00, 0x00, 0x00


//--------------------- .nv.info._ZN18transformer_engine19reduce_dbias_kernelILi4Ef13__nv_bfloat16EEvPT1_PKT0_ii --------------------------
	.section	.nv.info._ZN18transformer_engine19reduce_dbias_kernelILi4Ef13__nv_bfloat16EEvPT1_PKT0_ii,"",@"SHT_CUDA_INFO"
	.sectionflags	@""
	.align	4


	//----- nvinfo : EIATTR_CUDA_API_VERSION
	.align		4
        /*0000*/ 	.byte	0x04, 0x37
        /*0002*/ 	.short	(.L_51 - .L_50)
.L_50:
        /*0004*/ 	.word	0x00000082


	//----- nvinfo : EIATTR_KPARAM_INFO
	.align		4
.L_51:
        /*0008*/ 	.byte	0x04, 0x17
        /*000a*/ 	.short	(.L_53 - .L_52)
.L_52:
        /*000c*/ 	.word	0x00000000
        /*0010*/ 	.short	0x0003
        /*0012*/ 	.short	0x0014
        /*0014*/ 	.byte	0x00, 0xf0, 0x11, 0x00


	//----- nvinfo : EIATTR_KPARAM_INFO
	.align		4
.L_53:
        /*0018*/ 	.byte	0x04, 0x17
        /*001a*/ 	.short	(.L_55 - .L_54)
.L_54:
        /*001c*/ 	.word	0x00000000
        /*0020*/ 	.short	0x0002
        /*0022*/ 	.short	0x0010
        /*0024*/ 	.byte	0x00, 0xf0, 0x11, 0x00


	//----- nvinfo : EIATTR_KPARAM_INFO
	.align		4
.L_55:
        /*0028*/ 	.byte	0x04, 0x17
        /*002a*/ 	.short	(.L_57 - .L_56)
.L_56:
        /*002c*/ 	.word	0x00000000
        /*0030*/ 	.short	0x0001
        /*0032*/ 	.short	0x0008
        /*0034*/ 	.byte	0x00, 0xf5, 0x21, 0x00


	//----- nvinfo : EIATTR_KPARAM_INFO
	.align		4
.L_57:
        /*0038*/ 	.byte	0x04, 0x17
        /*003a*/ 	.short	(.L_59 - .L_58)
.L_58:
        /*003c*/ 	.word	0x00000000
        /*0040*/ 	.short	0x0000
        /*0042*/ 	.short	0x0000
        /*0044*/ 	.byte	0x00, 0xf5, 0x21, 0x00


	//----- nvinfo : EIATTR_SPARSE_MMA_MASK
	.align		4
.L_59:
        /*0048*/ 	.byte	0x03, 0x50
        /*004a*/ 	.short	0x0000


	//----- nvinfo : EIATTR_MAXREG_COUNT
	.align		4
        /*004c*/ 	.byte	0x03, 0x1b
        /*004e*/ 	.short	0x00ff


	//----- nvinfo : EIATTR_MERCURY_ISA_VERSION
	.align		4
        /*0050*/ 	.byte	0x03, 0x5f
        /*0052*/ 	.short	0x0101


	//----- nvinfo : EIATTR_VRC_CTA_INIT_COUNT
	.align		4
        /*0054*/ 	.byte	0x02, 0x4a
	.zero		1
	.zero		1


	//----- nvinfo : EIATTR_EXIT_INSTR_OFFSETS
	.align		4
        /*0058*/ 	.byte	0x04, 0x1c
        /*005a*/ 	.short	(.L_61 - .L_60)


	//   ....[0]....
.L_60:
        /*005c*/ 	.word	0x00000080


	//   ....[1]....
        /*0060*/ 	.word	0x00000990


	//----- nvinfo : EIATTR_MAX_THREADS
	.align		4
.L_61:
        /*0064*/ 	.byte	0x04, 0x05
        /*0066*/ 	.short	(.L_63 - .L_62)
.L_62:
        /*0068*/ 	.word	0x00000100
        /*006c*/ 	.word	0x00000001
        /*0070*/ 	.word	0x00000001


	//----- nvinfo : EIATTR_CBANK_PARAM_SIZE
	.align		4
.L_63:
        /*0074*/ 	.byte	0x03, 0x19
        /*0076*/ 	.short	0x0018


	//----- nvinfo : EIATTR_PARAM_CBANK
	.align		4
        /*0078*/ 	.byte	0x04, 0x0a
        /*007a*/ 	.short	(.L_65 - .L_64)
	.align		4
.L_64:
        /*007c*/ 	.word	index@(.nv.constant0._ZN18transformer_engine19reduce_dbias_kernelILi4Ef13__nv_bfloat16EEvPT1_PKT0_ii)
        /*0080*/ 	.short	0x0380
        /*0082*/ 	.short	0x0018


	//----- nvinfo : EIATTR_SW_WAR
	.align		4
.L_65:
        /*0084*/ 	.byte	0x04, 0x36
        /*0086*/ 	.short	(.L_67 - .L_66)
.L_66:
        /*0088*/ 	.word	0x00000008
.L_67:


//--------------------- .nv.info._ZN18transformer_engine19reduce_dbias_kernelILi4Ef6__halfEEvPT1_PKT0_ii --------------------------
	.section	.nv.info._ZN18transformer_engine19reduce_dbias_kernelILi4Ef6__halfEEvPT1_PKT0_ii,"",@"SHT_CUDA_INFO"
	.sectionflags	@""
	.align	4


	//----- nvinfo : EIATTR_CUDA_API_VERSION
	.align		4
        /*0000*/ 	.byte	0x04, 0x37
        /*0002*/ 	.short	(.L_69 - .L_68)
.L_68:
        /*0004*/ 	.word	0x00000082


	//----- nvinfo : EIATTR_KPARAM_INFO
	.align		4
.L_69:
        /*0008*/ 	.byte	0x04, 0x17
        /*000a*/ 	.short	(.L_71 - .L_70)
.L_70:
        /*000c*/ 	.word	0x00000000
        /*0010*/ 	.short	0x0003
        /*0012*/ 	.short	0x0014
        /*0014*/ 	.byte	0x00, 0xf0, 0x11, 0x00


	//----- nvinfo : EIATTR_KPARAM_INFO
	.align		4
.L_71:
        /*0018*/ 	.byte	0x04, 0x17
        /*001a*/ 	.short	(.L_73 - .L_72)
.L_72:
        /*001c*/ 	.word	0x00000000
        /*0020*/ 	.short	0x0002
        /*0022*/ 	.short	0x0010
        /*0024*/ 	.byte	0x00, 0xf0, 0x11, 0x00


	//----- nvinfo : EIATTR_KPARAM_INFO
	.align		4
.L_73:
        /*0028*/ 	.byte	0x04, 0x17
        /*002a*/ 	.short	(.L_75 - .L_74)
.L_74:
        /*002c*/ 	.word	0x00000000
        /*0030*/ 	.short	0x0001
        /*0032*/ 	.short	0x0008
        /*0034*/ 	.byte	0x00, 0xf5, 0x21, 0x00


	//----- nvinfo : EIATTR_KPARAM_INFO
	.align		4
.L_75:
        /*0038*/ 	.byte	0x04, 0x17
        /*003a*/ 	.short	(.L_77 - .L_76)
.L_76:
        /*003c*/ 	.word	0x00000000
        /*0040*/ 	.short	0x0000
        /*0042*/ 	.short	0x0000
        /*0044*/ 	.byte	0x00, 0xf5, 0x21, 0x00


	//----- nvinfo : EIATTR_SPARSE_MMA_MASK
	.align		4
.L_77:
        /*0048*/ 	.byte	0x03, 0x50
        /*004a*/ 	.short	0x0000


	//----- nvinfo : EIATTR_MAXREG_COUNT
	.align		4
        /*004c*/ 	.byte	0x03, 0x1b
        /*004e*/ 	.short	0x00ff


	//----- nvinfo : EIATTR_MERCURY_ISA_VERSION
	.align		4
        /*0050*/ 	.byte	0x03, 0x5f
        /*0052*/ 	.short	0x0101


	//----- nvinfo : EIATTR_VRC_CTA_INIT_COUNT
	.align		4
        /*0054*/ 	.byte	0x02, 0x4a
	.zero		1
	.zero		1


	//----- nvinfo : EIATTR_EXIT_INSTR_OFFSETS
	.align		4
        /*0058*/ 	.byte	0x04, 0x1c
        /*005a*/ 	.short	(.L_79 - .L_78)


	//   ....[0]....
.L_78:
        /*005c*/ 	.word	0x00000080


	//   ....[1]....
        /*0060*/ 	.word	0x00000990


	//----- nvinfo : EIATTR_MAX_THREADS
	.align		4
.L_79:
        /*0064*/ 	.byte	0x04, 0x05
        /*0066*/ 	.short	(.L_81 - .L_80)
.L_80:
        /*0068*/ 	.word	0x00000100
        /*006c*/ 	.word	0x00000001
        /*0070*/ 	.word	0x00000001


	//----- nvinfo : EIATTR_CBANK_PARAM_SIZE
	.align		4
.L_81:
        /*0074*/ 	.byte	0x03, 0x19
        /*0076*/ 	.short	0x0018


	//----- nvinfo : EIATTR_PARAM_CBANK
	.align		4
        /*0078*/ 	.byte	0x04, 0x0a
        /*007a*/ 	.short	(.L_83 - .L_82)
	.align		4
.L_82:
        /*007c*/ 	.word	index@(.nv.constant0._ZN18transformer_engine19reduce_dbias_kernelILi4Ef6__halfEEvPT1_PKT0_ii)
        /*0080*/ 	.short	0x0380
        /*0082*/ 	.short	0x0018


	//----- nvinfo : EIATTR_SW_WAR
	.align		4
.L_83:
        /*0084*/ 	.byte	0x04, 0x36
        /*0086*/ 	.short	(.L_85 - .L_84)
.L_84:
        /*0088*/ 	.word	0x00000008
.L_85:


//--------------------- .nv.info._ZN18transformer_engine19reduce_dbias_kernelILi2EffEEvPT1_PKT0_ii --------------------------
	.section	.nv.info._ZN18transformer_engine19reduce_dbias_kernelILi2EffEEvPT1_PKT0_ii,"",@"SHT_CUDA_INFO"
	.sectionflags	@""
	.align	4


	//----- nvinfo : EIATTR_CUDA_API_VERSION
	.align		4
        /*0000*/ 	.byte	0x04, 0x37
        /*0002*/ 	.short	(.L_87 - .L_86)
.L_86:
        /*0004*/ 	.word	0x00000082


	//----- nvinfo : EIATTR_KPARAM_INFO
	.align		4
.L_87:
        /*0008*/ 	.byte	0x04, 0x17
        /*000a*/ 	.short	(.L_89 - .L_88)
.L_88:
        /*000c*/ 	.word	0x00000000
        /*0010*/ 	.short	0x0003
        /*0012*/ 	.short	0x0014
        /*0014*/ 	.byte	0x00, 0xf0, 0x11, 0x00


	//----- nvinfo : EIATTR_KPARAM_INFO
	.align		4
.L_89:
        /*0018*/ 	.byte	0x04, 0x17
        /*001a*/ 	.short	(.L_91 - .L_90)
.L_90:
        /*001c*/ 	.word	0x00000000
        /*0020*/ 	.short	0x0002
        /*0022*/ 	.short	0x0010
        /*0024*/ 	.byte	0x00, 0xf0, 0x11, 0x00


	//----- nvinfo : EIATTR_KPARAM_INFO
	.align		4
.L_91:
        /*0028*/ 	.byte	0x04, 0x17
        /*002a*/ 	.short	(.L_93 - .L_92)
.L_92:
        /*002c*/ 	.word	0x00000000
        /*0030*/ 	.short	0x0001
        /*0032*/ 	.short	0x0008
        /*0034*/ 	.byte	0x00, 0xf5, 0x21, 0x00


	//----- nvinfo : EIATTR_KPARAM_INFO
	.align		4
.L_93:
        /*0038*/ 	.byte	0x04, 0x17
        /*003a*/ 	.short	(.L_95 - .L_94)
.L_94:
        /*003c*/ 	.word	0x00000000
        /*0040*/ 	.short	0x0000
        /*0042*/ 	.short	0x0000
        /*0044*/ 	.byte	0x00, 0xf5, 0x21, 0x00


	//----- nvinfo : EIATTR_SPARSE_MMA_MASK
	.align		4
.L_95:
        /*0048*/ 	.byte	0x03, 0x50
        /*004a*/ 	.short	0x0000


	//----- nvinfo : EIATTR_MAXREG_COUNT
	.align		4
        /*004c*/ 	.byte	0x03, 0x1b
        /*004e*/ 	.short	0x00ff


	//----- nvinfo : EIATTR_MERCURY_ISA_VERSION
	.align		4
        /*0050*/ 	.byte	0x03, 0x5f
        /*0052*/ 	.short	0x0101


	//----- nvinfo : EIATTR_VRC_CTA_INIT_COUNT
	.align		4
        /*0054*/ 	.byte	0x02, 0x4a
	.zero		1
	.zero		1


	//----- nvinfo : EIATTR_EXIT_INSTR_OFFSETS
	.align		4
        /*0058*/ 	.byte	0x04, 0x1c
        /*005a*/ 	.short	(.L_97 - .L_96)


	//   ....[0]....
.L_96:
        /*005c*/ 	.word	0x00000080


	//   ....[1]....
        /*0060*/ 	.word	0x00000ad0


	//----- nvinfo : EIATTR_MAX_THREADS
	.align		4
.L_97:
        /*0064*/ 	.byte	0x04, 0x05
        /*0066*/ 	.short	(.L_99 - .L_98)
.L_98:
        /*0068*/ 	.word	0x00000100
        /*006c*/ 	.word	0x00000001
        /*0070*/ 	.word	0x00000001


	//----- nvinfo : EIATTR_CBANK_PARAM_SIZE
	.align		4
.L_99:
        /*0074*/ 	.byte	0x03, 0x19
        /*0076*/ 	.short	0x0018


	//----- nvinfo : EIATTR_PARAM_CBANK
	.align		4
        /*0078*/ 	.byte	0x04, 0x0a
        /*007a*/ 	.short	(.L_101 - .L_100)
	.align		4
.L_100:
        /*007c*/ 	.word	index@(.nv.constant0._ZN18transformer_engine19reduce_dbias_kernelILi2EffEEvPT1_PKT0_ii)
        /*0080*/ 	.short	0x0380
        /*0082*/ 	.short	0x0018


	//----- nvinfo : EIATTR_SW_WAR
	.align		4
.L_101:
        /*0084*/ 	.byte	0x04, 0x36
        /*0086*/ 	.short	(.L_103 - .L_102)
.L_102:
        /*0088*/ 	.word	0x00000008
.L_103:


//--------------------- .nv.info._ZN18transformer_engine33transpose_dbias_kernel_notalignedILi8ELi8ENS_52_GLOBAL__N__21b575c7_19_transpose_fusion_cu_821f04ea11TDBiasParamI13__nv_fp8_e4m3S3_fEEEEvT1_mmm --------------------------
	.section	.nv.info._ZN18transformer_engine33transpose_dbias_kernel_notalignedILi8ELi8ENS_52_GLOBAL__N__21b575c7_19_transpose_fusion_cu_821f04ea11TDBiasParamI13__nv_fp8_e4m3S3_fEEEEvT1_mmm,"",@"SHT_CUDA_INFO"
	.sectionflags	@""
	.align	4


	//----- nvinfo : EIATTR_CUDA_API_VERSION
	.align		4
        /*0000*/ 	.byte	0x04, 0x37
        /*0002*/ 	.short	(.L_105 - .L_104)
.L_104:
        /*0004*/ 	.word	0x00000082


	//----- nvinfo : EIATTR_KPARAM_INFO
	.align		4
.L_105:
        /*0008*/ 	.byte	0x04, 0x17
        /*000a*/ 	.short	(.L_107 - .L_106)
.L_106:
        /*000c*/ 	.word	0x00000000
        /*0010*/ 	.short	0x0003
        /*0012*/ 	.short	0x0030
        /*0014*/ 	.byte	0x00, 0xf0, 0x21, 0x00


	//----- nvinfo : EIATTR_KPARAM_INFO
	.align		4
.L_107:
        /*0018*/ 	.byte	0x04, 0x17
        /*001a*/ 	.short	(.L_109 - .L_108)
.L_108:
        /*001c*/ 	.word	0x00000000
        /*0020*/ 	.short	0x0002
        /*0022*/ 	.short	0x0028
        /*0024*/ 	.byte	0x00, 0xf0, 0x21, 0x00


	//----- nvinfo : EIATTR_KPARAM_INFO
	.align		4
.L_109:
        /*0028*/ 	.byte	0x04, 0x17
        /*002a*/ 	.short	(.L_111 - .L_110)
.L_110:
        /*002c*/ 	.word	0x00000000
        /*0030*/ 	.short	0x0001
        /*0032*/ 	.short	0x0020
        /*0034*/ 	.byte	0x00, 0xf0, 0x21, 0x00


	//----- nvinfo : EIATTR_KPARAM_INFO
	.align		4
.L_111:
        /*0038*/ 	.byte	0x04, 0x17
        /*003a*/ 	.short	(.L_113 - .L_112)
.L_112:
        /*003c*/ 	.word	0x00000000
        /*0040*/ 	.short	0x0000
        /*0042*/ 	.short	0x0000
        /*0044*/ 	.byte	0x00, 0xf0, 0x81, 0x00


	//----- nvinfo : EIATTR_SPARSE_MMA_MASK
	.align		4
.L_113:
        /*0048*/ 	.byte	0x03, 0x50
        /*004a*/ 	.short	0x0000


	//----- nvinfo : EIATTR_MAXREG_COUNT
	.align		4
        /*004c*/ 	.byte	0x03, 0x1b
        /*004e*/ 	.short	0x00ff


	//----- nvinfo : EIATTR_NUM_BARRIERS
	.align		4
        /*0050*/ 	.byte	0x02, 0x4c
        /*0052*/ 	.byte	0x01
	.zero		1


	//----- nvinfo : EIATTR_MERCURY_ISA_VERSION
	.align		4
        /*0054*/ 	.byte	0x03, 0x5f
        /*0056*/ 	.short	0x0101


	//----- nvinfo : EIATTR_COOP_GROUP_MASK_REGIDS
	.align		4
        /*0058*/ 	.byte	0x04, 0x29
        /*005a*/ 	.short	(.L_115 - .L_114)


	//   ....[0]....
.L_114:
        /*005c*/ 	.word	0xffffffff


	//   ....[1]....
        /*0060*/ 	.word	0xffffffff


	//   ....[2]....
        /*0064*/ 	.word	0xffffffff


	//   ....[3]....
        /*0068*/ 	.word	0xffffffff


	//   ....[4]....
        /*006c*/ 	.word	0xffffffff


	//   ....[5]....
        /*0070*/ 	.word	0xffffffff


	//   ....[6]....
        /*0074*/ 	.word	0xffffffff


	//   ....[7]....
        /*0078*/ 	.word	0xffffffff


	//   ....[8]....
        /*007c*/ 	.word	0xffffffff


	//   ....[9]....
        /*0080*/ 	.word	0xffffffff


	//   ....[10]....
        /*0084*/ 	.word	0xffffffff


	//   ....[11]....
        /*0088*/ 	.word	0xffffffff


	//   ....[12]....
        /*008c*/ 	.word	0xffffffff


	//   ....[13]....
        /*0090*/ 	.word	0xffffffff


	//   ....[14]....
        /*0094*/ 	.word	0xffffffff


	//   ....[15]....
        /*0098*/ 	.word	0xffffffff


	//   ....[16]....
        /*009c*/ 	.word	0xffffffff


	//   ....[17]....
        /*00a0*/ 	.word	0xffffffff


	//   ....[18]....
        /*00a4*/ 	.word	0xffffffff


	//   ....[19]....
        /*00a8*/ 	.word	0xffffffff


	//   ....[20]....
        /*00ac*/ 	.word	0xffffffff


	//   ....[21]....
        /*00b0*/ 	.word	0xffffffff


	//   ....[22]....
        /*00b4*/ 	.word	0xffffffff


	//   ....[23]....
        /*00b8*/ 	.word	0xffffffff


	//   ....[24]....
        /*00bc*/ 	.word	0xffffffff


	//   ....[25]....
        /*00c0*/ 	.word	0xffffffff


	//   ....[26]....
        /*00c4*/ 	.word	0xffffffff


	//   ....[27]....
        /*00c8*/ 	.word	0xffffffff


	//   ....[28]....
        /*00cc*/ 	.word	0xffffffff


	//   ....[29]....
        /*00d0*/ 	.word	0xffffffff


	//   ....[30]....
        /*00d4*/ 	.word	0xffffffff


	//   ....[31]....
        /*00d8*/ 	.word	0xffffffff


	//   ....[32]....
        /*00dc*/ 	.word	0xffffffff


	//   ....[33]....
        /*00e0*/ 	.word	0xffffffff


	//   ....[34]....
        /*00e4*/ 	.word	0xffffffff


	//   ....[35]....
        /*00e8*/ 	.word	0xffffffff


	//   ....[36]....
        /*00ec*/ 	.word	0xffffffff


	//   ....[37]....
        /*00f0*/ 	.word	0xffffffff


	//   ....[38]....
        /*00f4*/ 	.word	0xffffffff


	//   ....[39]....
        /*00f8*/ 	.word	0xffffffff


	//   ....[40]....
        /*00fc*/ 	.word	0xffffffff


	//   ....[41]....
        /*0100*/ 	.word	0xffffffff


	//   ....[42]....
        /*0104*/ 	.word	0xffffffff


	//   ....[43]....
        /*0108*/ 	.word	0xffffffff


	//   ....[44]....
        /*010c*/ 	.word	0xffffffff


	//   ....[45]....
        /*0110*/ 	.word	0xffffffff


	//   ....[46]....
        /*0114*/ 	.word	0xffffffff


	//   ....[47]....
        /*0118*/ 	.word	0xffffffff


	//   ....[48]....
        /*011c*/ 	.word	0xffffffff


	//   ....[49]....
        /*0120*/ 	.word	0xffffffff


	//   ....[50]....
        /*0124*/ 	.word	0xffffffff


	//   ....[51]....
        /*0128*/ 	.word	0xffffffff


	//   ....[52]....
        /*012c*/ 	.word	0xffffffff


	//   ....[53]....
        /*0130*/ 	.word	0xffffffff


	//   ....[54]....
        /*0134*/ 	.word	0xffffffff


	//   ....[55]....
        /*0138*/ 	.word	0xffffffff


	//   ....[56]....
        /*013c*/ 	.word	0xffffffff


	//   ....[57]....
        /*0140*/ 	.word	0xffffffff


	//   ....[58]....
        /*0144*/ 	.word	0xffffffff


	//   ....[59]....
        /*0148*/ 	.word	0xffffffff


	//   ....[60]....
        /*014c*/ 	.word	0xffffffff


	//   ....[61]....
        /*0150*/ 	.word	0xffffffff


	//   ....[62]....
        /*0154*/ 	.word	0xffffffff


	//   ....[63]....
        /*0158*/ 	.word	0xffffffff


	//----- nvinfo : EIATTR_COOP_GROUP_INSTR_OFFSETS
	.align		4
.L_115:
        /*015c*/ 	.byte	0x04, 0x28
        /*015e*/ 	.short	(.L_117 - .L_116)


	//   ....[0]....
.L_116:
        /*0160*/ 	.word	0x00003cb0


	//   ....[1]....
        /*0164*/ 	.word	0x00003ce0


	//   ....[2]....
        /*0168*/ 	.word	0x00003d10


	//   ....[3]....
        /*016c*/ 	.word	0x00003d40


	//   ....[4]....
        /*0170*/ 	.word	0x00003d50


	//   ....[5]....
        /*0174*/ 	.word	0x00003d60


	//   ....[6]....
        /*0178*/ 	.word	0x00003d70


	//   ....[7]....
        /*017c*/ 	.word	0x00003d80


	//   ....[8]....
        /*0180*/ 	.word	0x000063d0


	//   ....[9]....
        /*0184*/ 	.word	0x00006410


	//   ....[10]....
        /*0188*/ 	.word	0x00006460


	//   ....[11]....
        /*018c*/ 	.word	0x000064a0


	//   ....[12]....
        /*0190*/ 	.word	0x000064e0


	//   ....[13]....
        /*0194*/ 	.word	0x000064f0


	//   ....[14]....
        /*0198*/ 	.word	0x00006520


	//   ....[15]....
        /*019c*/ 	.word	0x00006560


	//   ....[16]....
        /*01a0*/ 	.word	0x00008c20


	//   ....[17]....
        /*01a4*/ 	.word	0x00008c60


	//   ....[18]....
        /*01a8*/ 	.word	0x00008ce0


	//   ....[19]....
        /*01ac*/ 	.word	0x00008d20


	//   ....[20]....
        /*01b0*/ 	.word	0x00008d70


	//   ....[21]....
        /*01b4*/ 	.word	0x00008dc0


	//   ....[22]....
        /*01b8*/ 	.word	0x00008e10


	//   ....[23]....
        /*01bc*/ 	.word	0x00008e40


	//   ....[24]....
        /*01c0*/ 	.word	0x0000b460


	//   ....[25]....
        /*01c4*/ 	.word	0x0000b4b0


	//   ....[26]....
        /*01c8*/ 	.word	0x0000b500


	//   ....[27]....
        /*01cc*/ 	.word	0x0000b540


	//   ....[28]....
        /*01d0*/ 	.word	0x0000b580


	//   ....[29]....
        /*01d4*/ 	.word	0x0000b5c0


	//   ....[30]....
        /*01d8*/ 	.word	0x0000b600


	//   ....[31]....
        /*01dc*/ 	.word	0x0000b640


	//   ....[32]....
        /*01e0*/ 	.word	0x0000dd80


	//   ....[33]....
        /*01e4*/ 	.word	0x0000ddc0


	//   ....[34]....
        /*01e8*/ 	.word	0x0000de00


	//   ....[35]....
        /*01ec*/ 	.word	0x0000de40


	//   ....[36]....
        /*01f0*/ 	.word	0x0000de80


	//   ....[37]....
        /*01f4*/ 	.word	0x0000dec0


	//   ....[38]....
        /*01f8*/ 	.word	0x0000df00


	//   ....[39]....
        /*01fc*/ 	.word	0x0000df30


	//   ....[40]....
        /*0200*/ 	.word	0x00010710


	//   ....[41]....
        /*0204*/ 	.word	0x00010750


	//   ....[42]....
        /*0208*/ 	.word	0x00010790


	//   ....[43]....
        /*020c*/ 	.word	0x000107d0


	//   ....[44]....
        /*0210*/ 	.word	0x00010820


	//   ....[45]....
        /*0214*/ 	.word	0x00010860


	//   ....[46]....
        /*0218*/ 	.word	0x000108a0


	//   ....[47]....
        /*021c*/ 	.word	0x00010980


	//   ....[48]....
        /*0220*/ 	.word	0x00014ee0


	//   ....[49]....
        /*0224*/ 	.word	0x00014f20


	//   ....[50]....
        /*0228*/ 	.word	0x00014f60


	//   ....[51]....
        /*022c*/ 	.word	0x00014f90


	//   ....[52]....
        /*0230*/ 	.word	0x00014fc0


	//   ....[53]....
        /*0234*/ 	.word	0x00014fe0


	//   ....[54]....
        /*0238*/ 	.word	0x00015000


	//   ....[55]....
        /*023c*/ 	.word	0x00015020


	//   ....[56]....
        /*0240*/ 	.word	0x00015040


	//   ....[57]....
        /*0244*/ 	.word	0x00015060


	//   ....[58]....
        /*0248*/ 	.word	0x00015080


	//   ....[59]....
        /*024c*/ 	.word	0x000150a0


	//   ....[60]....
        /*0250*/ 	.word	0x000150c0


	//   ....[61]....
        /*0254*/ 	.word	0x000150e0


	//   ....[62]....
        /*0258*/ 	.word	0x00015100


	//   ....[63]....
        /*025c*/ 	.word	0x00015120


	//----- nvinfo : EIATTR_VRC_CTA_INIT_COUNT
	.align		4
.L_117:
        /*0260*/ 	.byte	0x02, 0x4a
	.zero		1
	.zero		1


	//----- nvinfo : EIATTR_EXIT_INSTR_OFFSETS
	.align		4
        /*0264*/ 	.byte	0x04, 0x1c
        /*0266*/ 	.short	(.L_119 - .L_118)


	//   ....[0]....
.L_118:
        /*0268*/ 	.word	0x00000080


	//   ....[1]....
        /*026c*/ 	.word	0x00018e90


	//   ....[2]....
        /*0270*/ 	.word	0x00018f30


	//   ....[3]....
        /*0274*/ 	.word	0x000190f0


	//----- nvinfo : EIATTR_MAX_THREADS
	.align		4
.L_119:
        /*0278*/ 	.byte	0x04, 0x05
        /*027a*/ 	.short	(.L_121 - .L_120)
.L_120:
        /*027c*/ 	.word	0x00000080
        /*0280*/ 	.word	0x00000001
        /*0284*/ 	.word	0x00000001


	//----- nvinfo : EIATTR_CRS_STACK_SIZE
	.align		4
.L_121:
        /*0288*/ 	.byte	0x04, 0x1e
        /*028a*/ 	.short	(.L_123 - .L_122)
.L_122:
        /*028c*/ 	.word	0x00000000


	//----- nvinfo : EIATTR_CBANK_PARAM_SIZE
	.align		4
.L_123:
        /*0290*/ 	.byte	0x03, 0x19
        /*0292*/ 	.short	0x0038


	//----- nvinfo : EIATTR_PARAM_CBANK
	.align		4
        /*0294*/ 	.byte	0x04, 0x0a
        /*0296*/ 	.short	(.L_125 - .L_124)
	.align		4
.L_124:
        /*0298*/ 	.word	index@(.nv.constant0._ZN18transformer_engine33transpose_dbias_kernel_notalignedILi8ELi8ENS_52_GLOBAL__N__21b575c7_19_transpose_fusion_cu_821f04ea11TDBiasParamI13__nv_fp8_e4m3S3_fEEEEvT1_mmm)
        /*029c*/ 	.short	0x0380
        /*029e*/ 	.short	0x0038


	//----- nvinfo : EIATTR_SW_WAR
	.align		4
.L_125:
        /*02a0*/ 	.byte	0x04, 0x36
        /*02a2*/ 	.short	(.L_127 - .L_126)
.L_126:
        /*02a4*/ 	.word	0x00000008
.L_127:


//--------------------- .nv.info._ZN18transformer_engine22transpose_dbias_kernelILi8ELi8ENS_52_GLOBAL__N__21b575c7_19_transpose_fusion_cu_821f04ea11TDBiasParamI13__nv_fp8_e4m3S3_fEEEEvT1_mmm --------------------------
	.section	.nv.info._ZN18transformer_engine22transpose_dbias_kernelILi8ELi8ENS_52_GLOBAL__N__21b575c7_19_transpose_fusion_cu_821f04ea11TDBiasParamI13__nv_fp8_e4m3S3_fEEEEvT1_mmm,"",@"SHT_CUDA_INFO"
	.sectionflags	@""
	.align	4


	//----- nvinfo : EIATTR_CUDA_API_VERSION
	.align		4
        /*0000*/ 	.byte	0x04, 0x37
        /*0002*/ 	.short	(.L_129 - .L_128)
.L_128:
        /*0004*/ 	.word	0x00000082


	//----- nvinfo : EIATTR_KPARAM_INFO
	.align		4
.L_129:
        /*0008*/ 	.byte	0x04, 0x17
        /*000a*/ 	.short	(.L_131 - .L_130)
.L_130:
        /*000c*/ 	.word	0x00000000
        /*0010*/ 	.short	0x0003
        /*0012*/ 	.short	0x0030
        /*0014*/ 	.byte	0x00, 0xf0, 0x21, 0x00


	//----- nvinfo : EIATTR_KPARAM_INFO
	.align		4
.L_131:
        /*0018*/ 	.byte	0x04, 0x17
        /*001a*/ 	.short	(.L_133 - .L_132)
.L_132:
        /*001c*/ 	.word	0x00000000
        /*0020*/ 	.short	0x0002
        /*0022*/ 	.short	0x0028
        /*0024*/ 	.byte	0x00, 0xf0, 0x21, 0x00


	//----- nvinfo : EIATTR_KPARAM_INFO
	.align		4
.L_133:
        /*0028*/ 	.byte	0x04, 0x17
        /*002a*/ 	.short	(.L_135 - .L_134)
.L_134:
        /*002c*/ 	.word	0x00000000
        /*0030*/ 	.short	0x0001
        /*0032*/ 	.short	0x0020
        /*0034*/ 	.byte	0x00, 0xf0, 0x21, 0x00


	//----- nvinfo : EIATTR_KPARAM_INFO
	.align		4
.L_135:
        /*0038*/ 	.byte	0x04, 0x17
        /*003a*/ 	.short	(.L_137 - .L_136)
.L_136:
        /*003c*/ 	.word	0x00000000
        /*0040*/ 	.short	0x0000
        /*0042*/ 	.short	0x0000
        /*0044*/ 	.byte	0x00, 0xf0, 0x81, 0x00


	//----- nvinfo : EIATTR_SPARSE_MMA_MASK
	.align		4
.L_137:
        /*0048*/ 	.byte	0x03, 0x50
        /*004a*/ 	.short	0x0000


	//----- nvinfo : EIATTR_MAXREG_COUNT
	.align		4
        /*004c*/ 	.byte	0x03, 0x1b
        /*004e*/ 	.short	0x00ff


	//----- nvinfo : EIATTR_NUM_BARRIERS
	.align		4
        /*0050*/ 	.byte	0x02, 0x4c
        /*0052*/ 	.byte	0x01
	.zero		1


	//----- nvinfo : EIATTR_MERCURY_ISA_VERSION
	.align		4
        /*0054*/ 	.byte	0x03, 0x5f
        /*0056*/ 	.short	0x0101


	//----- nvinfo : EIATTR_COOP_GROUP_MASK_REGIDS
	.align		4
        /*0058*/ 	.byte	0x04, 0x29
        /*005a*/ 	.short	(.L_139 - .L_138)


	//   ....[0]....
.L_138:
        /*005c*/ 	.word	0xffffffff


	//   ....[1]....
        /*0060*/ 	.word	0xffffffff


	//   ....[2]....
        /*0064*/ 	.word	0xffffffff


	//   ....[3]....
        /*0068*/ 	.word	0xffffffff


	//   ....[4]....
        /*006c*/ 	.word	0xffffffff


	//   ....[5]....
        /*0070*/ 	.word	0xffffffff


	//   ....[6]....
        /*0074*/ 	.word	0xffffffff


	//   ....[7]....
        /*0078*/ 	.word	0xffffffff


	//   ....[8]....
        /*007c*/ 	.word	0xffffffff


	//   ....[9]....
        /*0080*/ 	.word	0xffffffff


	//   ....[10]....
        /*0084*/ 	.word	0xffffffff


	//   ....[11]....
        /*0088*/ 	.word	0xffffffff


	//   ....[12]....
        /*008c*/ 	.word	0xffffffff


	//   ....[13]....
        /*0090*/ 	.word	0xffffffff


	//   ....[14]....
        /*0094*/ 	.word	0xffffffff


	//   ....[15]....
        /*0098*/ 	.word	0xffffffff


	//   ....[16]....
        /*009c*/ 	.word	0xffffffff


	//   ....[17]....
        /*00a0*/ 	.word	0xffffffff


	//   ....[18]....
        /*00a4*/ 	.word	0xffffffff


	//   ....[19]....
        /*00a8*/ 	.word	0xffffffff


	//   ....[20]....
        /*00ac*/ 	.word	0xffffffff


	//   ....[21]....
        /*00b0*/ 	.word	0xffffffff


	//   ....[22]....
        /*00b4*/ 	.word	0xffffffff


	//   ....[23]....
        /*00b8*/ 	.word	0xffffffff


	//   ....[24]....
        /*00bc*/ 	.word	0xffffffff


	//   ....[25]....
        /*00c0*/ 	.word	0xffffffff


	//   ....[26]....
        /*00c4*/ 	.word	0xffffffff


	//   ....[27]....
        /*00c8*/ 	.word	0xffffffff


	//   ....[28]....
        /*00cc*/ 	.word	0xffffffff


	//   ....[29]....
        /*00d0*/ 	.word	0xffffffff


	//   ....[30]....
        /*00d4*/ 	.word	0xffffffff


	//   ....[31]....
        /*00d8*/ 	.word	0xffffffff


	//   ....[32]....
        /*00dc*/ 	.word	0xffffffff


	//   ....[33]....
        /*00e0*/ 	.word	0xffffffff


	//   ....[34]....
        /*00e4*/ 	.word	0xffffffff


	//   ....[35]....
        /*00e8*/ 	.word	0xffffffff


	//   ....[36]....
        /*00ec*/ 	.word	0xffffffff


	//   ....[37]....
        /*00f0*/ 	.word	0xffffffff


	//   ....[38]....
        /*00f4*/ 	.word	0xffffffff


	//   ....[39]....
        /*00f8*/ 	.word	0xffffffff


	//   ....[40]....
        /*00fc*/ 	.word	0xffffffff


	//   ....[41]....
        /*0100*/ 	.word	0xffffffff


	//   ....[42]....
        /*0104*/ 	.word	0xffffffff


	//   ....[43]....
        /*0108*/ 	.word	0xffffffff


	//   ....[44]....
        /*010c*/ 	.word	0xffffffff


	//   ....[45]....
        /*0110*/ 	.word	0xffffffff


	//   ....[46]....
        /*0114*/ 	.word	0xffffffff


	//   ....[47]....
        /*0118*/ 	.word	0xffffffff


	//   ....[48]....
        /*011c*/ 	.word	0xffffffff


	//   ....[49]....
        /*0120*/ 	.word	0xffffffff


	//   ....[50]....
        /*0124*/ 	.word	0xffffffff


	//   ....[51]....
        /*0128*/ 	.word	0xffffffff


	//   ....[52]....
        /*012c*/ 	.word	0xffffffff


	//   ....[53]....
        /*0130*/ 	.word	0xffffffff


	//   ....[54]....
        /*0134*/ 	.word	0xffffffff


	//   ....[55]....
        /*0138*/ 	.word	0xffffffff


	//   ....[56]....
        /*013c*/ 	.word	0xffffffff


	//   ....[57]....
        /*0140*/ 	.word	0xffffffff


	//   ....[58]....
        /*0144*/ 	.word	0xffffffff


	//   ....[59]....
        /*0148*/ 	.word	0xffffffff


	//   ....[60]....
        /*014c*/ 	.word	0xffffffff


	//   ....[61]....
        /*0150*/ 	.word	0xffffffff


	//   ....[62]....
        /*0154*/ 	.word	0xffffffff


	//   ....[63]....
        /*0158*/ 	.word	0xffffffff


	//----- nvinfo : EIATTR_COOP_GROUP_INSTR_OFFSETS
	.align		4
.L_139:
        /*015c*/ 	.byte	0x04, 0x28
        /*015e*/ 	.short	(.L_141 - .L_140)


	//   ....[0]....
.L_140:
        /*0160*/ 	.word	0x00002490


	//   ....[1]....
        /*0164*/ 	.word	0x00002550


	//   ....[2]....
        /*0168*/ 	.word	0x000025b0


	//   ....[3]....
        /*016c*/ 	.word	0x000025e0


	//   ....[4]....
        /*0170*/ 	.word	0x00002600


	//   ....[5]....
        /*0174*/ 	.word	0x00002610


	//   ....[6]....
        /*0178*/ 	.word	0x00002620


	//   ....[7]....
        /*017c*/ 	.word	0x00002630


	//   ....[8]....
        /*0180*/ 	.word	0x00003e70


	//   ....[9]....
        /*0184*/ 	.word	0x00003e90


	//   ....[10]....
        /*0188*/ 	.word	0x00003ef0


	//   ....[11]....
        /*018c*/ 	.word	0x00003f10


	//   ....[12]....
        /*0190*/ 	.word	0x00003f80


	//   ....[13]....
        /*0194*/ 	.word	0x00004000


	//   ....[14]....
        /*0198*/ 	.word	0x00004020


	//   ....[15]....
        /*019c*/ 	.word	0x00004050


	//   ....[16]....
        /*01a0*/ 	.word	0x00005aa0


	//   ....[17]....
        /*01a4*/ 	.word	0x00005b20


	//   ....[18]....
        /*01a8*/ 	.word	0x00005be0


	//   ....[19]....
        /*01ac*/ 	.word	0x00005c20


	//   ....[20]....
        /*01b0*/ 	.word	0x00005c60


	//   ....[21]....
        /*01b4*/ 	.word	0x00005d40


	//   ....[22]....
        /*01b8*/ 	.word	0x00005d80


	//   ....[23]....
        /*01bc*/ 	.word	0x00005da0


	//   ....[24]....
        /*01c0*/ 	.word	0x00007710


	//   ....[25]....
        /*01c4*/ 	.word	0x00007810


	//   ....[26]....
        /*01c8*/ 	.word	0x00007870


	//   ....[27]....
        /*01cc*/ 	.word	0x00007880


	//   ....[28]....
        /*01d0*/ 	.word	0x000078a0


	//   ....[29]....
        /*01d4*/ 	.word	0x000078c0


	//   ....[30]....
        /*01d8*/ 	.word	0x000078d0


	//   ....[31]....
        /*01dc*/ 	.word	0x000078e0


	//   ....[32]....
        /*01e0*/ 	.word	0x000094a0


	//   ....[33]....
        /*01e4*/ 	.word	0x000094e0


	//   ....[34]....
        /*01e8*/ 	.word	0x000095d0


	//   ....[35]....
        /*01ec*/ 	.word	0x00009620


	//   ....[36]....
        /*01f0*/ 	.word	0x00009680


	//   ....[37]....
        /*01f4*/ 	.word	0x000096d0


	//   ....[38]....
        /*01f8*/ 	.word	0x00009710


	//   ....[39]....
        /*01fc*/ 	.word	0x00009740


	//   ....[40]....
        /*0200*/ 	.word	0x0000b1c0


	//   ....[41]....
        /*0204*/ 	.word	0x0000b1e0


	//   ....[42]....
        /*0208*/ 	.word	0x0000b260


	//   ....[43]....
        /*020c*/ 	.word	0x0000b270


	//   ....[44]....
        /*0210*/ 	.word	0x0000b290


	//   ....[45]....
        /*0214*/ 	.word	0x0000b2b0


	//   ....[46]....
        /*0218*/ 	.word	0x0000b2c0


	//   ....[47]....
        /*021c*/ 	.word	0x0000b2d0


	//   ....[48]....
        /*0220*/ 	.word	0x0000cce0


	//   ....[49]....
        /*0224*/ 	.word	0x0000cd10


	//   ....[50]....
        /*0228*/ 	.word	0x0000cd50


	//   ....[51]....
        /*022c*/ 	.word	0x0000cd70


	//   ....[52]....
        /*0230*/ 	.word	0x0000cd90


	//   ....[53]....
        /*0234*/ 	.word	0x0000cdb0


	//   ....[54]....
        /*0238*/ 	.word	0x0000cde0


	//   ....[55]....
        /*023c*/ 	.word	0x0000ce10


	//   ....[56]....
        /*0240*/ 	.word	0x0000e870


	//   ....[57]....
        /*0244*/ 	.word	0x0000e8b0


	//   ....[58]....
        /*0248*/ 	.word	0x0000e8e0


	//   ....[59]....
        /*024c*/ 	.word	0x0000e8f0


	//   ....[60]....
        /*0250*/ 	.word	0x0000e900


	//   ....[61]....
        /*0254*/ 	.word	0x0000e910


	//   ....[62]....
        /*0258*/ 	.word	0x0000e920


	//   ....[63]....
        /*025c*/ 	.word	0x0000e930


	//----- nvinfo : EIATTR_VRC_CTA_INIT_COUNT
	.align		4
.L_141:
        /*0260*/ 	.byte	0x02, 0x4a
	.zero		1
	.zero		1


	//----- nvinfo : EIATTR_EXIT_INSTR_OFFSETS
	.align		4
        /*0264*/ 	.byte	0x04, 0x1c
        /*0266*/ 	.short	(.L_143 - .L_142)


	//   ....[0]....
.L_142:
        /*0268*/ 	.word	0x00000080


	//   ....[1]....
        /*026c*/ 	.word	0x000100a0


	//   ....[2]....
        /*0270*/ 	.word	0x00010300


	//----- nvinfo : EIATTR_MAX_THREADS
	.align		4
.L_143:
        /*0274*/ 	.byte	0x04, 0x05
        /*0276*/ 	.short	(.L_145 - .L_144)
.L_144:
        /*0278*/ 	.word	0x00000080
        /*027c*/ 	.word	0x00000001
        /*0280*/ 	.word	0x00000001


	//----- nvinfo : EIATTR_CRS_STACK_SIZE
	.align		4
.L_145:
        /*0284*/ 	.byte	0x04, 0x1e
        /*0286*/ 	.short	(.L_147 - .L_146)
.L_146:
        /*0288*/ 	.word	0x00000000


	//----- nvinfo : EIATTR_CBANK_PARAM_SIZE
	.align		4
.L_147:
        /*028c*/ 	.byte	0x03, 0x19
        /*028e*/ 	.short	0x0038


	//----- nvinfo : EIATTR_PARAM_CBANK
	.align		4
        /*0290*/ 	.byte	0x04, 0x0a
        /*0292*/ 	.short	(.L_149 - .L_148)
	.align		4
.L_148:
        /*0294*/ 	.word	index@(.nv.constant0._ZN18transformer_engine22transpose_dbias_kernelILi8ELi8ENS_52_GLOBAL__N__21b575c7_19_transpose_fusion_cu_821f04ea11TDBiasParamI13__nv_fp8_e4m3S3_fEEEEvT1_mmm)
        /*0298*/ 	.short	0x0380
        /*029a*/ 	.short	0x0038


	//----- nvinfo : EIATTR_SW_WAR
	.align		4
.L_149:
        /*029c*/ 	.byte	0x04, 0x36
        /*029e*/ 	.short	(.L_151 - .L_150)
.L_150:
        /*02a0*/ 	.word	0x00000008
.L_151:


//--------------------- .nv.info._ZN18transformer_engine33transpose_dbias_kernel_notalignedILi8ELi8ENS_52_GLOBAL__N__21b575c7_19_transpose_fusion_cu_821f04ea11TDBiasParamI13__nv_fp8_e5m2S3_fEEEEvT1_mmm --------------------------
	.section	.nv.info._ZN18transformer_engine33transpose_dbias_kernel_notalignedILi8ELi8ENS_52_GLOBAL__N__21b575c7_19_transpose_fusion_cu_821f04ea11TDBiasParamI13__nv_fp8_e5m2S3_fEEEEvT1_mmm,"",@"SHT_CUDA_INFO"
	.sectionflags	@""
	.align	4


	//----- nvinfo : EIATTR_CUDA_API_VERSION
	.align		4
        /*0000*/ 	.byte	0x04, 0x37
        /*0002*/ 	.short	(.L_153 - .L_152)
.L_152:
        /*0004*/ 	.word	0x00000082


	//----- nvinfo : EIATTR_KPARAM_INFO
	.align		4
.L_153:
        /*0008*/ 	.byte	0x04, 0x17
        /*000a*/ 	.short	(.L_155 - .L_154)
.L_154:
        /*000c*/ 	.word	0x00000000
        /*0010*/ 	.short	0x0003
        /*0012*/ 	.short	0x0030
        /*0014*/ 	.byte	0x00, 0xf0, 0x21, 0x00


	//----- nvinfo : EIATTR_KPARAM_INFO
	.align		4
.L_155:
        /*0018*/ 	.byte	0x04, 0x17
        /*001a*/ 	.short	(.L_157 - .L_156)
.L_156:
        /*001c*/ 	.word	0x00000000
        /*0020*/ 	.short	0x0002
        /*0022*/ 	.short	0x0028
        /*0024*/ 	.byte	0x00, 0xf0, 0x21, 0x00


	//----- nvinfo : EIATTR_KPARAM_INFO
	.align		4
.L_157:
        /*0028*/ 	.byte	0x04, 0x17
        /*002a*/ 	.short	(.L_159 - .L_158)
.L_158:
        /*002c*/ 	.word	0x00000000
        /*0030*/ 	.short	0x0001
        /*0032*/ 	.short	0x0020
        /*0034*/ 	.byte	0x00, 0xf0, 0x21, 0x00


	//----- nvinfo : EIATTR_KPARAM_INFO
	.align		4
.L_159:
        /*0038*/ 	.byte	0x04, 0x17
        /*003a*/ 	.short	(.L_161 - .L_160)
.L_160:
        /*003c*/ 	.word	0x00000000
        /*0040*/ 	.short	0x0000
        /*0042*/ 	.short	0x0000
        /*0044*/ 	.byte	0x00, 0xf0, 0x81, 0x00


	//----- nvinfo : EIATTR_SPARSE_MMA_MASK
	.align		4
.L_161:
        /*0048*/ 	.byte	0x03, 0x50
        /*004a*/ 	.short	0x0000


	//----- nvinfo : EIATTR_MAXREG_COUNT
	.align		4
        /*004c*/ 	.byte	0x03, 0x1b
        /*004e*/ 	.short	0x00ff


	//----- nvinfo : EIATTR_NUM_BARRIERS
	.align		4
        /*0050*/ 	.byte	0x02, 0x4c
        /*0052*/ 	.byte	0x01
	.zero		1


	//----- nvinfo : EIATTR_MERCURY_ISA_VERSION
	.align		4
        /*0054*/ 	.byte	0x03, 0x5f
        /*0056*/ 	.short	0x0101


	//----- nvinfo : EIATTR_COOP_GROUP_MASK_REGIDS
	.align		4
        /*0058*/ 	.byte	0x04, 0x29
        /*005a*/ 	.short	(.L_163 - .L_162)


	//   ....[0]....
.L_162:
        /*005c*/ 	.word	0xffffffff


	//   ....[1]....
        /*0060*/ 	.word	0xffffffff


	//   ....[2]....
        /*0064*/ 	.word	0xffffffff


	//   ....[3]....
        /*0068*/ 	.word	0xffffffff


	//   ....[4]....
        /*006c*/ 	.word	0xffffffff


	//   ....[5]....
        /*0070*/ 	.word	0xffffffff


	//   ....[6]....
        /*0074*/ 	.word	0xffffffff


	//   ....[7]....
        /*0078*/ 	.word	0xffffffff


	//   ....[8]....
        /*007c*/ 	.word	0xffffffff


	//   ....[9]....
        /*0080*/ 	.word	0xffffffff


	//   ....[10]....
        /*0084*/ 	.word	0xffffffff


	//   ....[11]....
        /*0088*/ 	.word	0xffffffff


	//   ....[12]....
        /*008c*/ 	.word	0xffffffff


	//   ....[13]....
        /*0090*/ 	.word	0xffffffff


	//   ....[14]....
        /*0094*/ 	.word	0xffffffff


	//   ....[15]....
        /*0098*/ 	.word	0xffffffff


	//   ....[16]....
        /*009c*/ 	.word	0xffffffff


	//   ....[17]....
        /*00a0*/ 	.word	0xffffffff


	//   ....[18]....
        /*00a4*/ 	.word	0xffffffff


	//   ....[19]....
        /*00a8*/ 	.word	0xffffffff


	//   ....[20]....
        /*00ac*/ 	.word	0xffffffff


	//   ....[21]....
        /*00b0*/ 	.word	0xffffffff


	//   ....[22]....
        /*00b4*/ 	.word	0xffffffff


	//   ....[23]....
        /*00b8*/ 	.word	0xffffffff


	//   ....[24]....
        /*00bc*/ 	.word	0xffffffff


	//   ....[25]....
        /*00c0*/ 	.word	0xffffffff


	//   ....[26]....
        /*00c4*/ 	.word	0xffffffff


	//   ....[27]....
        /*00c8*/ 	.word	0xffffffff


	//   ....[28]....
        /*00cc*/ 	.word	0xffffffff


	//   ....[29]....
        /*00d0*/ 	.word	0xffffffff


	//   ....[30]....
        /*00d4*/ 	.word	0xffffffff


	//   ....[31]....
        /*00d8*/ 	.word	0xffffffff


	//   ....[32]....
        /*00dc*/ 	.word	0xffffffff


	//   ....[33]....
        /*00e0*/ 	.word	0xffffffff


	//   ....[34]....
        /*00e4*/ 	.word	0xffffffff


	//   ....[35]....
        /*00e8*/ 	.word	0xffffffff


	//   ....[36]....
        /*00ec*/ 	.word	0xffffffff


	//   ....[37]....
        /*00f0*/ 	.word	0xffffffff


	//   ....[38]....
        /*00f4*/ 	.word	0xffffffff


	//   ....[39]....
        /*00f8*/ 	.word	0xffffffff


	//   ....[40]....
        /*00fc*/ 	.word	0xffffffff


	//   ....[41]....
        /*0100*/ 	.word	0xffffffff


	//   ....[42]....
        /*0104*/ 	.word	0xffffffff


	//   ....[43]....
        /*0108*/ 	.word	0xffffffff


	//   ....[44]....
        /*010c*/ 	.word	0xffffffff


	//   ....[45]....
        /*0110*/ 	.word	0xffffffff


	//   ....[46]....
        /*0114*/ 	.word	0xffffffff


	//   ....[47]....
        /*0118*/ 	.word	0xffffffff


	//   ....[48]....
        /*011c*/ 	.word	0xffffffff


	//   ....[49]....
        /*0120*/ 	.word	0xffffffff


	//   ....[50]....
        /*0124*/ 	.word	0xffffffff


	//   ....[51]....
        /*0128*/ 	.word	0xffffffff


	//   ....[52]....
        /*012c*/ 	.word	0xffffffff


	//   ....[53]....
        /*0130*/ 	.word	0xffffffff


	//   ....[54]....
        /*0134*/ 	.word	0xffffffff


	//   ....[55]....
        /*0138*/ 	.word	0xffffffff


	//   ....[56]....
        /*013c*/ 	.word	0xffffffff


	//   ....[57]....
        /*0140*/ 	.word	0xffffffff


	//   ....[58]....
        /*0144*/ 	.word	0xffffffff


	//   ....[59]....
        /*0148*/ 	.word	0xffffffff


	//   ....[60]....
        /*014c*/ 	.word	0xffffffff


	//   ....[61]....
        /*0150*/ 	.word	0xffffffff


	//   ....[62]....
        /*0154*/ 	.word	0xffffffff


	//   ....[63]....
        /*0158*/ 	.word	0xffffffff


	//----- nvinfo : EIATTR_COOP_GROUP_INSTR_OFFSETS
	.align		4
.L_163:
        /*015c*/ 	.byte	0x04, 0x28
        /*015e*/ 	.short	(.L_165 - .L_164)


	//   ....[0]....
.L_164:
        /*0160*/ 	.word	0x00003cb0


	//   ....[1]....
        /*0164*/ 	.word	0x00003ce0


	//   ....[2]....
        /*0168*/ 	.word	0x00003d10


	//   ....[3]....
        /*016c*/ 	.word	0x00003d40


	//   ....[4]....
        /*0170*/ 	.word	0x00003d50


	//   ....[5]....
        /*0174*/ 	.word	0x00003d60


	//   ....[6]....
        /*0178*/ 	.word	0x00003d70


	//   ....[7]....
        /*017c*/ 	.word	0x00003d80


	//   ....[8]....
        /*0180*/ 	.word	0x000063d0


	//   ....[9]....
        /*0184*/ 	.word	0x00006410


	//   ....[10]....
        /*0188*/ 	.word	0x00006460


	//   ....[11]....
        /*018c*/ 	.word	0x000064a0


	//   ....[12]....
        /*0190*/ 	.word	0x000064e0


	//   ....[13]....
        /*0194*/ 	.word	0x000064f0


	//   ....[14]....
        /*0198*/ 	.word	0x00006520


	//   ....[15]....
        /*019c*/ 	.word	0x00006560


	//   ....[16]....
        /*01a0*/ 	.word	0x00008c20


	//   ....[17]....
        /*01a4*/ 	.word	0x00008c60


	//   ....[18]....
        /*01a8*/ 	.word	0x00008ce0


	//   ....[19]....
        /*01ac*/ 	.word	0x00008d20


	//   ....[20]....
        /*01b0*/ 	.word	0x00008d70


	//   ....[21]....
        /*01b4*/ 	.word	0x00008dc0


	//   ....[22]....
        /*01b8*/ 	.word	0x00008e10


	//   ....[23]....
        /*01bc*/ 	.word	0x00008e40


	//   ....[24]....
        /*01c0*/ 	.word	0x0000b460


	//   ....[25]....
        /*01c4*/ 	.word	0x0000b4b0


	//   ....[26]....
        /*01c8*/ 	.word	0x0000b500


	//   ....[27]....
        /*01cc*/ 	.word	0x0000b540


	//   ....[28]....
        /*01d0*/ 	.word	0x0000b580


	//   ....[29]....
        /*01d4*/ 	.word	0x0000b5c0


	//   ....[30]....
        /*01d8*/ 	.word	0x0000b600


	//   ....[31]....
        /*01dc*/ 	.word	0x0000b640


	//   ....[32]....
        /*01e0*/ 	.word	0x0000dd80


	//   ....[33]....
        /*01e4*/ 	.word	0x0000ddc0


	//   ....[34]....
        /*01e8*/ 	.word	0x0000de00


	//   ....[35]....
        /*01ec*/ 	.word	0x0000de40


	//   ....[36]....
        /*01f0*/ 	.word	0x0000de80


	//   ....[37]....
        /*01f4*/ 	.word	0x0000dec0


	//   ....[38]....
        /*01f8*/ 	.word	0x0000df00


	//   ....[39]....
        /*01fc*/ 	.word	0x0000df30


	//   ....[40]....
        /*0200*/ 	.word	0x00010710


	//   ....[41]....
        /*0204*/ 	.word	0x00010750


	//   ....[42]....
        /*0208*/ 	.word	0x00010790


	//   ....[43]....
        /*020c*/ 	.word	0x000107d0


	//   ....[44]....
        /*0210*/ 	.word	0x00010820


	//   ....[45]....
        /*0214*/ 	.word	0x00010860


	//   ....[46]....
        /*0218*/ 	.word	0x000108a0


	//   ....[47]....
        /*021c*/ 	.word	0x00010980


	//   ....[48]....
        /*0220*/ 	.word	0x00014ee0


	//   ....[49]....
        /*0224*/ 	.word	0x00014f20


	//   ....[50]....
        /*0228*/ 	.word	0x00014f60


	//   ....[51]....
        /*022c*/ 	.word	0x00014f90


	//   ....[52]....
        /*0230*/ 	.word	0x00014fc0


	//   ....[53]....
        /*0234*/ 	.word	0x00014fe0


	//   ....[54]....
        /*0238*/ 	.word	0x00015000


	//   ....[55]....
        /*023c*/ 	.word	0x00015020


	//   ....[56]....
        /*0240*/ 	.word	0x00015040


	//   ....[57]....
        /*0244*/ 	.word	0x00015060


	//   ....[58]....
        /*0248*/ 	.word	0x00015080


	//   ....[59]....
        /*024c*/ 	.word	0x000150a0


	//   ....[60]....
        /*0250*/ 	.word	0x000150c0


	//   ....[61]....
        /*0254*/ 	.word	0x000150e0


	//   ....[62]....
        /*0258*/ 	.word	0x00015100


	//   ....[63]....
        /*025c*/ 	.word	0x00015120


	//----- nvinfo : EIATTR_VRC_CTA_INIT_COUNT
	.align		4
.L_165:
        /*0260*/ 	.byte	0x02, 0x4a
	.zero		1
	.zero		1


	//----- nvinfo : EIATTR_EXIT_INSTR_OFFSETS
	.align		4
        /*0264*/ 	.byte	0x04, 0x1c
        /*0266*/ 	.short	(.L_167 - .L_166)


	//   ....[0]....
.L_166:
        /*0268*/ 	.word	0x00000080


	//   ....[1]....
        /*026c*/ 	.word	0x00018e90


	//   ....[2]....
        /*0270*/ 	.word	0x00018f30


	//   ....[3]....
        /*0274*/ 	.word	0x000190f0


	//----- nvinfo : EIATTR_MAX_THREADS
	.align		4
.L_167:
        /*0278*/ 	.byte	0x04, 0x05
        /*027a*/ 	.short	(.L_169 - .L_168)
.L_168:
        /*027c*/ 	.word	0x00000080
        /*0280*/ 	.word	0x00000001
        /*0284*/ 	.word	0x00000001


	//----- nvinfo : EIATTR_CRS_STACK_SIZE
	.align		4
.L_169:
        /*0288*/ 	.byte	0x04, 0x1e
        /*028a*/ 	.short	(.L_171 - .L_170)
.L_170:
        /*028c*/ 	.word	0x00000000


	//----- nvinfo : EIATTR_CBANK_PARAM_SIZE
	.align		4
.L_171:
        /*0290*/ 	.byte	0x03, 0x19
        /*0292*/ 	.short	0x0038


	//----- nvinfo : EIATTR_PARAM_CBANK
	.align		4
        /*0294*/ 	.byte	0x04, 0x0a
        /*0296*/ 	.short	(.L_173 - .L_172)
	.align		4
.L_172:
        /*0298*/ 	.word	index@(.nv.constant0._ZN18transformer_engine33transpose_dbias_kernel_notalignedILi8ELi8ENS_52_GLOBAL__N__21b575c7_19_transpose_fusion_cu_821f04ea11TDBiasParamI13__nv_fp8_e5m2S3_fEEEEvT1_mmm)
        /*029c*/ 	.short	0x0380
        /*029e*/ 	.short	0x0038


	//----- nvinfo : EIATTR_SW_WAR
	.align		4
.L_173:
        /*02a0*/ 	.byte	0x04, 0x36
        /*02a2*/ 	.short	(.L_175 - .L_174)
.L_174:
        /*02a4*/ 	.word	0x00000008
.L_175:


//--------------------- .nv.info._ZN18transformer_engine22transpose_dbias_kernelILi8ELi8ENS_52_GLOBAL__N__21b575c7_19_transpose_fusion_cu_821f04ea11TDBiasParamI13__nv_fp8_e5m2S3_fEEEEvT1_mmm --------------------------
	.section	.nv.info._ZN18transformer_engine22transpose_dbias_kernelILi8ELi8ENS_52_GLOBAL__N__21b575c7_19_transpose_fusion_cu_821f04ea11TDBiasParamI13__nv_fp8_e5m2S3_fEEEEvT1_mmm,"",@"SHT_CUDA_INFO"
	.sectionflags	@""
	.align	4


	//----- nvinfo : EIATTR_CUDA_API_VERSION
	.align		4
        /*0000*/ 	.byte	0x04, 0x37
        /*0002*/ 	.short	(.L_177 - .L_176)
.L_176:
        /*0004*/ 	.word	0x00000082


	//----- nvinfo : EIATTR_KPARAM_INFO
	.align		4
.L_177:
        /*0008*/ 	.byte	0x04, 0x17
        /*000a*/ 	.short	(.L_179 - .L_178)
.L_178:
        /*000c*/ 	.word	0x00000000
        /*0010*/ 	.short	0x0003
        /*0012*/ 	.short	0x0030
        /*0014*/ 	.byte	0x00, 0xf0, 0x21, 0x00


	//----- nvinfo : EIATTR_KPARAM_INFO
	.align		4
.L_179:
        /*0018*/ 	.byte	0x04, 0x17
        /*001a*/ 	.short	(.L_181 - .L_180)
.L_180:
        /*001c*/ 	.word	0x00000000
        /*0020*/ 	.short	0x0002
        /*0022*/ 	.short	0x0028
        /*0024*/ 	.byte	0x00, 0xf0, 0x21, 0x00


	//----- nvinfo : EIATTR_KPARAM_INFO
	.align		4
.L_181:
        /*0028*/ 	.byte	0x04, 0x17
        /*002a*/ 	.short	(.L_183 - .L_182)
.L_182:
        /*002c*/ 	.word	0x00000000
        /*0030*/ 	.short	0x0001
        /*0032*/ 	.short	0x0020
        /*0034*/ 	.byte	0x00, 0xf0, 0x21, 0x00


	//----- nvinfo : EIATTR_KPARAM_INFO
	.align		4
.L_183:
        /*0038*/ 	.byte	0x04, 0x17
        /*003a*/ 	.short	(.L_185 - .L_184)
.L_184:
        /*003c*/ 	.word	0x00000000
        /*0040*/ 	.short	0x0000
        /*0042*/ 	.short	0x0000
        /*0044*/ 	.byte	0x00, 0xf0, 0x81, 0x00


	//----- nvinfo : EIATTR_SPARSE_MMA_MASK
	.align		4
.L_185:
        /*0048*/ 	.byte	0x03, 0x50
        /*004a*/ 	.short	0x0000


	//----- nvinfo : EIATTR_MAXREG_COUNT
	.align		4
        /*004c*/ 	.byte	0x03, 0x1b
        /*004e*/ 	.short	0x00ff


	//----- nvinfo : EIATTR_NUM_BARRIERS
	.align		4
        /*0050*/ 	.byte	0x02, 0x4c
        /*0052*/ 	.byte	0x01
	.zero		1


	//----- nvinfo : EIATTR_MERCURY_ISA_VERSION
	.align		4
        /*0054*/ 	.byte	0x03, 0x5f
        /*0056*/ 	.short	0x0101


	//----- nvinfo : EIATTR_COOP_GROUP_MASK_REGIDS
	.align		4
        /*0058*/ 	.byte	0x04, 0x29
        /*005a*/ 	.short	(.L_187 - .L_186)


	//   ....[0]....
.L_186:
        /*005c*/ 	.word	0xffffffff


	//   ....[1]....
        /*0060*/ 	.word	0xffffffff


	//   ....[2]....
        /*0064*/ 	.word	0xffffffff


	//   ....[3]....
        /*0068*/ 	.word	0xffffffff


	//   ....[4]....
        /*006c*/ 	.word	0xffffffff


	//   ....[5]....
        /*0070*/ 	.word	0xffffffff


	//   ....[6]....
        /*0074*/ 	.word	0xffffffff


	//   ....[7]....
        /*0078*/ 	.word	0xffffffff


	//   ....[8]....
        /*007c*/ 	.word	0xffffffff


	//   ....[9]....
        /*0080*/ 	.word	0xffffffff


	//   ....[10]....
        /*0084*/ 	.word	0xffffffff


	//   ....[11]....
        /*0088*/ 	.word	0xffffffff


	//   ....[12]....
        /*008c*/ 	.word	0xffffffff


	//   ....[13]....
        /*0090*/ 	.word	0xffffffff


	//   ....[14]....
        /*0094*/ 	.word	0xffffffff


	//   ....[15]....
        /*0098*/ 	.word	0xffffffff


	//   ....[16]....
        /*009c*/ 	.word	0xffffffff


	//   ....[17]....
        /*00a0*/ 	.word	0xffffffff


	//   ....[18]....
        /*00a4*/ 	.word	0xffffffff


	//   ....[19]....
        /*00a8*/ 	.word	0xffffffff


	//   ....[20]....
        /*00ac*/ 	.word	0xffffffff


	//   ....[21]....
        /*00b0*/ 	.word	0xffffffff


	//   ....[22]....
        /*00b4*/ 	.word	0xffffffff


	//   ....[23]....
        /*00b8*/ 	.word	0xffffffff


	//   ....[24]....
        /*00bc*/ 	.word	0xffffffff


	//   ....[25]....
        /*00c0*/ 	.word	0xffffffff


	//   ....[26]....
        /*00c4*/ 	.word	0xffffffff


	//   ....[27]....
        /*00c8*/ 	.word	0xffffffff


	//   ....[28]....
        /*00cc*/ 	.word	0xffffffff


	//   ....[29]....
        /*00d0*/ 	.word	0xffffffff


	//   ....[30]....
        /*00d4*/ 	.word	0xffffffff


	//   ....[31]....
        /*00d8*/ 	.word	0xffffffff


	//   ....[32]....
        /*00dc*/ 	.word	0xffffffff


	//   ....[33]....
        /*00e0*/ 	.word	0xffffffff


	//   ....[34]....
        /*00e4*/ 	.word	0xffffffff


	//   ....[35]....
        /*00e8*/ 	.word	0xffffffff


	//   ....[36]....
        /*00ec*/ 	.word	0xffffffff


	//   ....[37]....
        /*00f0*/ 	.word	0xffffffff


	//   ....[38]....
        /*00f4*/ 	.word	0xffffffff


	//   ....[39]....
        /*00f8*/ 	.word	0xffffffff


	//   ....[40]....
        /*00fc*/ 	.word	0xffffffff


	//   ....[41]....
        /*0100*/ 	.word	0xffffffff


	//   ....[42]....
        /*0104*/ 	.word	0xffffffff


	//   ....[43]....
        /*0108*/ 	.word	0xffffffff


	//   ....[44]....
        /*010c*/ 	.word	0xffffffff


	//   ....[45]....
        /*0110*/ 	.word	0xffffffff


	//   ....[46]....
        /*0114*/ 	.word	0xffffffff


	//   ....[47]....
        /*0118*/ 	.word	0xffffffff


	//   ....[48]....
        /*011c*/ 	.word	0xffffffff


	//   ....[49]....
        /*0120*/ 	.word	0xffffffff


	//   ....[50]....
        /*0124*/ 	.word	0xffffffff


	//   ....[51]....
        /*0128*/ 	.word	0xffffffff


	//   ....[52]....
        /*012c*/ 	.word	0xffffffff


	//   ....[53]....
        /*0130*/ 	.word	0xffffffff


	//   ....[54]....
        /*0134*/ 	.word	0xffffffff


	//   ....[55]....
        /*0138*/ 	.word	0xffffffff


	//   ....[56]....
        /*013c*/ 	.word	0xffffffff


	//   ....[57]....
        /*0140*/ 	.word	0xffffffff


	//   ....[58]....
        /*0144*/ 	.word	0xffffffff


	//   ....[59]....
        /*0148*/ 	.word	0xffffffff


	//   ....[60]....
        /*014c*/ 	.word	0xffffffff


	//   ....[61]....
        /*0150*/ 	.word	0xffffffff


	//   ....[62]....
        /*0154*/ 	.word	0xffffffff


	//   ....[63]....
        /*0158*/ 	.word	0xffffffff


	//----- nvinfo : EIATTR_COOP_GROUP_INSTR_OFFSETS
	.align		4
.L_187:
        /*015c*/ 	.byte	0x04, 0x28
        /*015e*/ 	.short	(.L_189 - .L_188)


	//   ....[0]....
.L_188:
        /*0160*/ 	.word	0x00002490


	//   ....[1]....
        /*0164*/ 	.word	0x00002550


	//   ....[2]....
        /*0168*/ 	.word	0x000025b0


	//   ....[3]....
        /*016c*/ 	.word	0x000025e0


	//   ....[4]....
        /*0170*/ 	.word	0x00002600


	//   ....[5]....
        /*0174*/ 	.word	0x00002610


	//   ....[6]....
        /*0178*/ 	.word	0x00002620


	//   ....[7]....
        /*017c*/ 	.word	0x00002630


	//   ....[8]....
        /*0180*/ 	.word	0x00003e70


	//   ....[9]....
        /*0184*/ 	.word	0x00003e90


	//   ....[10]....
        /*0188*/ 	.word	0x00003ef0


	//   ....[11]....
        /*018c*/ 	.word	0x00003f10


	//   ....[12]....
        /*0190*/ 	.word	0x00003f80


	//   ....[13]....
        /*0194*/ 	.word	0x00004000


	//   ....[14]....
        /*0198*/ 	.word	0x00004020


	//   ....[15]....
        /*019c*/ 	.word	0x00004050


	//   ....[16]....
        /*01a0*/ 	.word	0x00005aa0


	//   ....[17]....
        /*01a4*/ 	.word	0x00005b20


	//   ....[18]....
        /*01a8*/ 	.word	0x00005be0


	//   ....[19]....
        /*01ac*/ 	.word	0x00005c20


	//   ....[20]....
        /*01b0*/ 	.word	0x00005c60


	//   ....[21]....
        /*01b4*/ 	.word	0x00005d40


	//   ....[22]....
        /*01b8*/ 	.word	0x00005d80


	//   ....[23]....
        /*01bc*/ 	.word	0x00005da0


	//   ....[24]....
        /*01c0*/ 	.word	0x00007710


	//   ....[25]....
        /*01c4*/ 	.word	0x00007810


	//   ....[26]....
        /*01c8*/ 	.word	0x00007870


	//   ....[27]....
        /*01cc*/ 	.word	0x00007880


	//   ....[28]....
        /*01d0*/ 	.word	0x000078a0


	//   ....[29]....
        /*01d4*/ 	.word	0x000078c0


	//   ....[30]....
        /*01d8*/ 	.word	0x000078d0


	//   ....[31]....
        /*01dc*/ 	.word	0x000078e0


	//   ....[32]....
        /*01e0*/ 	.word	0x000094a0


	//   ....[33]....
        /*01e4*/ 	.word	0x000094e0


	//   ....[34]....
        /*01e8*/ 	.word	0x000095d0


	//   ....[35]....
        /*01ec*/ 	.word	0x00009620


	//   ....[36]....
        /*01f0*/ 	.word	0x00009680


	//   ....[37]....
        /*01f4*/ 	.word	0x000096d0


	//   ....[38]....
        /*01f8*/ 	.word	0x00009710


	//   ....[39]....
        /*01fc*/ 	.word	0x00009740


	//   ....[40]....
        /*0200*/ 	.word	0x0000b1c0


	//   ....[41]....
        /*0204*/ 	.word	0x0000b1e0


	//   ....[42]....
        /*0208*/ 	.word	0x0000b260


	//   ....[43]....
        /*020c*/ 	.word	0x0000b270


	//   ....[44]....
        /*0210*/ 	.word	0x0000b290


	//   ....[45]....
        /*0214*/ 	.word	0x0000b2b0


	//   ....[46]....
        /*0218*/ 	.word	0x0000b2c0


	//   ....[47]....
        /*021c*/ 	.word	0x0000b2d0


	//   ....[48]....
        /*0220*/ 	.word	0x0000cce0


	//   ....[49]....
        /*0224*/ 	.word	0x0000cd10


	//   ....[50]....
        /*0228*/ 	.word	0x0000cd50


	//   ....[51]....
        /*022c*/ 	.word	0x0000cd70


	//   ....[52]....
        /*0230*/ 	.word	0x0000cd90


	//   ....[53]....
        /*0234*/ 	.word	0x0000cdb0


	//   ....[54]....
        /*0238*/ 	.word	0x0000cde0


	//   ....[55]....
        /*023c*/ 	.word	0x0000ce10


	//   ....[56]....
        /*0240*/ 	.word	0x0000e870


	//   ....[57]....
        /*0244*/ 	.word	0x0000e8b0


	//   ....[58]....
        /*0248*/ 	.word	0x0000e8e0


	//   ....[59]....
        /*024c*/ 	.word	0x0000e8f0


	//   ....[60]....
        /*0250*/ 	.word	0x0000e900


	//   ....[61]....
        /*0254*/ 	.word	0x0000e910


	//   ....[62]....
        /*0258*/ 	.word	0x0000e920


	//   ....[63]....
        /*025c*/ 	.word	0x0000e930


	//----- nvinfo : EIATTR_VRC_CTA_INIT_COUNT
	.align		4
.L_189:
        /*0260*/ 	.byte	0x02, 0x4a
	.zero		1
	.zero		1


	//----- nvinfo : EIATTR_EXIT_INSTR_OFFSETS
	.align		4
        /*0264*/ 	.byte	0x04, 0x1c
        /*0266*/ 	.short	(.L_191 - .L_190)


	//   ....[0]....
.L_190:
        /*0268*/ 	.word	0x00000080


	//   ....[1]....
        /*026c*/ 	.word	0x000100a0


	//   ....[2]....
        /*0270*/ 	.word	0x00010300


	//----- nvinfo : EIATTR_MAX_THREADS
	.align		4
.L_191:
        /*0274*/ 	.byte	0x04, 0x05
        /*0276*/ 	.short	(.L_193 - .L_192)
.L_192:
        /*0278*/ 	.word	0x00000080
        /*027c*/ 	.word	0x00000001
        /*0280*/ 	.word	0x00000001


	//----- nvinfo : EIATTR_CRS_STACK_SIZE
	.align		4
.L_193:
        /*0284*/ 	.byte	0x04, 0x1e
        /*0286*/ 	.short	(.L_195 - .L_194)
.L_194:
        /*0288*/ 	.word	0x00000000


	//----- nvinfo : EIATTR_CBANK_PARAM_SIZE
	.align		4
.L_195:
        /*028c*/ 	.byte	0x03, 0x19
        /*028e*/ 	.short	0x0038


	//----- nvinfo : EIATTR_PARAM_CBANK
	.align		4
        /*0290*/ 	.byte	0x04, 0x0a
        /*0292*/ 	.short	(.L_197 - .L_196)
	.align		4
.L_196:
        /*0294*/ 	.word	index@(.nv.constant0._ZN18transformer_engine22transpose_dbias_kernelILi8ELi8ENS_52_GLOBAL__N__21b575c7_19_transpose_fusion_cu_821f04ea11TDBiasParamI13__nv_fp8_e5m2S3_fEEEEvT1_mmm)
        /*0298*/ 	.short	0x0380
        /*029a*/ 	.short	0x0038


	//----- nvinfo : EIATTR_SW_WAR
	.align		4
.L_197:
        /*029c*/ 	.byte	0x04, 0x36
        /*029e*/ 	.short	(.L_199 - .L_198)
.L_198:
        /*02a0*/ 	.word	0x00000008
.L_199:


//--------------------- .nv.callgraph             --------------------------
	.section	.nv.callgraph,"",@"SHT_CUDA_CALLGRAPH"
	.align	4
	.sectionentsize	8
	.align		4
        /*0000*/ 	.word	0x00000000
	.align		4
        /*0004*/ 	.word	0xffffffff
	.align		4
        /*0008*/ 	.word	0x00000000
	.align		4
        /*000c*/ 	.word	0xfffffffe
	.align		4
        /*0010*/ 	.word	0x00000000
	.align		4
        /*0014*/ 	.word	0xfffffffd
	.align		4
        /*0018*/ 	.word	0x00000000
	.align		4
        /*001c*/ 	.word	0xfffffffc


//--------------------- .text._ZN18transformer_engine19reduce_dbias_kernelILi4Ef13__nv_bfloat16EEvPT1_PKT0_ii --------------------------
	.section	.text._ZN18transformer_engine19reduce_dbias_kernelILi4Ef13__nv_bfloat16EEvPT1_PKT0_ii,"ax",@progbits
	.align	128
        .global         _ZN18transformer_engine19reduce_dbias_kernelILi4Ef13__nv_bfloat16EEvPT1_PKT0_ii
        .type           _ZN18transformer_engine19reduce_dbias_kernelILi4Ef13__nv_bfloat16EEvPT1_PKT0_ii,@function
        .size           _ZN18transformer_engine19reduce_dbias_kernelILi4Ef13__nv_bfloat16EEvPT1_PKT0_ii,(.L_x_495 - _ZN18transformer_engine19reduce_dbias_kernelILi4Ef13__nv_bfloat16EEvPT1_PKT0_ii)
        .other          _ZN18transformer_engine19reduce_dbias_kernelILi4Ef13__nv_bfloat16EEvPT1_PKT0_ii,@"STO_CUDA_ENTRY STV_DEFAULT"
_ZN18transformer_engine19reduce_dbias_kernelILi4Ef13__nv_bfloat16EEvPT1_PKT0_ii:
.text._ZN18transformer_engine19reduce_dbias_kernelILi4Ef13__nv_bfloat16EEvPT1_PKT0_ii:
[----:B------:R-:W-:Y:S01]  /*0000*/  LDC R1, c[0x0][0x37c] ;  /* 0x0000df00ff017b82 */ /* 0x000fe20000000800 */
[----:B------:R-:W0:Y:S07]  /*0010*/  S2R R3, SR_TID.X ;  /* 0x0000000000037919 */ /* 0x000e2e0000002100 */
[----:B------:R-:W0:Y:S08]  /*0020*/  S2UR UR4, SR_CTAID.X ;  /* 0x00000000000479c3 */ /* 0x000e300000002500 */
[----:B------:R-:W0:Y:S08]  /*0030*/  LDC R0, c[0x0][0x360] ;  /* 0x0000d800ff007b82 */ /* 0x000e300000000800 */
[----:B------:R-:W1:Y:S01]  /*0040*/  LDC R4, c[0x0][0x390] ;  /* 0x0000e400ff047b82 */ /* 0x000e620000000800 */
[----:B0-----:R-:W-:-:S05]  /*0050*/  IMAD R0, R0, UR4, R3 ;  /* 0x0000000400007c24 */ /* 0x001fca000f8e0203 */
[----:B------:R-:W-:-:S04]  /*0060*/  SHF.L.U32 R3, R0, 0x2, RZ ;  /* 0x0000000200037819 */ /* 0x000fc800000006ff */
[----:B-1----:R-:W-:-:S13]  /*0070*/  ISETP.GE.AND P0, PT, R3, R4, PT ;  /* 0x000000040300720c */ /* 0x002fda0003f06270 */
[----:B------:R-:W-:Y:S05]  /*0080*/  @P0 EXIT ;  /* 0x000000000000094d */ /* 0x000fea0003800000 */
[----:B------:R-:W0:Y:S01]  /*0090*/  LDCU UR4, c[0x0][0x394] ;  /* 0x00007280ff0477ac */ /* 0x000e220008000800 */
[----:B------:R-:W1:Y:S01]  /*00a0*/  LDC.64 R26, c[0x0][0x388] ;  /* 0x0000e200ff1a7b82 */ /* 0x000e620000000a00 */
[----:B------:R-:W-:Y:S01]  /*00b0*/  HFMA2 R23, -RZ, RZ, 0, 0 ;  /* 0x00000000ff177431 */ /* 0x000fe200000001ff */
[----:B------:R-:W-:Y:S02]  /*00c0*/  CS2R R20, SRZ ;  /* 0x0000000000147805 */ /* 0x000fe4000001ff00 */
[----:B------:R-:W-:Y:S01]  /*00d0*/  MOV R2, RZ ;  /* 0x000000ff00027202 */ /* 0x000fe20000000f00 */
[----:B------:R-:W2:Y:S03]  /*00e0*/  LDCU.64 UR8, c[0x0][0x358] ;  /* 0x00006b00ff0877ac */ /* 0x000ea60008000a00 */
[----:B------:R-:W3:Y:S01]  /*00f0*/  LDC.64 R24, c[0x0][0x380] ;  /* 0x0000e000ff187b82 */ /* 0x000ee20000000a00 */
[----:B0-----:R-:W-:Y:S01]  /*0100*/  UISETP.GE.AND UP0, UPT, UR4, 0x1, UPT ;  /* 0x000000010400788c */ /* 0x001fe2000bf06270 */
[----:B-1----:R-:W-:-:S04]  /*0110*/  IMAD.WIDE R26, R3, 0x4, R26 ;  /* 0x00000004031a7825 */ /* 0x002fc800078e021a */
[----:B---3--:R-:W-:-:S04]  /*0120*/  IMAD.WIDE R24, R3, 0x2, R24 ;  /* 0x0000000203187825 */ /* 0x008fc800078e0218 */
[----:B--2---:R-:W-:Y:S05]  /*0130*/  BRA.U !UP0, `(.L_x_0) ;  /* 0x0000000508f07547 */ /* 0x004fea000b800000 */
[----:B------:R-:W-:Y:S01]  /*0140*/  UISETP.GE.U32.AND UP1, UPT, UR4, 0x8, UPT ;  /* 0x000000080400788c */ /* 0x000fe2000bf26070 */
[----:B------:R-:W-:Y:S01]  /*0150*/  SHF.R.S32.HI R0, RZ, 0x1f, R4 ;  /* 0x0000001fff007819 */ /* 0x000fe20000011404 */
[----:B------:R-:W-:Y:S01]  /*0160*/  ULOP3.LUT UR5, UR4, 0x7, URZ, 0xc0, !UPT ;  /* 0x0000000704057892 */ /* 0x000fe2000f8ec0ff */
[----:B------:R-:W-:Y:S02]  /*0170*/  MOV R20, RZ ;  /* 0x000000ff00147202 */ /* 0x000fe40000000f00 */
[----:B------:R-:W-:Y:S01]  /*0180*/  LEA.HI R3, R0, R4, RZ, 0x2 ;  /* 0x0000000400037211 */ /* 0x000fe200078f10ff */
[----:B------:R-:W-:Y:S01]  /*0190*/  UISETP.NE.AND UP0, UPT, UR5, URZ, UPT ;  /* 0x000000ff0500728c */ /* 0x000fe2000bf05270 */
[----:B------:R-:W-:Y:S02]  /*01a0*/  MOV R0, RZ ;  /* 0x000000ff00007202 */ /* 0x000fe40000000f00 */
[----:B------:R-:W-:Y:S01]  /*01b0*/  SHF.R.S32.HI R3, RZ, 0x2, R3 ;  /* 0x00000002ff037819 */ /* 0x000fe20000011403 */
[----:B------:R-:W-:Y:S07]  /*01c0*/  BRA.U !UP1, `(.L_x_1) ;  /* 0x0000000109e87547 */ /* 0x000fee000b800000 */
[----:B------:R-:W-:Y:S01]  /*01d0*/  ULOP3.LUT UR4, UR4, 0x7ffffff8, URZ, 0xc0, !UPT ;  /* 0x7ffffff804047892 */ /* 0x000fe2000f8ec0ff */
[----:B------:R-:W-:Y:S01]  /*01e0*/  HFMA2 R2, -RZ, RZ, 0, 0 ;  /* 0x00000000ff027431 */ /* 0x000fe200000001ff */
[----:B------:R-:W-:Y:S02]  /*01f0*/  CS2R R20, SRZ ;  /* 0x0000000000147805 */ /* 0x000fe4000001ff00 */
[----:B------:R-:W-:Y:S01]  /*0200*/  CS2R R22, SRZ ;  /* 0x0000000000167805 */ /* 0x000fe2000001ff00 */
[----:B------:R-:W-:Y:S02]  /*0210*/  UIADD3 UR6, UPT, UPT, -UR4, URZ, URZ ;  /* 0x000000ff04067290 */ /* 0x000fe4000fffe1ff */
[----:B------:R-:W-:-:S10]  /*0220*/  MOV R0, UR4 ;  /* 0x0000000400007c02 */ /* 0x000fd40008000f00 */
.L_x_2:
[----:B------:R-:W-:-:S04]  /*0230*/  IMAD.WIDE R6, R22, 0x10, R26 ;  /* 0x0000001016067825 */ /* 0x000fc800078e021a */
[C---:B------:R-:W-:Y:S02]  /*0240*/  IMAD.WIDE R16, R3.reuse, 0x10, R6 ;  /* 0x0000001003107825 */ /* 0x040fe400078e0206 */
[----:B------:R-:W2:Y:S02]  /*0250*/  LDG.E.128 R4, desc[UR8][R6.64] ;  /* 0x0000000806047981 */ /* 0x000ea4000c1e1d00 */
[C---:B------:R-:W-:Y:S02]  /*0260*/  IMAD.WIDE R28, R3.reuse, 0x10, R16 ;  /* 0x00000010031c7825 */ /* 0x040fe400078e0210 */
[----:B------:R-:W3:Y:S04]  /*0270*/  LDG.E.128 R16, desc[UR8][R16.64] ;  /* 0x0000000810107981 */ /* 0x000ee8000c1e1d00 */
[----:B------:R0:W4:Y:S02]  /*0280*/  LDG.E.128 R12, desc[UR8][R28.64] ;  /* 0x000000081c0c7981 */ /* 0x000124000c1e1d00 */
[----:B0-----:R-:W-:-:S05]  /*0290*/  IMAD.WIDE R28, R3, 0x10, R28 ;  /* 0x00000010031c7825 */ /* 0x001fca00078e021c */
[----:B------:R-:W5:Y:S01]  /*02a0*/  LDG.E.128 R8, desc[UR8][R28.64] ;  /* 0x000000081c087981 */ /* 0x000f62000c1e1d00 */
[----:B--2---:R-:W-:Y:S01]  /*02b0*/  FADD R21, R4, R21 ;  /* 0x0000001504157221 */ /* 0x004fe20000000000 */
[----:B------:R-:W-:Y:S01]  /*02c0*/  FADD R2, R5, R2 ;  /* 0x0000000205027221 */ /* 0x000fe20000000000 */
[----:B------:R-:W-:-:S04]  /*02d0*/  IMAD.WIDE R4, R3, 0x10, R28 ;  /* 0x0000001003047825 */ /* 0x000fc800078e021c */
[----:B------:R-:W-:Y:S01]  /*02e0*/  FADD R23, R6, R23 ;  /* 0x0000001706177221 */ /* 0x000fe20000000000 */
[----:B------:R-:W-:Y:S01]  /*02f0*/  FADD R20, R7, R20 ;  /* 0x0000001407147221 */ /* 0x000fe20000000000 */
[----:B---3--:R-:W-:Y:S01]  /*0300*/  FADD R21, R21, R16 ;  /* 0x0000001015157221 */ /* 0x008fe20000000000 */
[----:B------:R-:W-:Y:S01]  /*0310*/  FADD R2, R2, R17 ;  /* 0x0000001102027221 */ /* 0x000fe20000000000 */
[----:B------:R-:W-:-:S04]  /*0320*/  IMAD.WIDE R16, R3, 0x10, R4 ;  /* 0x0000001003107825 */ /* 0x000fc800078e0204 */
[----:B------:R-:W-:Y:S01]  /*0330*/  FADD R23, R23, R18 ;  /* 0x0000001217177221 */ /* 0x000fe20000000000 */
[----:B----4-:R-:W-:Y:S01]  /*0340*/  FADD R21, R21, R12 ;  /* 0x0000000c15157221 */ /* 0x010fe20000000000 */
[----:B------:R-:W-:Y:S01]  /*0350*/  FADD R2, R2, R13 ;  /* 0x0000000d02027221 */ /* 0x000fe20000000000 */
[----:B------:R-:W2:Y:S01]  /*0360*/  LDG.E.128 R4, desc[UR8][R4.64] ;  /* 0x0000000804047981 */ /* 0x000ea2000c1e1d00 */
[----:B------:R-:W-:Y:S01]  /*0370*/  FADD R20, R20, R19 ;  /* 0x0000001314147221 */ /* 0x000fe20000000000 */
[----:B------:R-:W-:-:S04]  /*0380*/  IMAD.WIDE R12, R3, 0x10, R16 ;  /* 0x00000010030c7825 */ /* 0x000fc800078e0210 */
[----:B------:R-:W-:Y:S01]  /*0390*/  FADD R23, R23, R14 ;  /* 0x0000000e17177221 */ /* 0x000fe20000000000 */
[----:B------:R-:W3:Y:S01]  /*03a0*/  LDG.E.128 R16, desc[UR8][R16.64] ;  /* 0x0000000810107981 */ /* 0x000ee2000c1e1d00 */
[----:B------:R-:W-:Y:S01]  /*03b0*/  FADD R20, R20, R15 ;  /* 0x0000000f14147221 */ /* 0x000fe20000000000 */
[----:B-----5:R-:W-:Y:S01]  /*03c0*/  FADD R21, R21, R8 ;  /* 0x0000000815157221 */ /* 0x020fe20000000000 */
[----:B------:R-:W-:Y:S01]  /*03d0*/  FADD R2, R2, R9 ;  /* 0x0000000902027221 */ /* 0x000fe20000000000 */
[----:B------:R-:W-:Y:S02]  /*03e0*/  IMAD.WIDE R8, R3, 0x10, R12 ;  /* 0x0000001003087825 */ /* 0x000fe400078e020c */
[----:B------:R-:W4:Y:S02]  /*03f0*/  LDG.E.128 R12, desc[UR8][R12.64] ;  /* 0x000000080c0c7981 */ /* 0x000f24000c1e1d00 */
[----:B------:R-:W-:Y:S01]  /*0400*/  FADD R23, R23, R10 ;  /* 0x0000000a17177221 */ /* 0x000fe20000000000 */
[----:B------:R-:W-:-:S02]  /*0410*/  FADD R20, R20, R11 ;  /* 0x0000000b14147221 */ /* 0x000fc40000000000 */
[----:B------:R-:W5:Y:S01]  /*0420*/  LDG.E.128 R8, desc[UR8][R8.64] ;  /* 0x0000000808087981 */ /* 0x000f62000c1e1d00 */
[----:B------:R-:W-:-:S04]  /*0430*/  UIADD3 UR6, UPT, UPT, UR6, 0x8, URZ ;  /* 0x0000000806067890 */ /* 0x000fc8000fffe0ff */
[----:B------:R-:W-:Y:S01]  /*0440*/  UISETP.NE.AND UP1, UPT, UR6, URZ, UPT ;  /* 0x000000ff0600728c */ /* 0x000fe2000bf25270 */
[----:B------:R-:W-:Y:S01]  /*0450*/  LEA R22, R3, R22, 0x3 ;  /* 0x0000001603167211 */ /* 0x000fe200078e18ff */
[----:B--2---:R-:W-:Y:S01]  /*0460*/  FADD R21, R21, R4 ;  /* 0x0000000415157221 */ /* 0x004fe20000000000 */
[----:B------:R-:W-:Y:S01]  /*0470*/  FADD R2, R2, R5 ;  /* 0x0000000502027221 */ /* 0x000fe20000000000 */
[----:B------:R-:W-:Y:S01]  /*0480*/  FADD R23, R23, R6 ;  /* 0x0000000617177221 */ /* 0x000fe20000000000 */
[----:B------:R-:W-:Y:S01]  /*0490*/  FADD R20, R20, R7 ;  /* 0x0000000714147221 */ /* 0x000fe20000000000 */
[----:B---3--:R-:W-:Y:S01]  /*04a0*/  FADD R21, R21, R16 ;  /* 0x0000001015157221 */ /* 0x008fe20000000000 */
[----:B------:R-:W-:Y:S01]  /*04b0*/  FADD R2, R2, R17 ;  /* 0x0000001102027221 */ /* 0x000fe20000000000 */
[----:B------:R-:W-:Y:S01]  /*04c0*/  FADD R23, R23, R18 ;  /* 0x0000001217177221 */ /* 0x000fe20000000000 */
[----:B------:R-:W-:Y:S01]  /*04d0*/  FADD R20, R20, R19 ;  /* 0x0000001314147221 */ /* 0x000fe20000000000 */
[----:B----4-:R-:W-:Y:S01]  /*04e0*/  FADD R21, R21, R12 ;  /* 0x0000000c15157221 */ /* 0x010fe20000000000 */
[----:B------:R-:W-:Y:S01]  /*04f0*/  FADD R2, R2, R13 ;  /* 0x0000000d02027221 */ /* 0x000fe20000000000 */
[----:B------:R-:W-:Y:S01]  /*0500*/  FADD R23, R23, R14 ;  /* 0x0000000e17177221 */ /* 0x000fe20000000000 */
[----:B------:R-:W-:Y:S01]  /*0510*/  FADD R20, R20, R15 ;  /* 0x0000000f14147221 */ /* 0x000fe20000000000 */
[----:B-----5:R-:W-:Y:S01]  /*0520*/  FADD R21, R21, R8 ;  /* 0x0000000815157221 */ /* 0x020fe20000000000 */
[----:B------:R-:W-:Y:S01]  /*0530*/  FADD R2, R2, R9 ;  /* 0x0000000902027221 */ /* 0x000fe20000000000 */
[----:B------:R-:W-:Y:S01]  /*0540*/  FADD R23, R23, R10 ;  /* 0x0000000a17177221 */ /* 0x000fe20000000000 */
[----:B------:R-:W-:Y:S01]  /*0550*/  FADD R20, R20, R11 ;  /* 0x0000000b14147221 */ /* 0x000fe20000000000 */
[----:B------:R-:W-:Y:S06]  /*0560*/  BRA.U UP1, `(.L_x_2) ;  /* 0xfffffffd01307547 */ /* 0x000fec000b83ffff */
.L_x_1:
[----:B------:R-:W-:Y:S05]  /*0570*/  BRA.U !UP0, `(.L_x_0) ;  /* 0x0000000108e07547 */ /* 0x000fea000b800000 */
[----:B------:R-:W0:Y:S01]  /*0580*/  LDC R28, c[0x0][0x394] ;  /* 0x0000e500ff1c7b82 */ /* 0x000e220000000800 */
[----:B------:R-:W-:Y:S01]  /*0590*/  UISETP.GE.U32.AND UP0, UPT, UR5, 0x4, UPT ;  /* 0x000000040500788c */ /* 0x000fe2000bf06070 */
[----:B0-----:R-:W-:-:S04]  /*05a0*/  LOP3.LUT R22, R28, 0x3, RZ, 0xc0, !PT ;  /* 0x000000031c167812 */ /* 0x001fc800078ec0ff */
[----:B------:R-:W-:-:S04]  /*05b0*/  ISETP.NE.AND P0, PT, R22, RZ, PT ;  /* 0x000000ff1600720c */ /* 0x000fc80003f05270 */
[----:B------:R-:W-:Y:S09]  /*05c0*/  BRA.U !UP0, `(.L_x_3) ;  /* 0x0000000108687547 */ /* 0x000ff2000b800000 */
[----:B------:R-:W-:-:S04]  /*05d0*/  IMAD R5, R0, R3, RZ ;  /* 0x0000000300057224 */ /* 0x000fc800078e02ff */
[----:B------:R-:W-:-:S04]  /*05e0*/  IMAD.WIDE R4, R5, 0x10, R26 ;  /* 0x0000001005047825 */ /* 0x000fc800078e021a */
[C---:B------:R-:W-:Y:S02]  /*05f0*/  IMAD.WIDE R8, R3.reuse, 0x10, R4 ;  /* 0x0000001003087825 */ /* 0x040fe400078e0204 */
[----:B------:R-:W2:Y:S02]  /*0600*/  LDG.E.128 R4, desc[UR8][R4.64] ;  /* 0x0000000804047981 */ /* 0x000ea4000c1e1d00 */
[C---:B------:R-:W-:Y:S02]  /*0610*/  IMAD.WIDE R12, R3.reuse, 0x10, R8 ;  /* 0x00000010030c7825 */ /* 0x040fe400078e0208 */
[----:B------:R-:W3:Y:S02]  /*0620*/  LDG.E.128 R8, desc[UR8][R8.64] ;  /* 0x0000000808087981 */ /* 0x000ee4000c1e1d00 */
[----:B------:R-:W-:Y:S02]  /*0630*/  IMAD.WIDE R16, R3, 0x10, R12 ;  /* 0x0000001003107825 */ /* 0x000fe400078e020c */
[----:B------:R-:W4:Y:S04]  /*0640*/  LDG.E.128 R12, desc[UR8][R12.64] ;  /* 0x000000080c0c7981 */ /* 0x000f28000c1e1d00 */
[----:B------:R-:W5:Y:S01]  /*0650*/  LDG.E.128 R16, desc[UR8][R16.64] ;  /* 0x0000000810107981 */ /* 0x000f62000c1e1d00 */
[----:B------:R-:W-:Y:S01]  /*0660*/  IADD3 R0, PT, PT, R0, 0x4, RZ ;  /* 0x0000000400007810 */ /* 0x000fe20007ffe0ff */
        /* <DEDUP_REMOVED lines=15> */
[----:B------:R-:W-:-:S07]  /*0760*/  FADD R20, R20, R19 ;  /* 0x0000001314147221 */ /* 0x000fce0000000000 */
.L_x_3:
[----:B------:R-:W-:Y:S05]  /*0770*/  @!P0 BRA `(.L_x_0) ;  /* 0x0000000000608947 */ /* 0x000fea0003800000 */
[----:B------:R-:W-:Y:S02]  /*0780*/  ISETP.NE.AND P0, PT, R22, 0x1, PT ;  /* 0x000000011600780c */ /* 0x000fe40003f05270 */
[----:B------:R-:W-:-:S04]  /*0790*/  LOP3.LUT R28, R28, 0x1, RZ, 0xc0, !PT ;  /* 0x000000011c1c7812 */ /* 0x000fc800078ec0ff */
[----:B------:R-:W-:-:S07]  /*07a0*/  ISETP.NE.U32.AND P1, PT, R28, 0x1, PT ;  /* 0x000000011c00780c */ /* 0x000fce0003f25070 */
[C---:B------:R-:W-:Y:S01]  /*07b0*/  @P0 IMAD R5, R0.reuse, R3, RZ ;  /* 0x0000000300050224 */ /* 0x040fe200078e02ff */
[----:B------:R-:W-:-:S03]  /*07c0*/  @P0 IADD3 R0, PT, PT, R0, 0x2, RZ ;  /* 0x0000000200000810 */ /* 0x000fc60007ffe0ff */
[----:B------:R-:W-:-:S04]  /*07d0*/  @P0 IMAD.WIDE R4, R5, 0x10, R26 ;  /* 0x0000001005040825 */ /* 0x000fc800078e021a */
[----:B------:R-:W-:Y:S02]  /*07e0*/  @!P1 IMAD R13, R0, R3, RZ ;  /* 0x00000003000d9224 */ /* 0x000fe400078e02ff */
[----:B------:R-:W-:Y:S02]  /*07f0*/  @P0 IMAD.WIDE R8, R3, 0x10, R4 ;  /* 0x0000001003080825 */ /* 0x000fe400078e0204 */
[----:B------:R-:W2:Y:S02]  /*0800*/  @P0 LDG.E.128 R4, desc[UR8][R4.64] ;  /* 0x0000000804040981 */ /* 0x000ea4000c1e1d00 */
[----:B------:R-:W-:Y:S02]  /*0810*/  @!P1 IMAD.WIDE R12, R13, 0x10, R26 ;  /* 0x000000100d0c9825 */ /* 0x000fe400078e021a */
[----:B------:R-:W3:Y:S04]  /*0820*/  @P0 LDG.E.128 R8, desc[UR8][R8.64] ;  /* 0x0000000808080981 */ /* 0x000ee8000c1e1d00 */
[----:B------:R-:W4:Y:S01]  /*0830*/  @!P1 LDG.E.128 R12, desc[UR8][R12.64] ;  /* 0x000000080c0c9981 */ /* 0x000f22000c1e1d00 */
[----:B--2---:R-:W-:Y:S01]  /*0840*/  @P0 FADD R17, R23, R6 ;  /* 0x0000000617110221 */ /* 0x004fe20000000000 */
[----:B------:R-:W-:Y:S01]  /*0850*/  @P0 FADD R3, R21, R4 ;  /* 0x0000000415030221 */ /* 0x000fe20000000000 */
[----:B------:R-:W-:Y:S01]  /*0860*/  @P0 FADD R0, R2, R5 ;  /* 0x0000000502000221 */ /* 0x000fe20000000000 */
[----:B------:R-:W-:Y:S01]  /*0870*/  @P0 FADD R6, R20, R7 ;  /* 0x0000000714060221 */ /* 0x000fe20000000000 */
[----:B---3--:R-:W-:Y:S01]  /*0880*/  @P0 FADD R23, R17, R10 ;  /* 0x0000000a11170221 */ /* 0x008fe20000000000 */
[----:B------:R-:W-:Y:S01]  /*0890*/  @P0 FADD R21, R3, R8 ;  /* 0x0000000803150221 */ /* 0x000fe20000000000 */
[----:B------:R-:W-:Y:S01]  /*08a0*/  @P0 FADD R2, R0, R9 ;  /* 0x0000000900020221 */ /* 0x000fe20000000000 */
[----:B------:R-:W-:Y:S01]  /*08b0*/  @P0 FADD R20, R6, R11 ;  /* 0x0000000b06140221 */ /* 0x000fe20000000000 */
[----:B----4-:R-:W-:Y:S01]  /*08c0*/  @!P1 FADD R23, R23, R14 ;  /* 0x0000000e17179221 */ /* 0x010fe20000000000 */
[----:B------:R-:W-:Y:S01]  /*08d0*/  @!P1 FADD R21, R21, R12 ;  /* 0x0000000c15159221 */ /* 0x000fe20000000000 */
[----:B------:R-:W-:Y:S01]  /*08e0*/  @!P1 FADD R2, R2, R13 ;  /* 0x0000000d02029221 */ /* 0x000fe20000000000 */
[----:B------:R-:W-:-:S07]  /*08f0*/  @!P1 FADD R20, R20, R15 ;  /* 0x0000000f14149221 */ /* 0x000fce0000000000 */
.L_x_0:
[----:B------:R-:W0:Y:S08]  /*0900*/  F2F.BF16.F32 R4, R2 ;  /* 0x0000000200047304 */ /* 0x000e300000202000 */
[----:B------:R-:W-:Y:S01]  /*0910*/  F2F.BF16.F32 R23, R23 ;  /* 0x0000001700177304 */ /* 0x000fe20000202000 */
[----:B0-----:R-:W-:-:S07]  /*0920*/  IMAD.WIDE.U32 R4, R4, 0x10000, RZ ;  /* 0x0001000004047825 */ /* 0x001fce00078e00ff */
[----:B------:R-:W0:Y:S08]  /*0930*/  F2F.BF16.F32 R20, R20 ;  /* 0x0000001400147304 */ /* 0x000e300000202000 */
[----:B------:R-:W1:Y:S01]  /*0940*/  F2F.BF16.F32 R21, R21 ;  /* 0x0000001500157304 */ /* 0x000e620000202000 */
[----:B0-----:R-:W-:-:S04]  /*0950*/  PRMT R3, R23, 0x5410, R20 ;  /* 0x0000541017037816 */ /* 0x001fc80000000014 */
[----:B------:R-:W-:Y:S02]  /*0960*/  LOP3.LUT R5, R3, R5, RZ, 0xfc, !PT ;  /* 0x0000000503057212 */ /* 0x000fe400078efcff */
[----:B-1----:R-:W-:-:S05]  /*0970*/  LOP3.LUT R4, R4, R21, RZ, 0xfc, !PT ;  /* 0x0000001504047212 */ /* 0x002fca00078efcff */
[----:B------:R-:W-:Y:S01]  /*0980*/  STG.E.64 desc[UR8][R24.64], R4 ;  /* 0x0000000418007986 */ /* 0x000fe2000c101b08 */
[----:B------:R-:W-:Y:S05]  /*0990*/  EXIT ;  /* 0x000000000000794d */ /* 0x000fea0003800000 */
.L_x_4:
[----:B------:R-:W-:-:S00]  /*09a0*/  BRA `(.L_x_4) ;  /* 0xfffffffc00fc7947 */ /* 0x000fc0000383ffff */
[----:B------:R-:W-:-:S00]  /*09b0*/  NOP ;  /* 0x0000000000007918 */ /* 0x000fc00000000000 */
        /* <DEDUP_REMOVED lines=12> */
.L_x_495:


//--------------------- .text._ZN18transformer_engine19reduce_dbias_kernelILi4Ef6__halfEEvPT1_PKT0_ii --------------------------
	.section	.text._ZN18transformer_engine19reduce_dbias_kernelILi4Ef6__halfEEvPT1_PKT0_ii,"ax",@progbits
	.align	128
        .global         _ZN18transformer_engine19reduce_dbias_kernelILi4Ef6__halfEEvPT1_PKT0_ii
        .type           _ZN18transformer_engine19reduce_dbias_kernelILi4Ef6__halfEEvPT1_PKT0_ii,@function
        .size           _ZN18transformer_engine19reduce_dbias_kernelILi4Ef6__halfEEvPT1_PKT0_ii,(.L_x_496 - _ZN18transformer_engine19reduce_dbias_kernelILi4Ef6__halfEEvPT1_PKT0_ii)
        .other          _ZN18transformer_engine19reduce_dbias_kernelILi4Ef6__halfEEvPT1_PKT0_ii,@"STO_CUDA_ENTRY STV_DEFAULT"
_ZN18transformer_engine19reduce_dbias_kernelILi4Ef6__halfEEvPT1_PKT0_ii:
.text._ZN18transformer_engine19reduce_dbias_kernelILi4Ef6__halfEEvPT1_PKT0_ii:
        /* <DEDUP_REMOVED lines=35> */
.L_x_7:
        /* <DEDUP_REMOVED lines=52> */
.L_x_6:
        /* <DEDUP_REMOVED lines=32> */
.L_x_8:
        /* <DEDUP_REMOVED lines=25> */
.L_x_5:
[----:B------:R-:W0:Y:S08]  /*0900*/  F2F.F16.F32 R4, R2 ;  /* 0x0000000200047304 */ /* 0x000e300000200800 */
[----:B------:R-:W-:Y:S01]  /*0910*/  F2F.F16.F32 R23, R23 ;  /* 0x0000001700177304 */ /* 0x000fe20000200800 */
[----:B0-----:R-:W-:-:S07]  /*0920*/  IMAD.WIDE.U32 R4, R4, 0x10000, RZ ;  /* 0x0001000004047825 */ /* 0x001fce00078e00ff */
[----:B------:R-:W0:Y:S08]  /*0930*/  F2F.F16.F32 R20, R20 ;  /* 0x0000001400147304 */ /* 0x000e300000200800 */
[----:B------:R-:W1:Y:S01]  /*0940*/  F2F.F16.F32 R21, R21 ;  /* 0x0000001500157304 */ /* 0x000e620000200800 */
[----:B0-----:R-:W-:-:S04]  /*0950*/  PRMT R3, R23, 0x5410, R20 ;  /* 0x0000541017037816 */ /* 0x001fc80000000014 */
[----:B------:R-:W-:Y:S02]  /*0960*/  LOP3.LUT R5, R3, R5, RZ, 0xfc, !PT ;  /* 0x0000000503057212 */ /* 0x000fe400078efcff */
[----:B-1----:R-:W-:-:S05]  /*0970*/  LOP3.LUT R4, R4, R21, RZ, 0xfc, !PT ;  /* 0x0000001504047212 */ /* 0x002fca00078efcff */
[----:B------:R-:W-:Y:S01]  /*0980*/  STG.E.64 desc[UR8][R24.64], R4 ;  /* 0x0000000418007986 */ /* 0x000fe2000c101b08 */
[----:B------:R-:W-:Y:S05]  /*0990*/  EXIT ;  /* 0x000000000000794d */ /* 0x000fea0003800000 */
.L_x_9:
        /* <DEDUP_REMOVED lines=14> */
.L_x_496:


//--------------------- .text._ZN18transformer_engine19reduce_dbias_kernelILi2EffEEvPT1_PKT0_ii --------------------------
	.section	.text._ZN18transformer_engine19reduce_dbias_kernelILi2EffEEvPT1_PKT0_ii,"ax",@progbits
	.align	128
        .global         _ZN18transformer_engine19reduce_dbias_kernelILi2EffEEvPT1_PKT0_ii
        .type           _ZN18transformer_engine19reduce_dbias_kernelILi2EffEEvPT1_PKT0_ii,@function
        .size           _ZN18transformer_engine19reduce_dbias_kernelILi2EffEEvPT1_PKT0_ii,(.L_x_497 - _ZN18transformer_engine19reduce_dbias_kernelILi2EffEEvPT1_PKT0_ii)
        .other          _ZN18transformer_engine19reduce_dbias_kernelILi2EffEEvPT1_PKT0_ii,@"STO_CUDA_ENTRY STV_DEFAULT"
_ZN18transformer_engine19reduce_dbias_kernelILi2EffEEvPT1_PKT0_ii:
.text._ZN18transformer_engine19reduce_dbias_kernelILi2EffEEvPT1_PKT0_ii:
        /* <DEDUP_REMOVED lines=11> */
[----:B------:R-:W-:Y:S01]  /*00b0*/  CS2R R18, SRZ ;  /* 0x0000000000127805 */ /* 0x000fe2000001ff00 */
[----:B------:R-:W2:Y:S06]  /*00c0*/  LDCU.64 UR8, c[0x0][0x358] ;  /* 0x00006b00ff0877ac */ /* 0x000eac0008000a00 */
[----:B------:R-:W3:Y:S01]  /*00d0*/  LDC.64 R8, c[0x0][0x380] ;  /* 0x0000e000ff087b82 */ /* 0x000ee20000000a00 */
[----:B0-----:R-:W-:Y:S01]  /*00e0*/  UISETP.GE.AND UP0, UPT, UR5, 0x1, UPT ;  /* 0x000000010500788c */ /* 0x001fe2000bf06270 */
[----:B-1----:R-:W-:-:S04]  /*00f0*/  IMAD.WIDE R6, R3, 0x4, R6 ;  /* 0x0000000403067825 */ /* 0x002fc800078e0206 */
[----:B---3--:R-:W-:-:S04]  /*0100*/  IMAD.WIDE R8, R3, 0x4, R8 ;  /* 0x0000000403087825 */ /* 0x008fc800078e0208 */
[----:B--2---:R-:W-:Y:S05]  /*0110*/  BRA.U !UP0, `(.L_x_10) ;  /* 0x0000000908687547 */ /* 0x004fea000b800000 */
[----:B------:R-:W-:Y:S01]  /*0120*/  UISETP.GE.U32.AND UP1, UPT, UR5, 0x10, UPT ;  /* 0x000000100500788c */ /* 0x000fe2000bf26070 */
[----:B------:R-:W-:Y:S01]  /*0130*/  LEA.HI R5, R2, R2, RZ, 0x1 ;  /* 0x0000000202057211 */ /* 0x000fe200078f08ff */
[----:B------:R-:W-:Y:S01]  /*0140*/  HFMA2 R19, -RZ, RZ, 0, 0 ;  /* 0x00000000ff137431 */ /* 0x000fe200000001ff */
[----:B------:R-:W-:Y:S02]  /*0150*/  ULOP3.LUT UR6, UR5, 0xf, URZ, 0xc0, !UPT ;  /* 0x0000000f05067892 */ /* 0x000fe4000f8ec0ff */
[----:B------:R-:W-:Y:S01]  /*0160*/  SHF.R.S32.HI R5, RZ, 0x1, R5 ;  /* 0x00000001ff057819 */ /* 0x000fe20000011405 */
[----:B------:R-:W-:Y:S01]  /*0170*/  UMOV UR4, URZ ;  /* 0x000000ff00047c82 */ /* 0x000fe20008000000 */
[----:B------:R-:W-:Y:S02]  /*0180*/  UISETP.NE.AND UP0, UPT, UR6, URZ, UPT ;  /* 0x000000ff0600728c */ /* 0x000fe4000bf05270 */
[----:B------:R-:W-:Y:S09]  /*0190*/  BRA.U !UP1, `(.L_x_11) ;  /* 0x0000000509207547 */ /* 0x000ff2000b800000 */
[----:B------:R-:W-:Y:S01]  /*01a0*/  ULOP3.LUT UR4, UR5, 0x7ffffff0, URZ, 0xc0, !UPT ;  /* 0x7ffffff005047892 */ /* 0x000fe2000f8ec0ff */
[----:B------:R-:W-:Y:S02]  /*01b0*/  MOV R0, RZ ;  /* 0x000000ff00007202 */ /* 0x000fe40000000f00 */
[----:B------:R-:W-:Y:S01]  /*01c0*/  CS2R R18, SRZ ;  /* 0x0000000000127805 */ /* 0x000fe2000001ff00 */
[----:B------:R-:W-:-:S12]  /*01d0*/  UIADD3 UR5, UPT, UPT, -UR4, URZ, URZ ;  /* 0x000000ff04057290 */ /* 0x000fd8000fffe1ff */
.L_x_12:
[----:B------:R-:W-:-:S04]  /*01e0*/  IMAD.WIDE R20, R0, 0x8, R6 ;  /* 0x0000000800147825 */ /* 0x000fc800078e0206 */
[C---:B------:R-:W-:Y:S02]  /*01f0*/  IMAD.WIDE R16, R5.reuse, 0x8, R20 ;  /* 0x0000000805107825 */ /* 0x040fe400078e0214 */
[----:B------:R-:W2:Y:S02]  /*0200*/  LDG.E.64 R20, desc[UR8][R20.64] ;  /* 0x0000000814147981 */ /* 0x000ea4000c1e1b00 */
[C---:B------:R-:W-:Y:S02]  /*0210*/  IMAD.WIDE R14, R5.reuse, 0x8, R16 ;  /* 0x00000008050e7825 */ /* 0x040fe400078e0210 */
[----:B------:R-:W3:Y:S02]  /*0220*/  LDG.E.64 R16, desc[UR8][R16.64] ;  /* 0x0000000810107981 */ /* 0x000ee4000c1e1b00 */
[C---:B------:R-:W-:Y:S02]  /*0230*/  IMAD.WIDE R12, R5.reuse, 0x8, R14 ;  /* 0x00000008050c7825 */ /* 0x040fe400078e020e */
[----:B------:R-:W4:Y:S02]  /*0240*/  LDG.E.64 R14, desc[UR8][R14.64] ;  /* 0x000000080e0e7981 */ /* 0x000f24000c1e1b00 */
[----:B------:R-:W-:-:S02]  /*0250*/  IMAD.WIDE R10, R5, 0x8, R12 ;  /* 0x00000008050a7825 */ /* 0x000fc400078e020c */
[----:B------:R-:W5:Y:S02]  /*0260*/  LDG.E.64 R12, desc[UR8][R12.64] ;  /* 0x000000080c0c7981 */ /* 0x000f64000c1e1b00 */
[C---:B------:R-:W-:Y:S02]  /*0270*/  IMAD.WIDE R2, R5.reuse, 0x8, R10 ;  /* 0x0000000805027825 */ /* 0x040fe400078e020a */
[----:B------:R-:W5:Y:S02]  /*0280*/  LDG.E.64 R10, desc[UR8][R10.64] ;  /* 0x000000080a0a7981 */ /* 0x000f64000c1e1b00 */
[C---:B------:R-:W-:Y:S02]  /*0290*/  IMAD.WIDE R28, R5.reuse, 0x8, R2 ;  /* 0x00000008051c7825 */ /* 0x040fe400078e0202 */
[----:B------:R-:W5:Y:S04]  /*02a0*/  LDG.E.64 R2, desc[UR8][R2.64] ;  /* 0x0000000802027981 */ /* 0x000f68000c1e1b00 */
[----:B------:R-:W5:Y:S01]  /*02b0*/  LDG.E.64 R26, desc[UR8][R28.64] ;  /* 0x000000081c1a7981 */ /* 0x000f62000c1e1b00 */
[----:B------:R-:W-:-:S04]  /*02c0*/  IMAD.WIDE R24, R5, 0x8, R28 ;  /* 0x0000000805187825 */ /* 0x000fc800078e021c */
[----:B------:R-:W-:Y:S02]  /*02d0*/  IMAD.WIDE R22, R5, 0x8, R24 ;  /* 0x0000000805167825 */ /* 0x000fe400078e0218 */
[----:B------:R-:W5:Y:S02]  /*02e0*/  LDG.E.64 R24, desc[UR8][R24.64] ;  /* 0x0000000818187981 */ /* 0x000f64000c1e1b00 */
[----:B--2---:R-:W-:Y:S01]  /*02f0*/  FADD R20, R20, R18 ;  /* 0x0000001214147221 */ /* 0x004fe20000000000 */
[----:B------:R-:W-:-:S03]  /*0300*/  FADD R4, R21, R19 ;  /* 0x0000001315047221 */ /* 0x000fc60000000000 */
[----:B---3--:R-:W-:Y:S01]  /*0310*/  FADD R19, R20, R16 ;  /* 0x0000001014137221 */ /* 0x008fe20000000000 */
[----:B------:R-:W-:-:S04]  /*0320*/  IMAD.WIDE R20, R5, 0x8, R22 ;  /* 0x0000000805147825 */ /* 0x000fc800078e0216 */
[----:B------:R-:W-:Y:S01]  /*0330*/  FADD R4, R4, R17 ;  /* 0x0000001104047221 */ /* 0x000fe20000000000 */
[----:B------:R-:W2:Y:S01]  /*0340*/  LDG.E.64 R22, desc[UR8][R22.64] ;  /* 0x0000000816167981 */ /* 0x000ea2000c1e1b00 */
[----:B----4-:R-:W-:Y:S01]  /*0350*/  FADD R17, R19, R14 ;  /* 0x0000000e13117221 */ /* 0x010fe20000000000 */
[----:B------:R-:W-:-:S04]  /*0360*/  IMAD.WIDE R18, R5, 0x8, R20 ;  /* 0x0000000805127825 */ /* 0x000fc800078e0214 */
[----:B------:R-:W-:Y:S01]  /*0370*/  FADD R4, R4, R15 ;  /* 0x0000000f04047221 */ /* 0x000fe20000000000 */
[----:B------:R-:W3:Y:S01]  /*0380*/  LDG.E.64 R20, desc[UR8][R20.64] ;  /* 0x0000000814147981 */ /* 0x000ee2000c1e1b00 */
[----:B-----5:R-:W-:Y:S01]  /*0390*/  FADD R15, R17, R12 ;  /* 0x0000000c110f7221 */ /* 0x020fe20000000000 */
[----:B------:R-:W-:-:S04]  /*03a0*/  IMAD.WIDE R16, R5, 0x8, R18 ;  /* 0x0000000805107825 */ /* 0x000fc800078e0212 */
[----:B------:R-:W-:Y:S01]  /*03b0*/  FADD R4, R4, R13 ;  /* 0x0000000d04047221 */ /* 0x000fe20000000000 */
[----:B------:R-:W4:Y:S01]  /*03c0*/  LDG.E.64 R18, desc[UR8][R18.64] ;  /* 0x0000000812127981 */ /* 0x000f22000c1e1b00 */
[----:B------:R-:W-:Y:S01]  /*03d0*/  FADD R13, R15, R10 ;  /* 0x0000000a0f0d7221 */ /* 0x000fe20000000000 */
[----:B------:R-:W-:-:S04]  /*03e0*/  IMAD.WIDE R14, R5, 0x8, R16 ;  /* 0x00000008050e7825 */ /* 0x000fc800078e0210 */
[----:B------:R-:W-:Y:S01]  /*03f0*/  FADD R4, R4, R11 ;  /* 0x0000000b04047221 */ /* 0x000fe20000000000 */
[----:B------:R-:W5:Y:S01]  /*0400*/  LDG.E.64 R16, desc[UR8][R16.64] ;  /* 0x0000000810107981 */ /* 0x000f62000c1e1b00 */
        /* <DEDUP_REMOVED lines=8> */
[----:B------:R-:W-:-:S03]  /*0490*/  IMAD.WIDE R26, R5, 0x8, R10 ;  /* 0x00000008051a7825 */ /* 0x000fc600078e020a */
[----:B------:R-:W5:Y:S04]  /*04a0*/  LDG.E.64 R10, desc[UR8][R10.64] ;  /* 0x000000080a0a7981 */ /* 0x000f68000c1e1b00 */
[----:B------:R-:W5:Y:S01]  /*04b0*/  LDG.E.64 R26, desc[UR8][R26.64] ;  /* 0x000000081a1a7981 */ /* 0x000f62000c1e1b00 */
[----:B------:R-:W-:Y:S01]  /*04c0*/  FADD R3, R3, R24 ;  /* 0x0000001803037221 */ /* 0x000fe20000000000 */
[----:B------:R-:W-:Y:S01]  /*04d0*/  FADD R2, R2, R25 ;  /* 0x0000001902027221 */ /* 0x000fe20000000000 */
[----:B------:R-:W-:-:S04]  /*04e0*/  UIADD3 UR5, UPT, UPT, UR5, 0x10, URZ ;  /* 0x0000001005057890 */ /* 0x000fc8000fffe0ff */
[----:B------:R-:W-:Y:S01]  /*04f0*/  UISETP.NE.AND UP1, UPT, UR5, URZ, UPT ;  /* 0x000000ff0500728c */ /* 0x000fe2000bf25270 */
[----:B------:R-:W-:Y:S01]  /*0500*/  LEA R0, R5, R0, 0x4 ;  /* 0x0000000005007211 */ /* 0x000fe200078e20ff */
[----:B--2---:R-:W-:Y:S01]  /*0510*/  FADD R3, R3, R22 ;  /* 0x0000001603037221 */ /* 0x004fe20000000000 */
[----:B------:R-:W-:-:S03]  /*0520*/  FADD R2, R2, R23 ;  /* 0x0000001702027221 */ /* 0x000fc60000000000 */
[----:B---3--:R-:W-:Y:S01]  /*0530*/  FADD R3, R3, R20 ;  /* 0x0000001403037221 */ /* 0x008fe20000000000 */
[----:B------:R-:W-:-:S03]  /*0540*/  FADD R2, R2, R21 ;  /* 0x0000001502027221 */ /* 0x000fc60000000000 */
[----:B----4-:R-:W-:Y:S01]  /*0550*/  FADD R3, R3, R18 ;  /* 0x0000001203037221 */ /* 0x010fe20000000000 */
[----:B------:R-:W-:-:S03]  /*0560*/  FADD R2, R2, R19 ;  /* 0x0000001302027221 */ /* 0x000fc60000000000 */
[----:B-----5:R-:W-:Y:S01]  /*0570*/  FADD R3, R3, R16 ;  /* 0x0000001003037221 */ /* 0x020fe20000000000 */
[----:B------:R-:W-:-:S03]  /*0580*/  FADD R2, R2, R17 ;  /* 0x0000001102027221 */ /* 0x000fc60000000000 */
[----:B------:R-:W-:Y:S01]  /*0590*/  FADD R3, R3, R14 ;  /* 0x0000000e03037221 */ /* 0x000fe20000000000 */
[----:B------:R-:W-:-:S03]  /*05a0*/  FADD R2, R2, R15 ;  /* 0x0000000f02027221 */ /* 0x000fc60000000000 */
[----:B------:R-:W-:Y:S01]  /*05b0*/  FADD R3, R3, R12 ;  /* 0x0000000c03037221 */ /* 0x000fe20000000000 */
[----:B------:R-:W-:-:S03]  /*05c0*/  FADD R2, R2, R13 ;  /* 0x0000000d02027221 */ /* 0x000fc60000000000 */
[----:B------:R-:W-:Y:S01]  /*05d0*/  FADD R3, R3, R10 ;  /* 0x0000000a03037221 */ /* 0x000fe20000000000 */
[----:B------:R-:W-:-:S03]  /*05e0*/  FADD R2, R2, R11 ;  /* 0x0000000b02027221 */ /* 0x000fc60000000000 */
[----:B------:R-:W-:Y:S01]  /*05f0*/  FADD R18, R3, R26 ;  /* 0x0000001a03127221 */ /* 0x000fe20000000000 */
[----:B------:R-:W-:Y:S01]  /*0600*/  FADD R19, R2, R27 ;  /* 0x0000001b02137221 */ /* 0x000fe20000000000 */
[----:B------:R-:W-:Y:S06]  /*0610*/  BRA.U UP1, `(.L_x_12) ;  /* 0xfffffff901f07547 */ /* 0x000fec000b83ffff */
.L_x_11:
[----:B------:R-:W-:Y:S05]  /*0620*/  BRA.U !UP0, `(.L_x_10) ;  /* 0x0000000508247547 */ /* 0x000fea000b800000 */
[----:B------:R-:W0:Y:S01]  /*0630*/  LDCU UR5, c[0x0][0x394] ;  /* 0x00007280ff0577ac */ /* 0x000e220008000800 */
[----:B------:R-:W-:Y:S02]  /*0640*/  UISETP.GE.U32.AND UP0, UPT, UR6, 0x8, UPT ;  /* 0x000000080600788c */ /* 0x000fe4000bf06070 */
[----:B0-----:R-:W-:-:S04]  /*0650*/  ULOP3.LUT UR7, UR5, 0x7, URZ, 0xc0, !UPT ;  /* 0x0000000705077892 */ /* 0x001fc8000f8ec0ff */
[----:B------:R-:W-:-:S03]  /*0660*/  UISETP.NE.AND UP1, UPT, UR7, URZ, UPT ;  /* 0x000000ff0700728c */ /* 0x000fc6000bf25270 */
[----:B------:R-:W-:Y:S08]  /*0670*/  BRA.U !UP0, `(.L_x_13) ;  /* 0x0000000108887547 */ /* 0x000ff0000b800000 */
[----:B------:R-:W-:-:S04]  /*0680*/  IMAD R3, R5, UR4, RZ ;  /* 0x0000000405037c24 */ /* 0x000fc8000f8e02ff */
        /* <DEDUP_REMOVED lines=12> */
[----:B------:R-:W5:Y:S02]  /*0750*/  LDG.E.64 R20, desc[UR8][R20.64] ;  /* 0x0000000814147981 */ /* 0x000f64000c1e1b00 */
[----:B------:R-:W-:-:S02]  /*0760*/  IMAD.WIDE R24, R5, 0x8, R22 ;  /* 0x0000000805187825 */ /* 0x000fc400078e0216 */
[----:B------:R-:W5:Y:S04]  /*0770*/  LDG.E.64 R22, desc[UR8][R22.64] ;  /* 0x0000000816167981 */ /* 0x000f68000c1e1b00 */
[----:B------:R-:W5:Y:S01]  /*0780*/  LDG.E.64 R24, desc[UR8][R24.64] ;  /* 0x0000000818187981 */ /* 0x000f62000c1e1b00 */
[----:B------:R-:W-:Y:S01]  /*0790*/  UIADD3 UR4, UPT, UPT, UR4, 0x8, URZ ;  /* 0x0000000804047890 */ /* 0x000fe2000fffe0ff */
        /* <DEDUP_REMOVED lines=15> */
[----:B------:R-:W-:-:S07]  /*0890*/  FADD R19, R0, R25 ;  /* 0x0000001900137221 */ /* 0x000fce0000000000 */
.L_x_13:
[----:B------:R-:W-:Y:S05]  /*08a0*/  BRA.U !UP1, `(.L_x_10) ;  /* 0x0000000109847547 */ /* 0x000fea000b800000 */
[----:B------:R-:W-:Y:S02]  /*08b0*/  UISETP.GE.U32.AND UP0, UPT, UR7, 0x4, UPT ;  /* 0x000000040700788c */ /* 0x000fe4000bf06070 */
[----:B------:R-:W-:-:S04]  /*08c0*/  ULOP3.LUT UR5, UR5, 0x3, URZ, 0xc0, !UPT ;  /* 0x0000000305057892 */ /* 0x000fc8000f8ec0ff */
        /* <DEDUP_REMOVED lines=8> */
[----:B------:R-:W-:Y:S02]  /*0950*/  IMAD.WIDE R14, R5, 0x8, R12 ;  /* 0x00000008050e7825 */ /* 0x000fe400078e020c */
[----:B------:R-:W4:Y:S04]  /*0960*/  LDG.E.64 R12, desc[UR8][R12.64] ;  /* 0x000000080c0c7981 */ /* 0x000f28000c1e1b00 */
        /* <DEDUP_REMOVED lines=9> */
[----:B------:R-:W-:-:S07]  /*0a00*/  FADD R19, R0, R15 ;  /* 0x0000000f00137221 */ /* 0x000fce0000000000 */
.L_x_14:
[----:B------:R-:W-:Y:S05]  /*0a10*/  BRA.U !UP1, `(.L_x_10) ;  /* 0x0000000109287547 */ /* 0x000fea000b800000 */
[----:B------:R-:W-:Y:S01]  /*0a20*/  IMAD R0, R5, UR4, RZ ;  /* 0x0000000405007c24 */ /* 0x000fe2000f8e02ff */
[----:B------:R-:W-:-:S12]  /*0a30*/  UIADD3 UR5, UPT, UPT, -UR5, URZ, URZ ;  /* 0x000000ff05057290 */ /* 0x000fd8000fffe1ff */
.L_x_15:
[----:B------:R-:W-:-:S06]  /*0a40*/  IMAD.WIDE R2, R0, 0x8, R6 ;  /* 0x0000000800027825 */ /* 0x000fcc00078e0206 */
[----:B------:R-:W2:Y:S01]  /*0a50*/  LDG.E.64 R2, desc[UR8][R2.64] ;  /* 0x0000000802027981 */ /* 0x000ea2000c1e1b00 */
[----:B------:R-:W-:Y:S01]  /*0a60*/  UIADD3 UR5, UPT, UPT, UR5, 0x1, URZ ;  /* 0x0000000105057890 */ /* 0x000fe2000fffe0ff */
[----:B------:R-:W-:-:S03]  /*0a70*/  IADD3 R0, PT, PT, R0, R5, RZ ;  /* 0x0000000500007210 */ /* 0x000fc60007ffe0ff */
[----:B------:R-:W-:Y:S01]  /*0a80*/  UISETP.NE.AND UP0, UPT, UR5, URZ, UPT ;  /* 0x000000ff0500728c */ /* 0x000fe2000bf05270 */
[----:B--2---:R-:W-:Y:S01]  /*0a90*/  FADD R18, R2, R18 ;  /* 0x0000001202127221 */ /* 0x004fe20000000000 */
[----:B------:R-:W-:-:S07]  /*0aa0*/  FADD R19, R3, R19 ;  /* 0x0000001303137221 */ /* 0x000fce0000000000 */
[----:B------:R-:W-:Y:S05]  /*0ab0*/  BRA.U UP0, `(.L_x_15) ;  /* 0xfffffffd00e07547 */ /* 0x000fea000b83ffff */
.L_x_10:
[----:B------:R-:W-:Y:S01]  /*0ac0*/  STG.E.64 desc[UR8][R8.64], R18 ;  /* 0x0000001208007986 */ /* 0x000fe2000c101b08 */
[----:B------:R-:W-:Y:S05]  /*0ad0*/  EXIT ;  /* 0x000000000000794d */ /* 0x000fea0003800000 */
.L_x_16:
        /* <DEDUP_REMOVED lines=10> */
.L_x_497:


//--------------------- .text._ZN18transformer_engine33transpose_dbias_kernel_notalignedILi8ELi8ENS_52_GLOBAL__N__21b575c7_19_transpose_fusion_cu_821f04ea11TDBiasParamI13__nv_fp8_e4m3S3_fEEEEvT1_mmm --------------------------
	.section	.text._ZN18transformer_engine33transpose_dbias_kernel_notalignedILi8ELi8ENS_52_GLOBAL__N__21b575c7_19_transpose_fusion_cu_821f04ea11TDBiasParamI13__nv_fp8_e4m3S3_fEEEEvT1_mmm,"ax",@progbits
	.align	128
.text._ZN18transformer_engine33transpose_dbias_kernel_notalignedILi8ELi8ENS_52_GLOBAL__N__21b575c7_19_transpose_fusion_cu_821f04ea11TDBiasParamI13__nv_fp8_e4m3S3_fEEEEvT1_mmm:
        .type           _ZN18transformer_engine33transpose_dbias_kernel_notalignedILi8ELi8ENS_52_GLOBAL__N__21b575c7_19_transpose_fusion_cu_821f04ea11TDBiasParamI13__nv_fp8_e4m3S3_fEEEEvT1_mmm,@function
        .size           _ZN18transformer_engine33transpose_dbias_kernel_notalignedILi8ELi8ENS_52_GLOBAL__N__21b575c7_19_transpose_fusion_cu_821f04ea11TDBiasParamI13__nv_fp8_e4m3S3_fEEEEvT1_mmm,(.L_x_487 - _ZN18transformer_engine33transpose_dbias_kernel_notalignedILi8ELi8ENS_52_GLOBAL__N__21b575c7_19_transpose_fusion_cu_821f04ea11TDBiasParamI13__nv_fp8_e4m3S3_fEEEEvT1_mmm)
        .other          _ZN18transformer_engine33transpose_dbias_kernel_notalignedILi8ELi8ENS_52_GLOBAL__N__21b575c7_19_transpose_fusion_cu_821f04ea11TDBiasParamI13__nv_fp8_e4m3S3_fEEEEvT1_mmm,@"STO_CUDA_ENTRY STV_DEFAULT"
_ZN18transformer_engine33transpose_dbias_kernel_notalignedILi8ELi8ENS_52_GLOBAL__N__21b575c7_19_transpose_fusion_cu_821f04ea11TDBiasParamI13__nv_fp8_e4m3S3_fEEEEvT1_mmm:
[----:B------:R-:W-:Y:S08]  /*0000*/  LDC R1, c[0x0][0x37c] ;  /* 0x0000df00ff017b82 */ /* 0x000ff00000000800 */
[----:B------:R-:W0:Y:S01]  /*0010*/  S2UR UR4, SR_CTAID.X ;  /* 0x00000000000479c3 */ /* 0x000e220000002500 */
[----:B------:R-:W0:Y:S07]  /*0020*/  LDCU UR5, c[0x0][0x360] ;  /* 0x00006c00ff0577ac */ /* 0x000e2e0008000800 */
[----:B------:R-:W1:Y:S01]  /*0030*/  LDC.64 R2, c[0x0][0x3b0] ;  /* 0x0000ec00ff027b82 */ /* 0x000e620000000a00 */
[----:B0-----:R-:W-:-:S04]  /*0040*/  UIMAD UR4, UR4, UR5, URZ ;  /* 0x00000005040472a4 */ /* 0x001fc8000f8e02ff */
[----:B------:R-:W-:-:S06]  /*0050*/  USHF.R.U32.HI UR4, URZ, 0x7, UR4 ;  /* 0x00000007ff047899 */ /* 0x000fcc0008011604 */
[----:B-1----:R-:W-:-:S04]  /*0060*/  ISETP.LE.U32.AND P0, PT, R2, UR4, PT ;  /* 0x0000000402007c0c */ /* 0x002fc8000bf03070 */
[----:B------:R-:W-:-:S13]  /*0070*/  ISETP.GE.U32.AND.EX P0, PT, RZ, R3, PT, P0 ;  /* 0x00000003ff00720c */ /* 0x000fda0003f06100 */
[----:B------:R-:W-:Y:S05]  /*0080*/  @P0 EXIT ;  /* 0x000000000000094d */ /* 0x000fea0003800000 */
[----:B------:R-:W0:Y:S01]  /*0090*/  LDC.64 R2, c[0x0][0x3a0] ;  /* 0x0000e800ff027b82 */ /* 0x000e220000000a00 */
[----:B------:R-:W1:Y:S01]  /*00a0*/  S2R R25, SR_TID.X ;  /* 0x0000000000197919 */ /* 0x000e620000002100 */
[----:B0-----:R-:W-:-:S05]  /*00b0*/  IADD3 R10, P0, PT, R2, 0xff, RZ ;  /* 0x000000ff020a7810 */ /* 0x001fca0007f1e0ff */
[----:B------:R-:W-:Y:S01]  /*00c0*/  IMAD.X R3, RZ, RZ, R3, P0 ;  /* 0x000000ffff037224 */ /* 0x000fe200000e0603 */
[----:B-1----:R-:W-:-:S04]  /*00d0*/  SHF.R.U32.HI R99, RZ, 0x5, R25 ;  /* 0x00000005ff637819 */ /* 0x002fc80000011619 */
[--C-:B------:R-:W-:Y:S02]  /*00e0*/  SHF.R.U32.HI R13, RZ, 0x8, R3.reuse ;  /* 0x00000008ff0d7819 */ /* 0x100fe40000011603 */
[----:B------:R-:W-:Y:S02]  /*00f0*/  SHF.R.U64 R10, R10, 0x8, R3 ;  /* 0x000000080a0a7819 */ /* 0x000fe40000001203 */
[----:B------:R-:W-:-:S13]  /*0100*/  LOP3.LUT P0, RZ, R13, 0xffffff, RZ, 0xc0, !PT ;  /* 0x00ffffff0dff7812 */ /* 0x000fda000780c0ff */
[----:B------:R-:W-:Y:S05]  /*0110*/  @P0 BRA `(.L_x_17) ;  /* 0x00000000005c0947 */ /* 0x000fea0003800000 */
[----:B------:R-:W0:Y:S01]  /*0120*/  I2F.U32.RP R0, R10 ;  /* 0x0000000a00007306 */ /* 0x000e220000209000 */
[----:B------:R-:W-:Y:S01]  /*0130*/  ISETP.NE.U32.AND P2, PT, R10, RZ, PT ;  /* 0x000000ff0a00720c */ /* 0x000fe20003f45070 */
[----:B------:R-:W-:-:S06]  /*0140*/  IMAD.MOV.U32 R14, RZ, RZ, RZ ;  /* 0x000000ffff0e7224 */ /* 0x000fcc00078e00ff */
[----:B0-----:R-:W0:Y:S02]  /*0150*/  MUFU.RCP R0, R0 ;  /* 0x0000000000007308 */ /* 0x001e240000001000 */
[----:B0-----:R-:W-:-:S06]  /*0160*/  VIADD R2, R0, 0xffffffe ;  /* 0x0ffffffe00027836 */ /* 0x001fcc0000000000 */
[----:B------:R0:W1:Y:S02]  /*0170*/  F2I.FTZ.U32.TRUNC.NTZ R3, R2 ;  /* 0x0000000200037305 */ /* 0x000064000021f000 */
[----:B0-----:R-:W-:Y:S02]  /*0180*/  IMAD.MOV.U32 R2, RZ, RZ, RZ ;  /* 0x000000ffff027224 */ /* 0x001fe400078e00ff */
[----:B-1----:R-:W-:-:S04]  /*0190*/  IMAD.MOV R5, RZ, RZ, -R3 ;  /* 0x000000ffff057224 */ /* 0x002fc800078e0a03 */
[----:B------:R-:W-:-:S04]  /*01a0*/  IMAD R5, R5, R10, RZ ;  /* 0x0000000a05057224 */ /* 0x000fc800078e02ff */
[----:B------:R-:W-:-:S04]  /*01b0*/  IMAD.HI.U32 R3, R3, R5, R2 ;  /* 0x0000000503037227 */ /* 0x000fc800078e0002 */
[----:B------:R-:W-:Y:S02]  /*01c0*/  IMAD.MOV.U32 R5, RZ, RZ, RZ ;  /* 0x000000ffff057224 */ /* 0x000fe400078e00ff */
[----:B------:R-:W-:-:S04]  /*01d0*/  IMAD.HI.U32 R4, R3, UR4, RZ ;  /* 0x0000000403047c27 */ /* 0x000fc8000f8e00ff */
[----:B------:R-:W-:-:S04]  /*01e0*/  IMAD.MOV R3, RZ, RZ, -R4 ;  /* 0x000000ffff037224 */ /* 0x000fc800078e0a04 */
[----:B------:R-:W-:-:S05]  /*01f0*/  IMAD R3, R10, R3, UR4 ;  /* 0x000000040a037e24 */ /* 0x000fca000f8e0203 */
[----:B------:R-:W-:-:S13]  /*0200*/  ISETP.GE.U32.AND P0, PT, R3, R10, PT ;  /* 0x0000000a0300720c */ /* 0x000fda0003f06070 */
[----:B------:R-:W-:Y:S02]  /*0210*/  @P0 IMAD.IADD R3, R3, 0x1, -R10 ;  /* 0x0000000103030824 */ /* 0x000fe400078e0a0a */
[----:B------:R-:W-:-:S03]  /*0220*/  @P0 VIADD R4, R4, 0x1 ;  /* 0x0000000104040836 */ /* 0x000fc60000000000 */
[----:B------:R-:W-:-:S13]  /*0230*/  ISETP.GE.U32.AND P1, PT, R3, R10, PT ;  /* 0x0000000a0300720c */ /* 0x000fda0003f26070 */
[----:B------:R-:W-:Y:S01]  /*0240*/  @P1 VIADD R4, R4, 0x1 ;  /* 0x0000000104041836 */ /* 0x000fe20000000000 */
[----:B------:R-:W-:-:S05]  /*0250*/  @!P2 LOP3.LUT R4, RZ, R10, RZ, 0x33, !PT ;  /* 0x0000000aff04a212 */ /* 0x000fca00078e33ff */
[----:B------:R-:W-:-:S04]  /*0260*/  IMAD.MOV R21, RZ, RZ, -R4 ;  /* 0x000000ffff157224 */ /* 0x000fc800078e0a04 */
[----:B------:R-:W-:Y:S01]  /*0270*/  IMAD R21, R10, R21, UR4 ;  /* 0x000000040a157e24 */ /* 0x000fe2000f8e0215 */
[----:B------:R-:W-:Y:S06]  /*0280*/  BRA `(.L_x_18) ;  /* 0x00000000002c7947 */ /* 0x000fec0003800000 */
.L_x_17:
[----:B------:R-:W-:-:S07]  /*0290*/  MOV R8, 0x2b0 ;  /* 0x000002b000087802 */ /* 0x000fce0000000f00 */
[----:B------:R-:W-:Y:S05]  /*02a0*/  CALL.REL.NOINC `($__internal_0_$__cuda_sm20_div_u64) ;  /* 0x0000018c00947944 */ /* 0x000fea0003c00000 */
[----:B------:R-:W-:Y:S01]  /*02b0*/  IADD3 R7, P0, PT, RZ, -R4, RZ ;  /* 0x80000004ff077210 */ /* 0x000fe20007f1e0ff */
[----:B------:R-:W-:-:S04]  /*02c0*/  IMAD.U32 R2, RZ, RZ, UR4 ;  /* 0x00000004ff027e24 */ /* 0x000fc8000f8e00ff */
[----:B------:R-:W-:-:S04]  /*02d0*/  IMAD.X R3, RZ, RZ, ~R5, P0 ;  /* 0x000000ffff037224 */ /* 0x000fc800000e0e05 */
[----:B------:R-:W-:Y:S02]  /*02e0*/  IMAD R0, R3, R10, RZ ;  /* 0x0000000a03007224 */ /* 0x000fe400078e02ff */
[----:B------:R-:W-:Y:S02]  /*02f0*/  IMAD.MOV.U32 R3, RZ, RZ, RZ ;  /* 0x000000ffff037224 */ /* 0x000fe400078e00ff */
[-C--:B------:R-:W-:Y:S02]  /*0300*/  IMAD R13, R13, R7.reuse, R0 ;  /* 0x000000070d0d7224 */ /* 0x080fe400078e0200 */
[----:B------:R-:W-:-:S04]  /*0310*/  IMAD.WIDE.U32 R2, R10, R7, R2 ;  /* 0x000000070a027225 */ /* 0x000fc800078e0002 */
[----:B------:R-:W-:Y:S02]  /*0320*/  IMAD.MOV.U32 R21, RZ, RZ, R2 ;  /* 0x000000ffff157224 */ /* 0x000fe400078e0002 */
[----:B------:R-:W-:-:S07]  /*0330*/  IMAD.IADD R14, R3, 0x1, R13 ;  /* 0x00000001030e7824 */ /* 0x000fce00078e020d */
.L_x_18:
[----:B------:R-:W0:Y:S01]  /*0340*/  LDC.64 R2, c[0x0][0x390] ;  /* 0x0000e400ff027b82 */ /* 0x000e220000000a00 */
[----:B------:R-:W-:Y:S01]  /*0350*/  SHF.L.U64.HI R9, R21, 0x5, R14 ;  /* 0x0000000515097819 */ /* 0x000fe2000001020e */
[C---:B------:R-:W-:Y:S01]  /*0360*/  IMAD.SHL.U32 R76, R99.reuse, 0x8, RZ ;  /* 0x00000008634c7824 */ /* 0x040fe200078e00ff */
[----:B------:R-:W1:Y:S01]  /*0370*/  LDCU.128 UR8, c[0x0][0x380] ;  /* 0x00007000ff0877ac */ /* 0x000e620008000c00 */
[----:B------:R-:W-:Y:S02]  /*0380*/  IMAD.SHL.U32 R99, R99, 0x40, RZ ;  /* 0x0000004063637824 */ /* 0x000fe400078e00ff */
[----:B------:R-:W-:Y:S01]  /*0390*/  IMAD.IADD R75, R25, 0x1, -R76 ;  /* 0x00000001194b7824 */ /* 0x000fe200078e0a4c */
[----:B------:R-:W2:Y:S01]  /*03a0*/  LDCU.64 UR6, c[0x0][0x358] ;  /* 0x00006b00ff0677ac */ /* 0x000ea20008000a00 */
[----:B------:R-:W3:Y:S01]  /*03b0*/  LDC.64 R6, c[0x0][0x3a8] ;  /* 0x0000ea00ff067b82 */ /* 0x000ee20000000a00 */
[----:B------:R-:W-:Y:S02]  /*03c0*/  IMAD.MOV.U32 R85, RZ, RZ, 0x3f800000 ;  /* 0x3f800000ff557424 */ /* 0x000fe400078e00ff */
[----:B------:R-:W-:-:S05]  /*03d0*/  LOP3.LUT R19, R75, 0x1f, RZ, 0xc0, !PT ;  /* 0x0000001f4b137812 */ /* 0x000fca00078ec0ff */
[----:B------:R-:W4:Y:S01]  /*03e0*/  LDC.64 R50, c[0x0][0x3a0] ;  /* 0x0000e800ff327b82 */ /* 0x000f220000000a00 */
[----:B0-----:R-:W-:-:S07]  /*03f0*/  ISETP.NE.U32.AND P0, PT, R2, RZ, PT ;  /* 0x000000ff0200720c */ /* 0x001fce0003f05070 */
[----:B------:R-:W0:Y:S01]  /*0400*/  LDC.64 R22, c[0x0][0x398] ;  /* 0x0000e600ff167b82 */ /* 0x000e220000000a00 */
[----:B------:R-:W-:Y:S02]  /*0410*/  ISETP.NE.AND.EX P0, PT, R3, RZ, PT, P0 ;  /* 0x000000ff0300720c */ /* 0x000fe40003f05300 */
[----:B------:R-:W-:Y:S02]  /*0420*/  SHF.L.U64.HI R3, R4, 0x5, R5 ;  /* 0x0000000504037819 */ /* 0x000fe40000010205 */
[--C-:B---3--:R-:W-:Y:S02]  /*0430*/  SHF.R.U64 R100, R6, 0x3, R7.reuse ;  /* 0x0000000306647819 */ /* 0x108fe40000001207 */
[----:B------:R-:W-:Y:S02]  /*0440*/  SHF.R.U32.HI R98, RZ, 0x3, R7 ;  /* 0x00000003ff627819 */ /* 0x000fe40000011607 */
[----:B------:R-:W-:Y:S02]  /*0450*/  LEA R97, P2, -R4, R100, 0x5 ;  /* 0x0000006404617211 */ /* 0x000fe400078429ff */
[----:B----4-:R-:W-:-:S03]  /*0460*/  SHF.R.U64 R117, R50, 0x3, R51 ;  /* 0x0000000332757819 */ /* 0x010fc60000001233 */
[----:B------:R-:W-:Y:S01]  /*0470*/  IMAD.X R0, R98, 0x1, ~R3, P2 ;  /* 0x0000000162007824 */ /* 0x000fe200010e0e03 */
[----:B------:R-:W-:Y:S01]  /*0480*/  SHF.R.U32.HI R118, RZ, 0x3, R51 ;  /* 0x00000003ff767819 */ /* 0x000fe20000011633 */
[----:B------:R-:W2:Y:S01]  /*0490*/  @P0 LDC.64 R10, c[0x0][0x390] ;  /* 0x0000e400ff0a0b82 */ /* 0x000ea20000000a00 */
[----:B------:R-:W-:Y:S01]  /*04a0*/  LEA R96, P1, -R21, R117, 0x5 ;  /* 0x0000007515607211 */ /* 0x000fe200078229ff */
[----:B------:R-:W-:Y:S01]  /*04b0*/  IMAD.WIDE.U32 R12, R4, R50, RZ ;  /* 0x00000032040c7225 */ /* 0x000fe200078e00ff */
[----:B------:R-:W-:-:S03]  /*04c0*/  ISETP.LT.U32.AND P2, PT, R97, 0x20, PT ;  /* 0x000000206100780c */ /* 0x000fc60003f41070 */
[----:B------:R-:W-:Y:S01]  /*04d0*/  IMAD.X R2, R118, 0x1, ~R9, P1 ;  /* 0x0000000176027824 */ /* 0x000fe200008e0e09 */
[----:B------:R-:W-:Y:S01]  /*04e0*/  ISETP.LT.U32.AND P1, PT, R96, 0x20, PT ;  /* 0x000000206000780c */ /* 0x000fe20003f21070 */
[----:B------:R-:W-:Y:S01]  /*04f0*/  IMAD.SHL.U32 R16, R12, 0x100, RZ ;  /* 0x000001000c107824 */ /* 0x000fe200078e00ff */
[----:B------:R-:W-:Y:S01]  /*0500*/  ISETP.LT.U32.AND.EX P2, PT, R0, RZ, PT, P2 ;  /* 0x000000ff0000720c */ /* 0x000fe20003f41120 */
[----:B------:R-:W-:Y:S01]  /*0510*/  IMAD R0, R5, R50, RZ ;  /* 0x0000003205007224 */ /* 0x000fe200078e02ff */
[----:B------:R-:W-:Y:S01]  /*0520*/  ISETP.LT.U32.AND.EX P1, PT, R2, RZ, PT, P1 ;  /* 0x000000ff0200720c */ /* 0x000fe20003f21110 */
[----:B------:R-:W-:Y:S01]  /*0530*/  IMAD.WIDE.U32 R2, R117, R99, RZ ;  /* 0x0000006375027225 */ /* 0x000fe200078e00ff */
[----:B------:R-:W-:Y:S02]  /*0540*/  SEL R97, R97, 0x20, P2 ;  /* 0x0000002061617807 */ /* 0x000fe40001000000 */
[----:B------:R-:W-:Y:S01]  /*0550*/  SEL R96, R96, 0x20, P1 ;  /* 0x0000002060607807 */ /* 0x000fe20000800000 */
[----:B------:R-:W-:Y:S01]  /*0560*/  IMAD R9, R4, R51, R0 ;  /* 0x0000003304097224 */ /* 0x000fe200078e0200 */
[----:B------:R-:W-:Y:S01]  /*0570*/  ISETP.GE.U32.AND P4, PT, R76, R97, PT ;  /* 0x000000614c00720c */ /* 0x000fe20003f86070 */
[----:B------:R-:W-:Y:S01]  /*0580*/  IMAD R74, R118, R99, RZ ;  /* 0x00000063764a7224 */ /* 0x000fe200078e02ff */
[----:B------:R-:W-:Y:S01]  /*0590*/  LEA R16, P1, R21, R16, 0x8 ;  /* 0x0000001015107211 */ /* 0x000fe200078240ff */
[----:B------:R-:W-:Y:S01]  /*05a0*/  IMAD.IADD R13, R13, 0x1, R9 ;  /* 0x000000010d0d7824 */ /* 0x000fe200078e0209 */
[----:B------:R-:W-:Y:S01]  /*05b0*/  ISETP.LT.U32.AND P5, PT, R19, R96, !P4 ;  /* 0x000000601300720c */ /* 0x000fe200067a1070 */
[----:B------:R-:W-:Y:S01]  /*05c0*/  IMAD.IADD R58, R3, 0x1, R74 ;  /* 0x00000001033a7824 */ /* 0x000fe200078e024a */
[----:B------:R-:W-:Y:S01]  /*05d0*/  IADD3 R8, P3, PT, R19, R2, RZ ;  /* 0x0000000213087210 */ /* 0x000fe20007f7e0ff */
[----:B--2---:R2:W5:Y:S01]  /*05e0*/  @P0 LDG.E R85, desc[UR6][R10.64] ;  /* 0x000000060a550981 */ /* 0x004562000c1e1900 */
[----:B------:R-:W-:-:S02]  /*05f0*/  SHF.L.U64.HI R0, R12, 0x8, R13 ;  /* 0x000000080c007819 */ /* 0x000fc4000001020d */
[----:B-1----:R-:W-:Y:S02]  /*0600*/  IADD3 R116, P2, PT, R16, UR8, RZ ;  /* 0x0000000810747c10 */ /* 0x002fe4000ff5e0ff */
[----:B------:R-:W-:Y:S01]  /*0610*/  LEA.HI.X R17, R21, R0, R14, 0x8, P1 ;  /* 0x0000000015117211 */ /* 0x000fe200008f440e */
[----:B------:R-:W-:-:S03]  /*0620*/  IMAD.X R9, RZ, RZ, R58, P3 ;  /* 0x000000ffff097224 */ /* 0x000fc600018e063a */
[----:B------:R-:W-:Y:S02]  /*0630*/  IADD3.X R101, PT, PT, R17, UR9, RZ, P2, !PT ;  /* 0x0000000911657c10 */ /* 0x000fe400097fe4ff */
[----:B------:R-:W-:-:S04]  /*0640*/  @P5 LEA R26, P0, R8, R116, 0x3 ;  /* 0x00000074081a5211 */ /* 0x000fc800078018ff */
[----:B------:R-:W-:-:S06]  /*0650*/  @P5 LEA.HI.X R27, R8, R101, R9, 0x3, P0 ;  /* 0x00000065081b5211 */ /* 0x000fcc00000f1c09 */
[----:B------:R-:W5:Y:S01]  /*0660*/  @P5 LDG.E.64 R26, desc[UR6][R26.64] ;  /* 0x000000061a1a5981 */ /* 0x000f62000c1e1b00 */
[-C--:B------:R-:W-:Y:S02]  /*0670*/  IMAD R0, R14, R6.reuse, RZ ;  /* 0x000000060e007224 */ /* 0x080fe400078e02ff */
[----:B------:R-:W-:-:S04]  /*0680*/  IMAD.WIDE.U32 R14, R21, R6, RZ ;  /* 0x00000006150e7225 */ /* 0x000fc800078e00ff */
[----:B------:R-:W-:Y:S02]  /*0690*/  IMAD R21, R21, R7, R0 ;  /* 0x0000000715157224 */ /* 0x000fe400078e0200 */
[----:B------:R-:W-:Y:S02]  /*06a0*/  IMAD.SHL.U32 R95, R14, 0x100, RZ ;  /* 0x000001000e5f7824 */ /* 0x000fe400078e00ff */
[----:B------:R-:W-:-:S03]  /*06b0*/  IMAD.IADD R15, R15, 0x1, R21 ;  /* 0x000000010f0f7824 */ /* 0x000fc600078e0215 */
[----:B------:R-:W-:Y:S02]  /*06c0*/  LEA R95, P0, R4, R95, 0x8 ;  /* 0x0000005f045f7211 */ /* 0x000fe400078040ff */
[----:B------:R-:W-:Y:S01]  /*06d0*/  SHF.L.U64.HI R15, R14, 0x8, R15 ;  /* 0x000000080e0f7819 */ /* 0x000fe2000001020f */
[----:B------:R-:W-:Y:S01]  /*06e0*/  IMAD R13, R13, -0xff, RZ ;  /* 0xffffff010d0d7824 */ /* 0x000fe200078e02ff */
[----:B------:R-:W-:Y:S01]  /*06f0*/  ISETP.LT.U32.AND P6, PT, R19, R96, PT ;  /* 0x000000601300720c */ /* 0x000fe20003fc1070 */
[----:B--2---:R-:W-:Y:S01]  /*0700*/  IMAD.WIDE.U32 R10, R12, -0xff, R16 ;  /* 0xffffff010c0a7825 */ /* 0x004fe200078e0010 */
[----:B------:R-:W-:Y:S02]  /*0710*/  LEA.HI.X R94, R4, R15, R5, 0x8, P0 ;  /* 0x0000000f045e7211 */ /* 0x000fe400000f4405 */
[----:B------:R-:W-:Y:S02]  /*0720*/  IADD3 R95, P0, PT, R95, UR10, RZ ;  /* 0x0000000a5f5f7c10 */ /* 0x000fe4000ff1e0ff */
[----:B------:R-:W-:-:S02]  /*0730*/  IADD3 R12, PT, PT, R11, -R12, R13 ;  /* 0x8000000c0b0c7210 */ /* 0x000fc40007ffe00d */
[----:B0-----:R-:W-:Y:S02]  /*0740*/  LEA R4, P1, R10, R22, 0x2 ;  /* 0x000000160a047211 */ /* 0x001fe400078210ff */
[----:B------:R-:W-:Y:S01]  /*0750*/  P2R R15, PR, RZ, 0x40 ;  /* 0x00000040ff0f7803 */ /* 0x000fe20000000000 */
[----:B------:R-:W-:Y:S01]  /*0760*/  BSSY.RECONVERGENT B0, `(.L_x_19) ;  /* 0x000001a000007945 */ /* 0x000fe20003800200 */
[CC--:B------:R-:W-:Y:S02]  /*0770*/  ISETP.LT.U32.AND P6, PT, R19.reuse, R96.reuse, PT ;  /* 0x000000601300720c */ /* 0x0c0fe40003fc1070 */
[----:B------:R-:W-:Y:S02]  /*0780*/  IADD3.X R94, PT, PT, R94, UR11, RZ, P0, !PT ;  /* 0x0000000b5e5e7c10 */ /* 0x000fe400087fe4ff */
[----:B------:R-:W-:Y:S02]  /*0790*/  LEA.HI.X R5, R10, R23, R12, 0x2, P1 ;  /* 0x000000170a057211 */ /* 0x000fe400008f140c */
[----:B------:R-:W-:-:S02]  /*07a0*/  ISETP.LT.U32.AND P3, PT, R19, R96, PT ;  /* 0x000000601300720c */ /* 0x000fc40003f61070 */
[CC--:B------:R-:W-:Y:S02]  /*07b0*/  ISETP.LT.U32.AND P2, PT, R19.reuse, R96.reuse, PT ;  /* 0x000000601300720c */ /* 0x0c0fe40003f41070 */
[CC--:B------:R-:W-:Y:S02]  /*07c0*/  ISETP.LT.U32.AND P1, PT, R19.reuse, R96.reuse, PT ;  /* 0x000000601300720c */ /* 0x0c0fe40003f21070 */
[----:B------:R-:W-:Y:S02]  /*07d0*/  ISETP.LT.U32.AND P0, PT, R19, R96, PT ;  /* 0x000000601300720c */ /* 0x000fe40003f01070 */
[----:B------:R-:W-:Y:S01]  /*07e0*/  P2R R0, PR, RZ, 0x40 ;  /* 0x00000040ff007803 */ /* 0x000fe20000000000 */
[----:B------:R-:W-:Y:S10]  /*07f0*/  @P5 BRA `(.L_x_20) ;  /* 0x0000000000405947 */ /* 0x000ff40003800000 */
[----:B------:R-:W-:-:S04]  /*0800*/  F2FP.SATFINITE.E4M3.F32.PACK_AB_MERGE_C R0, RZ, RZ, RZ ;  /* 0x000000ffff00723e */ /* 0x000fc800048070ff */
[C---:B------:R-:W-:Y:S02]  /*0810*/  LOP3.LUT R10, R0.reuse, 0xffff, RZ, 0xc0, !PT ;  /* 0x0000ffff000a7812 */ /* 0x040fe400078ec0ff */
[----:B------:R-:W-:Y:S02]  /*0820*/  LOP3.LUT R11, R0, 0xff, RZ, 0xc0, !PT ;  /* 0x000000ff000b7812 */ /* 0x000fe400078ec0ff */
[C---:B------:R-:W-:Y:S01]  /*0830*/  LOP3.LUT R14, R10.reuse, 0xff, RZ, 0xc0, !PT ;  /* 0x000000ff0a0e7812 */ /* 0x040fe200078ec0ff */
[C---:B------:R-:W-:Y:S02]  /*0840*/  IMAD.U32 R12, R10.reuse, 0x10000, RZ ;  /* 0x000100000a0c7824 */ /* 0x040fe400078e00ff */
[----:B------:R-:W-:Y:S02]  /*0850*/  IMAD.SHL.U32 R13, R10, 0x100, RZ ;  /* 0x000001000a0d7824 */ /* 0x000fe400078e00ff */
[----:B------:R-:W-:Y:S01]  /*0860*/  IMAD R11, R0, 0x100, R11 ;  /* 0x00000100000b7824 */ /* 0x000fe200078e020b */
[----:B------:R-:W-:Y:S01]  /*0870*/  LOP3.LUT R12, R12, 0xff0000, RZ, 0xc0, !PT ;  /* 0x00ff00000c0c7812 */ /* 0x000fe200078ec0ff */
[----:B------:R-:W-:Y:S01]  /*0880*/  IMAD.U32 R0, R10, 0x10000, RZ ;  /* 0x000100000a007824 */ /* 0x000fe200078e00ff */
[----:B------:R-:W-:Y:S01]  /*0890*/  LOP3.LUT R13, R14, 0xff00, R13, 0xf8, !PT ;  /* 0x0000ff000e0d7812 */ /* 0x000fe200078ef80d */
[----:B-----5:R-:W-:Y:S01]  /*08a0*/  IMAD.SHL.U32 R26, R10, 0x1000000, RZ ;  /* 0x010000000a1a7824 */ /* 0x020fe200078e00ff */
[----:B------:R-:W-:Y:S01]  /*08b0*/  LOP3.LUT R11, R12, 0xffff, R11, 0xf8, !PT ;  /* 0x0000ffff0c0b7812 */ /* 0x000fe200078ef80b */
[----:B------:R-:W-:Y:S01]  /*08c0*/  IMAD.SHL.U32 R10, R10, 0x1000000, RZ ;  /* 0x010000000a0a7824 */ /* 0x000fe200078e00ff */
[----:B------:R-:W-:-:S02]  /*08d0*/  LOP3.LUT R27, R13, 0xff0000, R0, 0xf8, !PT ;  /* 0x00ff00000d1b7812 */ /* 0x000fc400078ef800 */
[----:B------:R-:W-:Y:S02]  /*08e0*/  LOP3.LUT R26, R11, 0xff000000, R26, 0xf8, !PT ;  /* 0xff0000000b1a7812 */ /* 0x000fe400078ef81a */
[----:B------:R-:W-:-:S07]  /*08f0*/  LOP3.LUT R27, R27, R10, RZ, 0xfc, !PT ;  /* 0x0000000a1b1b7212 */ /* 0x000fce00078efcff */
.L_x_20:
[----:B------:R-:W-:Y:S05]  /*0900*/  BSYNC.RECONVERGENT B0 ;  /* 0x0000000000007941 */ /* 0x000fea0003800200 */
.L_x_19:
[----:B------:R-:W-:Y:S01]  /*0910*/  ISETP.LT.U32.AND P5, PT, R19, R96, PT ;  /* 0x000000601300720c */ /* 0x000fe20003fa1070 */
[----:B------:R-:W-:-:S12]  /*0920*/  BSSY.RECONVERGENT B0, `(.L_x_21) ;  /* 0x0000018000007945 */ /* 0x000fd80003800200 */
[----:B------:R-:W-:Y:S05]  /*0930*/  @!P4 BRA P5, `(.L_x_22) ;  /* 0x000000000044c947 */ /* 0x000fea0002800000 */
        /* <DEDUP_REMOVED lines=10> */
[----:B------:R-:W-:Y:S01]  /*09e0*/  IMAD.SHL.U32 R52, R10, 0x1000000, RZ ;  /* 0x010000000a347824 */ /* 0x000fe200078e00ff */
[----:B------:R-:W-:Y:S01]  /*09f0*/  LOP3.LUT R11, R12, 0xffff, R11, 0xf8, !PT ;  /* 0x0000ffff0c0b7812 */ /* 0x000fe200078ef80b */
[----:B------:R-:W-:Y:S01]  /*0a00*/  IMAD.SHL.U32 R10, R10, 0x1000000, RZ ;  /* 0x010000000a0a7824 */ /* 0x000fe200078e00ff */
[----:B------:R-:W-:-:S02]  /*0a10*/  LOP3.LUT R13, R13, 0xff0000, R0, 0xf8, !PT ;  /* 0x00ff00000d0d7812 */ /* 0x000fc400078ef800 */
[----:B------:R-:W-:Y:S02]  /*0a20*/  LOP3.LUT R52, R11, 0xff000000, R52, 0xf8, !PT ;  /* 0xff0000000b347812 */ /* 0x000fe400078ef834 */
[----:B------:R-:W-:Y:S01]  /*0a30*/  LOP3.LUT R53, R13, R10, RZ, 0xfc, !PT ;  /* 0x0000000a0d357212 */ /* 0x000fe200078efcff */
[----:B------:R-:W-:Y:S06]  /*0a40*/  BRA `(.L_x_23) ;  /* 0x0000000000147947 */ /* 0x000fec0003800000 */
.L_x_22:
[----:B------:R-:W-:-:S05]  /*0a50*/  IADD3 R0, P5, PT, R8, R117, RZ ;  /* 0x0000007508007210 */ /* 0x000fca0007fbe0ff */
[----:B------:R-:W-:Y:S01]  /*0a60*/  IMAD.X R10, R9, 0x1, R118, P5 ;  /* 0x00000001090a7824 */ /* 0x000fe200028e0676 */
[----:B------:R-:W-:-:S04]  /*0a70*/  LEA R52, P5, R0, R116, 0x3 ;  /* 0x0000007400347211 */ /* 0x000fc800078a18ff */
[----:B------:R-:W-:-:S06]  /*0a80*/  LEA.HI.X R53, R0, R101, R10, 0x3, P5 ;  /* 0x0000006500357211 */ /* 0x000fcc00028f1c0a */
[----:B------:R-:W5:Y:S03]  /*0a90*/  LDG.E.64 R52, desc[UR6][R52.64] ;  /* 0x0000000634347981 */ /* 0x000f66000c1e1b00 */
.L_x_23:
[----:B------:R-:W-:Y:S05]  /*0aa0*/  BSYNC.RECONVERGENT B0 ;  /* 0x0000000000007941 */ /* 0x000fea0003800200 */
.L_x_21:
[----:B------:R-:W-:Y:S04]  /*0ab0*/  BSSY.RECONVERGENT B0, `(.L_x_24) ;  /* 0x0000018000007945 */ /* 0x000fe80003800200 */
        /* <DEDUP_REMOVED lines=18> */
.L_x_25:
[----:B------:R-:W-:-:S04]  /*0be0*/  LEA R0, P5, R117, R8, 0x1 ;  /* 0x0000000875007211 */ /* 0x000fc800078a08ff */
[----:B------:R-:W-:Y:S02]  /*0bf0*/  LEA.HI.X R10, R117, R9, R118, 0x1, P5 ;  /* 0x00000009750a7211 */ /* 0x000fe400028f0c76 */
[----:B------:R-:W-:-:S04]  /*0c00*/  LEA R28, P5, R0, R116, 0x3 ;  /* 0x00000074001c7211 */ /* 0x000fc800078a18ff */
[----:B------:R-:W-:-:S06]  /*0c10*/  LEA.HI.X R29, R0, R101, R10, 0x3, P5 ;  /* 0x00000065001d7211 */ /* 0x000fcc00028f1c0a */
[----:B------:R-:W5:Y:S03]  /*0c20*/  LDG.E.64 R28, desc[UR6][R28.64] ;  /* 0x000000061c1c7981 */ /* 0x000f66000c1e1b00 */
.L_x_26:
[----:B------:R-:W-:Y:S05]  /*0c30*/  BSYNC.RECONVERGENT B0 ;  /* 0x0000000000007941 */ /* 0x000fea0003800200 */
.L_x_24:
[----:B------:R-:W-:Y:S01]  /*0c40*/  ISETP.NE.AND P5, PT, R15, RZ, PT ;  /* 0x000000ff0f00720c */ /* 0x000fe20003fa5270 */
        /* <DEDUP_REMOVED lines=19> */
.L_x_28:
[----:B------:R-:W-:Y:S02]  /*0d80*/  IMAD R13, R118, 0x3, RZ ;  /* 0x00000003760d7824 */ /* 0x000fe400078e02ff */
[----:B------:R-:W-:-:S04]  /*0d90*/  IMAD.WIDE.U32 R10, R117, 0x3, R8 ;  /* 0x00000003750a7825 */ /* 0x000fc800078e0008 */
[----:B------:R-:W-:Y:S01]  /*0da0*/  IMAD.IADD R0, R11, 0x1, R13 ;  /* 0x000000010b007824 */ /* 0x000fe200078e020d */
[----:B------:R-:W-:-:S04]  /*0db0*/  LEA R30, P5, R10, R116, 0x3 ;  /* 0x000000740a1e7211 */ /* 0x000fc800078a18ff */
[----:B------:R-:W-:-:S06]  /*0dc0*/  LEA.HI.X R31, R10, R101, R0, 0x3, P5 ;  /* 0x000000650a1f7211 */ /* 0x000fcc00028f1c00 */
[----:B------:R-:W5:Y:S03]  /*0dd0*/  LDG.E.64 R30, desc[UR6][R30.64] ;  /* 0x000000061e1e7981 */ /* 0x000f66000c1e1b00 */
.L_x_29:
[----:B------:R-:W-:Y:S05]  /*0de0*/  BSYNC.RECONVERGENT B0 ;  /* 0x0000000000007941 */ /* 0x000fea0003800200 */
.L_x_27:
        /* <DEDUP_REMOVED lines=19> */
.L_x_31:
[----:B------:R-:W-:-:S04]  /*0f20*/  LEA R0, P0, R117, R8, 0x2 ;  /* 0x0000000875007211 */ /* 0x000fc800078010ff */
[----:B------:R-:W-:Y:S02]  /*0f30*/  LEA.HI.X R10, R117, R9, R118, 0x2, P0 ;  /* 0x00000009750a7211 */ /* 0x000fe400000f1476 */
[----:B------:R-:W-:-:S04]  /*0f40*/  LEA R32, P0, R0, R116, 0x3 ;  /* 0x0000007400207211 */ /* 0x000fc800078018ff */
[----:B------:R-:W-:-:S06]  /*0f50*/  LEA.HI.X R33, R0, R101, R10, 0x3, P0 ;  /* 0x0000006500217211 */ /* 0x000fcc00000f1c0a */
[----:B------:R-:W5:Y:S03]  /*0f60*/  LDG.E.64 R32, desc[UR6][R32.64] ;  /* 0x0000000620207981 */ /* 0x000f66000c1e1b00 */
.L_x_32:
[----:B------:R-:W-:Y:S05]  /*0f70*/  BSYNC.RECONVERGENT B0 ;  /* 0x0000000000007941 */ /* 0x000fea0003800200 */
.L_x_30:
        /* <DEDUP_REMOVED lines=19> */
.L_x_34:
[----:B------:R-:W-:Y:S02]  /*10b0*/  IMAD.MOV.U32 R10, RZ, RZ, R8 ;  /* 0x000000ffff0a7224 */ /* 0x000fe400078e0008 */
[----:B------:R-:W-:Y:S02]  /*10c0*/  IMAD.MOV.U32 R11, RZ, RZ, R9 ;  /* 0x000000ffff0b7224 */ /* 0x000fe400078e0009 */
[----:B------:R-:W-:Y:S02]  /*10d0*/  IMAD R13, R118, 0x5, RZ ;  /* 0x00000005760d7824 */ /* 0x000fe400078e02ff */
[----:B------:R-:W-:-:S04]  /*10e0*/  IMAD.WIDE.U32 R10, R117, 0x5, R10 ;  /* 0x00000005750a7825 */ /* 0x000fc800078e000a */
[----:B------:R-:W-:Y:S01]  /*10f0*/  IMAD.IADD R0, R11, 0x1, R13 ;  /* 0x000000010b007824 */ /* 0x000fe200078e020d */
[----:B------:R-:W-:-:S04]  /*1100*/  LEA R46, P0, R10, R116, 0x3 ;  /* 0x000000740a2e7211 */ /* 0x000fc800078018ff */
[----:B------:R-:W-:-:S06]  /*1110*/  LEA.HI.X R47, R10, R101, R0, 0x3, P0 ;  /* 0x000000650a2f7211 */ /* 0x000fcc00000f1c00 */
[----:B------:R-:W5:Y:S03]  /*1120*/  LDG.E.64 R46, desc[UR6][R46.64] ;  /* 0x000000062e2e7981 */ /* 0x000f66000c1e1b00 */
.L_x_35:
[----:B------:R-:W-:Y:S05]  /*1130*/  BSYNC.RECONVERGENT B0 ;  /* 0x0000000000007941 */ /* 0x000fea0003800200 */
.L_x_33:
        /* <DEDUP_REMOVED lines=19> */
.L_x_37:
        /* <DEDUP_REMOVED lines=8> */
.L_x_38:
[----:B------:R-:W-:Y:S05]  /*12f0*/  BSYNC.RECONVERGENT B0 ;  /* 0x0000000000007941 */ /* 0x000fea0003800200 */
.L_x_36:
        /* <DEDUP_REMOVED lines=19> */
.L_x_40:
[----:B------:R-:W-:Y:S02]  /*1430*/  IMAD R11, R118, 0x7, RZ ;  /* 0x00000007760b7824 */ /* 0x000fe400078e02ff */
[----:B------:R-:W-:-:S04]  /*1440*/  IMAD.WIDE.U32 R8, R117, 0x7, R8 ;  /* 0x0000000775087825 */ /* 0x000fc800078e0008 */
[----:B------:R-:W-:Y:S01]  /*1450*/  IMAD.IADD R0, R9, 0x1, R11 ;  /* 0x0000000109007824 */ /* 0x000fe200078e020b */
[----:B------:R-:W-:-:S04]  /*1460*/  LEA R56, P0, R8, R116, 0x3 ;  /* 0x0000007408387211 */ /* 0x000fc800078018ff */
[----:B------:R-:W-:-:S06]  /*1470*/  LEA.HI.X R57, R8, R101, R0, 0x3, P0 ;  /* 0x0000006508397211 */ /* 0x000fcc00000f1c00 */
[----:B------:R-:W5:Y:S03]  /*1480*/  LDG.E.64 R56, desc[UR6][R56.64] ;  /* 0x0000000638387981 */ /* 0x000f66000c1e1b00 */
.L_x_41:
[----:B------:R-:W-:Y:S05]  /*1490*/  BSYNC.RECONVERGENT B0 ;  /* 0x0000000000007941 */ /* 0x000fea0003800200 */
.L_x_39:
[----:B------:R-:W-:Y:S01]  /*14a0*/  VIADD R0, R75, 0xffffffff ;  /* 0xffffffff4b007836 */ /* 0x000fe20000000000 */
[----:B------:R-:W-:Y:S01]  /*14b0*/  LOP3.LUT R50, R50, 0xfffffff8, RZ, 0xc0, !PT ;  /* 0xfffffff832327812 */ /* 0x000fe200078ec0ff */
[----:B------:R-:W-:-:S03]  /*14c0*/  VIADD R24, R76, 0x1 ;  /* 0x000000014c187836 */ /* 0x000fc60000000000 */
[----:B------:R-:W-:Y:S02]  /*14d0*/  LOP3.LUT R11, R0, 0x1f, RZ, 0xc0, !PT ;  /* 0x0000001f000b7812 */ /* 0x000fe400078ec0ff */
[----:B------:R-:W-:Y:S02]  /*14e0*/  ISETP.GE.U32.AND P4, PT, R24, R97, PT ;  /* 0x000000611800720c */ /* 0x000fe40003f86070 */
[C---:B------:R-:W-:Y:S02]  /*14f0*/  IADD3 R8, P0, PT, R11.reuse, R2, RZ ;  /* 0x000000020b087210 */ /* 0x040fe40007f1e0ff */
[----:B------:R-:W-:-:S03]  /*1500*/  ISETP.LT.U32.AND P1, PT, R11, R96, !P4 ;  /* 0x000000600b00720c */ /* 0x000fc60006721070 */
[----:B------:R-:W-:-:S10]  /*1510*/  IMAD.X R9, RZ, RZ, R58, P0 ;  /* 0x000000ffff097224 */ /* 0x000fd400000e063a */
[----:B------:R-:W-:-:S05]  /*1520*/  @P1 IADD3 R0, P0, PT, R8, R50, RZ ;  /* 0x0000003208001210 */ /* 0x000fca0007f1e0ff */
[----:B------:R-:W-:Y:S01]  /*1530*/  @P1 IMAD.X R10, R9, 0x1, R51, P0 ;  /* 0x00000001090a1824 */ /* 0x000fe200000e0633 */
[----:B------:R-:W-:-:S04]  /*1540*/  @P1 LEA R34, P0, R0, R116, 0x3 ;  /* 0x0000007400221211 */ /* 0x000fc800078018ff */
[----:B------:R-:W-:-:S06]  /*1550*/  @P1 LEA.HI.X R35, R0, R101, R10, 0x3, P0 ;  /* 0x0000006500231211 */ /* 0x000fcc00000f1c0a */
[----:B------:R-:W5:Y:S01]  /*1560*/  @P1 LDG.E.64 R34, desc[UR6][R34.64] ;  /* 0x0000000622221981 */ /* 0x000f62000c1e1b00 */
[----:B------:R-:W-:Y:S01]  /*1570*/  @!P1 F2FP.SATFINITE.E4M3.F32.PACK_AB_MERGE_C R0, RZ, RZ, RZ ;  /* 0x000000ffff00923e */ /* 0x000fe200048070ff */
[----:B------:R-:W-:Y:S01]  /*1580*/  BSSY.RECONVERGENT B0, `(.L_x_42) ;  /* 0x0000031000007945 */ /* 0x000fe20003800200 */
[CC--:B------:R-:W-:Y:S02]  /*1590*/  ISETP.LT.U32.AND P5, PT, R11.reuse, R96.reuse, PT ;  /* 0x000000600b00720c */ /* 0x0c0fe40003fa1070 */
[C---:B------:R-:W-:Y:S02]  /*15a0*/  @!P1 LOP3.LUT R10, R0.reuse, 0xffff, RZ, 0xc0, !PT ;  /* 0x0000ffff000a9812 */ /* 0x040fe400078ec0ff */
[----:B------:R-:W-:Y:S02]  /*15b0*/  @!P1 LOP3.LUT R13, R0, 0xff, RZ, 0xc0, !PT ;  /* 0x000000ff000d9812 */ /* 0x000fe400078ec0ff */
[C---:B------:R-:W-:Y:S01]  /*15c0*/  @!P1 LOP3.LUT R15, R10.reuse, 0xff, RZ, 0xc0, !PT ;  /* 0x000000ff0a0f9812 */ /* 0x040fe200078ec0ff */
[----:B------:R-:W-:Y:S01]  /*15d0*/  @!P1 IMAD.SHL.U32 R14, R10, 0x100, RZ ;  /* 0x000001000a0e9824 */ /* 0x000fe200078e00ff */
[CC--:B------:R-:W-:Y:S01]  /*15e0*/  ISETP.LT.U32.AND P6, PT, R11.reuse, R96.reuse, PT ;  /* 0x000000600b00720c */ /* 0x0c0fe20003fc1070 */
[----:B------:R-:W-:Y:S01]  /*15f0*/  @!P1 IMAD R13, R0, 0x100, R13 ;  /* 0x00000100000d9824 */ /* 0x000fe200078e020d */
[-C--:B------:R-:W-:Y:S01]  /*1600*/  ISETP.LT.U32.AND P3, PT, R11, R96.reuse, PT ;  /* 0x000000600b00720c */ /* 0x080fe20003f61070 */
[C---:B------:R-:W-:Y:S01]  /*1610*/  @!P1 IMAD.U32 R12, R10.reuse, 0x10000, RZ ;  /* 0x000100000a0c9824 */ /* 0x040fe200078e00ff */
[----:B------:R-:W-:Y:S01]  /*1620*/  @!P1 LOP3.LUT R15, R15, 0xff00, R14, 0xf8, !PT ;  /* 0x0000ff000f0f9812 */ /* 0x000fe200078ef80e */
[C---:B------:R-:W-:Y:S01]  /*1630*/  @!P1 IMAD.U32 R14, R10.reuse, 0x10000, RZ ;  /* 0x000100000a0e9824 */ /* 0x040fe200078e00ff */
[----:B------:R-:W-:Y:S01]  /*1640*/  ISETP.LT.U32.AND P2, PT, R11, R96, PT ;  /* 0x000000600b00720c */ /* 0x000fe20003f41070 */
[----:B------:R-:W-:Y:S01]  /*1650*/  @!P1 IMAD.SHL.U32 R0, R10, 0x1000000, RZ ;  /* 0x010000000a009824 */ /* 0x000fe200078e00ff */
[----:B------:R-:W-:Y:S01]  /*1660*/  @!P1 LOP3.LUT R12, R12, 0xff0000, RZ, 0xc0, !PT ;  /* 0x00ff00000c0c9812 */ /* 0x000fe200078ec0ff */
[----:B------:R-:W-:Y:S01]  /*1670*/  @!P1 IMAD.SHL.U32 R10, R10, 0x1000000, RZ ;  /* 0x010000000a0a9824 */ /* 0x000fe200078e00ff */
[----:B------:R-:W-:-:S02]  /*1680*/  @!P1 LOP3.LUT R15, R15, 0xff0000, R14, 0xf8, !PT ;  /* 0x00ff00000f0f9812 */ /* 0x000fc400078ef80e */
[----:B------:R-:W-:Y:S02]  /*1690*/  @!P1 LOP3.LUT R13, R12, 0xffff, R13, 0xf8, !PT ;  /* 0x0000ffff0c0d9812 */ /* 0x000fe400078ef80d */
[----:B------:R-:W-:Y:S02]  /*16a0*/  ISETP.LT.U32.AND P0, PT, R11, R96, PT ;  /* 0x000000600b00720c */ /* 0x000fe40003f01070 */
[----:B------:R-:W-:Y:S02]  /*16b0*/  @!P1 LOP3.LUT R35, R15, R10, RZ, 0xfc, !PT ;  /* 0x0000000a0f239212 */ /* 0x000fe400078efcff */
[----:B------:R-:W-:Y:S02]  /*16c0*/  P2R R15, PR, RZ, 0x20 ;  /* 0x00000020ff0f7803 */ /* 0x000fe40000000000 */
[----:B------:R-:W-:Y:S02]  /*16d0*/  ISETP.LT.U32.AND P5, PT, R11, R96, PT ;  /* 0x000000600b00720c */ /* 0x000fe40003fa1070 */
[----:B------:R-:W-:-:S02]  /*16e0*/  @!P1 LOP3.LUT R34, R13, 0xff000000, R0, 0xf8, !PT ;  /* 0xff0000000d229812 */ /* 0x000fc400078ef800 */
[----:B------:R-:W-:Y:S02]  /*16f0*/  ISETP.LT.U32.AND P1, PT, R11, R96, PT ;  /* 0x000000600b00720c */ /* 0x000fe40003f21070 */
[----:B------:R-:W-:-:S07]  /*1700*/  P2R R0, PR, RZ, 0x40 ;  /* 0x00000040ff007803 */ /* 0x000fce0000000000 */
        /* <DEDUP_REMOVED lines=18> */
.L_x_43:
[----:B------:R-:W-:Y:S02]  /*1830*/  IMAD R13, R118, 0x9, RZ ;  /* 0x00000009760d7824 */ /* 0x000fe400078e02ff */
[----:B------:R-:W-:-:S04]  /*1840*/  IMAD.WIDE.U32 R10, R117, 0x9, R8 ;  /* 0x00000009750a7825 */ /* 0x000fc800078e0008 */
[----:B------:R-:W-:Y:S01]  /*1850*/  IMAD.IADD R0, R11, 0x1, R13 ;  /* 0x000000010b007824 */ /* 0x000fe200078e020d */
[----:B------:R-:W-:-:S04]  /*1860*/  LEA R36, P5, R10, R116, 0x3 ;  /* 0x000000740a247211 */ /* 0x000fc800078a18ff */
[----:B------:R-:W-:-:S06]  /*1870*/  LEA.HI.X R37, R10, R101, R0, 0x3, P5 ;  /* 0x000000650a257211 */ /* 0x000fcc00028f1c00 */
[----:B------:R-:W5:Y:S03]  /*1880*/  LDG.E.64 R36, desc[UR6][R36.64] ;  /* 0x0000000624247981 */ /* 0x000f66000c1e1b00 */
.L_x_44:
[----:B------:R-:W-:Y:S05]  /*1890*/  BSYNC.RECONVERGENT B0 ;  /* 0x0000000000007941 */ /* 0x000fea0003800200 */
.L_x_42:
        /* <DEDUP_REMOVED lines=19> */
.L_x_46:
        /* <DEDUP_REMOVED lines=8> */
.L_x_47:
[----:B------:R-:W-:Y:S05]  /*1a50*/  BSYNC.RECONVERGENT B0 ;  /* 0x0000000000007941 */ /* 0x000fea0003800200 */
.L_x_45:
        /* <DEDUP_REMOVED lines=20> */
.L_x_49:
        /* <DEDUP_REMOVED lines=8> */
.L_x_50:
[----:B------:R-:W-:Y:S05]  /*1c20*/  BSYNC.RECONVERGENT B0 ;  /* 0x0000000000007941 */ /* 0x000fea0003800200 */
.L_x_48:
        /* <DEDUP_REMOVED lines=19> */
.L_x_52:
        /* <DEDUP_REMOVED lines=8> */
.L_x_53:
[----:B------:R-:W-:Y:S05]  /*1de0*/  BSYNC.RECONVERGENT B0 ;  /* 0x0000000000007941 */ /* 0x000fea0003800200 */
.L_x_51:
        /* <DEDUP_REMOVED lines=19> */
.L_x_55:
        /* <DEDUP_REMOVED lines=8> */
.L_x_56:
[----:B------:R-:W-:Y:S05]  /*1fa0*/  BSYNC.RECONVERGENT B0 ;  /* 0x0000000000007941 */ /* 0x000fea0003800200 */
.L_x_54:
        /* <DEDUP_REMOVED lines=19> */
.L_x_58:
        /* <DEDUP_REMOVED lines=8> */
.L_x_59:
[----:B------:R-:W-:Y:S05]  /*2160*/  BSYNC.RECONVERGENT B0 ;  /* 0x0000000000007941 */ /* 0x000fea0003800200 */
.L_x_57:
        /* <DEDUP_REMOVED lines=19> */
.L_x_61:
[----:B------:R-:W-:Y:S02]  /*22a0*/  IMAD R11, R118, 0xf, RZ ;  /* 0x0000000f760b7824 */ /* 0x000fe400078e02ff */
[----:B------:R-:W-:-:S04]  /*22b0*/  IMAD.WIDE.U32 R8, R117, 0xf, R8 ;  /* 0x0000000f75087825 */ /* 0x000fc800078e0008 */
[----:B------:R-:W-:Y:S01]  /*22c0*/  IMAD.IADD R0, R9, 0x1, R11 ;  /* 0x0000000109007824 */ /* 0x000fe200078e020b */
[----:B------:R-:W-:-:S04]  /*22d0*/  LEA R66, P0, R8, R116, 0x3 ;  /* 0x0000007408427211 */ /* 0x000fc800078018ff */
[----:B------:R-:W-:-:S06]  /*22e0*/  LEA.HI.X R67, R8, R101, R0, 0x3, P0 ;  /* 0x0000006508437211 */ /* 0x000fcc00000f1c00 */
[----:B------:R-:W5:Y:S03]  /*22f0*/  LDG.E.64 R66, desc[UR6][R66.64] ;  /* 0x0000000642427981 */ /* 0x000f66000c1e1b00 */
.L_x_62:
[----:B------:R-:W-:Y:S05]  /*2300*/  BSYNC.RECONVERGENT B0 ;  /* 0x0000000000007941 */ /* 0x000fea0003800200 */
.L_x_60:
[----:B-----5:R-:W-:Y:S01]  /*2310*/  IMAD.SHL.U32 R3, R46, 0x100, RZ ;  /* 0x000001002e037824 */ /* 0x020fe200078e00ff */
[----:B------:R-:W-:Y:S01]  /*2320*/  LOP3.LUT R0, R32, 0xff, RZ, 0xc0, !PT ;  /* 0x000000ff20007812 */ /* 0x000fe200078ec0ff */
[----:B------:R-:W-:Y:S01]  /*2330*/  IMAD.SHL.U32 R18, R52, 0x100, RZ ;  /* 0x0000010034127824 */ /* 0x000fe200078e00ff */
[----:B------:R-:W-:Y:S01]  /*2340*/  SHF.R.U32.HI R21, RZ, 0x18, R53 ;  /* 0x00000018ff157819 */ /* 0x000fe20000011635 */
[----:B------:R-:W-:Y:S01]  /*2350*/  IMAD.U32 R23, R28, 0x10000, RZ ;  /* 0x000100001c177824 */ /* 0x000fe200078e00ff */
[----:B------:R-:W-:Y:S01]  /*2360*/  SHF.R.U32.HI R79, RZ, 0x18, R29 ;  /* 0x00000018ff4f7819 */ /* 0x000fe2000001161d */
[----:B------:R-:W-:Y:S01]  /*2370*/  IMAD.SHL.U32 R22, R30, 0x1000000, RZ ;  /* 0x010000001e167824 */ /* 0x000fe200078e00ff */
[----:B------:R-:W-:Y:S01]  /*2380*/  SHF.R.U32.HI R16, RZ, 0x18, R31 ;  /* 0x00000018ff107819 */ /* 0x000fe2000001161f */
[----:B------:R-:W-:Y:S01]  /*2390*/  IMAD.SHL.U32 R8, R21, 0x100, RZ ;  /* 0x0000010015087824 */ /* 0x000fe200078e00ff */
[----:B------:R-:W-:Y:S01]  /*23a0*/  SHF.L.U64.HI R14, R46, 0x8, R47 ;  /* 0x000000082e0e7819 */ /* 0x000fe2000001022f */
[----:B------:R-:W-:Y:S01]  /*23b0*/  IMAD.IADD R84, R76, 0x1, R25 ;  /* 0x000000014c547824 */ /* 0x000fe200078e0219 */
[----:B------:R-:W-:Y:S01]  /*23c0*/  LOP3.LUT R9, R33, 0xff, RZ, 0xc0, !PT ;  /* 0x000000ff21097812 */ /* 0x000fe200078ec0ff */
[----:B------:R-:W-:Y:S01]  /*23d0*/  IMAD.SHL.U32 R17, R16, 0x1000000, RZ ;  /* 0x0100000010117824 */ /* 0x000fe200078e00ff */
[----:B------:R-:W-:Y:S01]  /*23e0*/  LOP3.LUT R3, R0, 0xff00, R3, 0xf8, !PT ;  /* 0x0000ff0000037812 */ /* 0x000fe200078ef803 */
[----:B------:R-:W-:Y:S01]  /*23f0*/  VIADD R0, R76, 0x2 ;  /* 0x000000024c007836 */ /* 0x000fe20000000000 */
[----:B------:R-:W-:Y:S01]  /*2400*/  IADD3 R69, P0, PT, R50, R2, RZ ;  /* 0x0000000232457210 */ /* 0x000fe20007f1e0ff */
[----:B------:R-:W-:Y:S01]  /*2410*/  IMAD.U32 R2, R79, 0x10000, RZ ;  /* 0x000100004f027824 */ /* 0x000fe200078e00ff */
[----:B------:R-:W-:Y:S01]  /*2420*/  LOP3.LUT R14, R9, 0xff00, R14, 0xf8, !PT ;  /* 0x0000ff00090e7812 */ /* 0x000fe200078ef80e */
[----:B------:R-:W-:Y:S01]  /*2430*/  BSSY.RECONVERGENT B0, `(.L_x_63) ;  /* 0x00001ad000007945 */ /* 0x000fe20003800200 */
[----:B------:R-:W-:-:S02]  /*2440*/  SHF.R.U64 R73, R26, 0x10, R27 ;  /* 0x000000101a497819 */ /* 0x000fc4000000121b */
[----:B------:R-:W-:Y:S02]  /*2450*/  SHF.L.U64.HI R10, R21, 0x8, RZ ;  /* 0x00000008150a7819 */ /* 0x000fe400000102ff */
[----:B------:R-:W-:Y:S02]  /*2460*/  SHF.L.U64.HI R12, R16, 0x18, RZ ;  /* 0x00000018100c7819 */ /* 0x000fe400000102ff */
[----:B------:R-:W-:Y:S02]  /*2470*/  SHF.L.U64.HI R9, R79, 0x10, RZ ;  /* 0x000000104f097819 */ /* 0x000fe400000102ff */
[----:B------:R-:W-:Y:S01]  /*2480*/  ISETP.GE.U32.AND P4, PT, R0, R97, PT ;  /* 0x000000610000720c */ /* 0x000fe20003f86070 */
[----:B------:R-:W-:Y:S01]  /*2490*/  IMAD.U32 R0, R54, 0x10000, RZ ;  /* 0x0001000036007824 */ /* 0x000fe200078e00ff */
[----:B------:R-:W-:Y:S02]  /*24a0*/  LOP3.LUT R11, R26, 0xff, RZ, 0xc0, !PT ;  /* 0x000000ff1a0b7812 */ /* 0x000fe400078ec0ff */
[----:B------:R-:W-:-:S02]  /*24b0*/  SHF.R.U64 R59, R52, 0x8, R53 ;  /* 0x00000008343b7819 */ /* 0x000fc40000001235 */
[----:B------:R-:W-:Y:S02]  /*24c0*/  LOP3.LUT R20, R73, 0xff, RZ, 0xc0, !PT ;  /* 0x000000ff49147812 */ /* 0x000fe400078ec0ff */
[----:B------:R-:W-:Y:S02]  /*24d0*/  LOP3.LUT R17, R17, R8, R2, 0xfe, !PT ;  /* 0x0000000811117212 */ /* 0x000fe400078efe02 */
[----:B------:R-:W-:Y:S01]  /*24e0*/  LOP3.LUT R12, R12, R10, R9, 0xfe, !PT ;  /* 0x0000000a0c0c7212 */ /* 0x000fe200078efe09 */
[----:B------:R-:W-:Y:S01]  /*24f0*/  IMAD.SHL.U32 R10, R56, 0x1000000, RZ ;  /* 0x01000000380a7824 */ /* 0x000fe200078e00ff */
[C-C-:B------:R-:W-:Y:S02]  /*2500*/  SHF.L.U64.HI R2, R32.reuse, 0x10, R33.reuse ;  /* 0x0000001020027819 */ /* 0x140fe40000010221 */
[--C-:B------:R-:W-:Y:S02]  /*2510*/  SHF.L.U64.HI R9, R32, 0x8, R33.reuse ;  /* 0x0000000820097819 */ /* 0x100fe40000010221 */
[----:B------:R-:W-:-:S02]  /*2520*/  SHF.R.U32.HI R78, RZ, 0x10, R33 ;  /* 0x00000010ff4e7819 */ /* 0x000fc40000011621 */
[----:B------:R-:W-:Y:S02]  /*2530*/  SHF.R.U64 R77, R26, 0x8, R27 ;  /* 0x000000081a4d7819 */ /* 0x000fe4000000121b */
[----:B------:R-:W-:Y:S02]  /*2540*/  LOP3.LUT R18, R11, 0xff00, R18, 0xf8, !PT ;  /* 0x0000ff000b127812 */ /* 0x000fe400078ef812 */
[----:B------:R-:W-:Y:S02]  /*2550*/  LOP3.LUT R59, R20, 0xff00, R59, 0xf8, !PT ;  /* 0x0000ff00143b7812 */ /* 0x000fe400078ef83b */
[C-C-:B------:R-:W-:Y:S02]  /*2560*/  SHF.L.U64.HI R11, R46.reuse, 0x18, R47.reuse ;  /* 0x000000182e0b7819 */ /* 0x140fe4000001022f */
[----:B------:R-:W-:Y:S02]  /*2570*/  SHF.L.U64.HI R20, R46, 0x10, R47 ;  /* 0x000000102e147819 */ /* 0x000fe4000001022f */
[----:B------:R-:W-:-:S02]  /*2580*/  LOP3.LUT R2, R2, 0xff, RZ, 0xc0, !PT ;  /* 0x000000ff02027812 */ /* 0x000fc400078ec0ff */
[----:B------:R-:W-:Y:S02]  /*2590*/  LOP3.LUT R9, R9, 0xff, RZ, 0xc0, !PT ;  /* 0x000000ff09097812 */ /* 0x000fe400078ec0ff */
[----:B------:R-:W-:Y:S02]  /*25a0*/  LOP3.LUT R3, R3, 0xff0000, R0, 0xf8, !PT ;  /* 0x00ff000003037812 */ /* 0x000fe400078ef800 */
[----:B------:R-:W-:Y:S02]  /*25b0*/  SHF.R.U32.HI R13, RZ, 0x8, R47 ;  /* 0x00000008ff0d7819 */ /* 0x000fe4000001162f */
[----:B------:R-:W-:Y:S02]  /*25c0*/  LOP3.LUT R78, R78, 0xff, RZ, 0xc0, !PT ;  /* 0x000000ff4e4e7812 */ /* 0x000fe400078ec0ff */
[----:B------:R-:W-:Y:S02]  /*25d0*/  SHF.L.U64.HI R0, R32, 0x18, R33 ;  /* 0x0000001820007819 */ /* 0x000fe40000010221 */
[----:B------:R-:W-:-:S02]  /*25e0*/  LOP3.LUT R15, R77, 0xff, RZ, 0xc0, !PT ;  /* 0x000000ff4d0f7812 */ /* 0x000fc400078ec0ff */
[----:B------:R-:W-:Y:S01]  /*25f0*/  LOP3.LUT R11, R2, 0xff00, R11, 0xf8, !PT ;  /* 0x0000ff00020b7812 */ /* 0x000fe200078ef80b */
[----:B------:R-:W-:Y:S01]  /*2600*/  IMAD.SHL.U32 R2, R28, 0x100, RZ ;  /* 0x000001001c027824 */ /* 0x000fe200078e00ff */
[----:B------:R-:W-:Y:S02]  /*2610*/  LOP3.LUT R20, R9, 0xff00, R20, 0xf8, !PT ;  /* 0x0000ff0009147812 */ /* 0x000fe400078ef814 */
[----:B------:R-:W-:Y:S02]  /*2620*/  LOP3.LUT R78, R78, 0xff00, R13, 0xf8, !PT ;  /* 0x0000ff004e4e7812 */ /* 0x000fe400078ef80d */
[----:B------:R-:W-:Y:S02]  /*2630*/  SHF.L.U64.HI R9, R54, 0x10, R55 ;  /* 0x0000001036097819 */ /* 0x000fe40000010237 */
[----:B------:R-:W-:Y:S02]  /*2640*/  LOP3.LUT R13, R0, 0xff, RZ, 0xc0, !PT ;  /* 0x000000ff000d7812 */ /* 0x000fe400078ec0ff */
[----:B------:R-:W-:-:S02]  /*2650*/  LOP3.LUT R15, R15, 0xff00, R52, 0xf8, !PT ;  /* 0x0000ff000f0f7812 */ /* 0x000fc400078ef834 */
[----:B------:R-:W-:Y:S02]  /*2660*/  LOP3.LUT R0, R26, 0xff, RZ, 0xc0, !PT ;  /* 0x000000ff1a007812 */ /* 0x000fe400078ec0ff */
[----:B------:R-:W-:Y:S01]  /*2670*/  LOP3.LUT R14, R14, 0xff0000, R9, 0xf8, !PT ;  /* 0x00ff00000e0e7812 */ /* 0x000fe200078ef809 */
[----:B------:R-:W-:Y:S01]  /*2680*/  IMAD.SHL.U32 R9, R54, 0x100, RZ ;  /* 0x0000010036097824 */ /* 0x000fe200078e00ff */
[----:B------:R-:W-:Y:S02]  /*2690*/  LOP3.LUT R8, R13, 0xff00, R46, 0xf8, !PT ;  /* 0x0000ff000d087812 */ /* 0x000fe400078ef82e */
[----:B------:R-:W-:Y:S01]  /*26a0*/  LOP3.LUT R13, R15, 0xff0000, R2, 0xf8, !PT ;  /* 0x00ff00000f0d7812 */ /* 0x000fe200078ef802 */
[----:B------:R-:W-:Y:S01]  /*26b0*/  IMAD.SHL.U32 R15, R57, 0x1000000, RZ ;  /* 0x01000000390f7824 */ /* 0x000fe200078e00ff */
[----:B------:R-:W-:Y:S02]  /*26c0*/  LOP3.LUT R2, R52, 0xff, RZ, 0xc0, !PT ;  /* 0x000000ff34027812 */ /* 0x000fe400078ec0ff */
[----:B------:R-:W-:-:S02]  /*26d0*/  F2FP.F16.E4M3.UNPACK_B R0, R0 ;  /* 0x00000000ff00723e */ /* 0x000fc400020006ff */
[----:B------:R-:W-:Y:S02]  /*26e0*/  LOP3.LUT R23, R18, 0xff0000, R23, 0xf8, !PT ;  /* 0x00ff000012177812 */ /* 0x000fe400078ef817 */
[----:B------:R-:W-:Y:S01]  /*26f0*/  SHF.R.U32.HI R65, RZ, 0x18, R47 ;  /* 0x00000018ff417819 */ /* 0x000fe2000001162f */
[----:B------:R-:W-:Y:S01]  /*2700*/  HADD2.F32 R0, -RZ, R0.H0_H0 ;  /* 0x20000000ff007230 */ /* 0x000fe20000004100 */
[----:B------:R-:W-:Y:S02]  /*2710*/  LOP3.LUT R8, R8, 0xff0000, R9, 0xf8, !PT ;  /* 0x00ff000008087812 */ /* 0x000fe400078ef809 */
[----:B------:R-:W-:Y:S01]  /*2720*/  F2FP.F16.E4M3.UNPACK_B R2, R2 ;  /* 0x00000002ff02723e */ /* 0x000fe200020006ff */
[----:B------:R-:W-:Y:S01]  /*2730*/  IMAD.SHL.U32 R71, R65, 0x100, RZ ;  /* 0x0000010041477824 */ /* 0x000fe200078e00ff */
[----:B------:R-:W-:Y:S01]  /*2740*/  SHF.L.U64.HI R9, R54, 0x18, R55 ;  /* 0x0000001836097819 */ /* 0x000fe20000010237 */
[----:B------:R-:W-:Y:S01]  /*2750*/  FFMA R0, R0, R85, RZ ;  /* 0x0000005500007223 */ /* 0x000fe200000000ff */
[----:B------:R-:W-:-:S02]  /*2760*/  LOP3.LUT R22, R23, 0xff000000, R22, 0xf8, !PT ;  /* 0xff00000017167812 */ /* 0x000fc400078ef816 */
[----:B------:R-:W-:Y:S01]  /*2770*/  LOP3.LUT R23, R3, R10, RZ, 0xfc, !PT ;  /* 0x0000000a03177212 */ /* 0x000fe200078efcff */
[----:B------:R-:W-:Y:S01]  /*2780*/  HADD2.F32 R3, -RZ, R2.H0_H0 ;  /* 0x20000002ff037230 */ /* 0x000fe20000004100 */
[----:B------:R-:W-:Y:S02]  /*2790*/  LOP3.LUT R20, R20, 0xff0000, R9, 0xf8, !PT ;  /* 0x00ff000014147812 */ /* 0x000fe400078ef809 */
[--C-:B------:R-:W-:Y:S02]  /*27a0*/  SHF.R.U32.HI R68, RZ, 0x18, R33.reuse ;  /* 0x00000018ff447819 */ /* 0x100fe40000011621 */
[----:B------:R-:W-:Y:S01]  /*27b0*/  SHF.R.U32.HI R9, RZ, 0x8, R33 ;  /* 0x00000008ff097819 */ /* 0x000fe20000011621 */
[----:B------:R-:W-:Y:S01]  /*27c0*/  FFMA R18, R3, R85, R0 ;  /* 0x0000005503127223 */ /* 0x000fe20000000000 */
[----:B------:R-:W-:Y:S02]  /*27d0*/  SHF.R.U64 R60, R56, 0x8, R57 ;  /* 0x00000008383c7819 */ /* 0x000fe40000001239 */
[----:B------:R-:W-:Y:S01]  /*27e0*/  LOP3.LUT R71, R71, R12, R68, 0xfe, !PT ;  /* 0x0000000c47477212 */ /* 0x000fe200078efe44 */
[----:B------:R-:W-:Y:S01]  /*27f0*/  IMAD.U32 R12, R30, 0x10000, RZ ;  /* 0x000100001e0c7824 */ /* 0x000fe200078e00ff */
[----:B------:R-:W-:Y:S01]  /*2800*/  LOP3.LUT R10, R9, 0xff, RZ, 0xc0, !PT ;  /* 0x000000ff090a7812 */ /* 0x000fe200078ec0ff */
[----:B------:R-:W-:Y:S01]  /*2810*/  IMAD.SHL.U32 R3, R60, 0x1000000, RZ ;  /* 0x010000003c037824 */ /* 0x000fe200078e00ff */
[----:B------:R-:W-:-:S02]  /*2820*/  LOP3.LUT R9, R59, 0xff0000, R28, 0xf8, !PT ;  /* 0x00ff00003b097812 */ /* 0x000fc400078ef81c */
[----:B------:R-:W-:Y:S02]  /*2830*/  SHF.R.U64 R59, R56, 0x10, R57 ;  /* 0x00000010383b7819 */ /* 0x000fe40000001239 */
[----:B------:R-:W-:Y:S02]  /*2840*/  SHF.L.U64.HI R2, R54, 0x8, R55 ;  /* 0x0000000836027819 */ /* 0x000fe40000010237 */
[----:B------:R-:W-:Y:S01]  /*2850*/  LOP3.LUT R19, R10, 0xff00, R47, 0xf8, !PT ;  /* 0x0000ff000a137812 */ /* 0x000fe200078ef82f */
[----:B------:R-:W-:Y:S01]  /*2860*/  IMAD.SHL.U32 R10, R30, 0x100, RZ ;  /* 0x000001001e0a7824 */ /* 0x000fe200078e00ff */
[----:B------:R-:W-:Y:S02]  /*2870*/  LOP3.LUT R12, R13, 0xff000000, R12, 0xf8, !PT ;  /* 0xff0000000d0c7812 */ /* 0x000fe400078ef80c */
[----:B------:R-:W-:Y:S01]  /*2880*/  LOP3.LUT R13, R8, R3, RZ, 0xfc, !PT ;  /* 0x00000003080d7212 */ /* 0x000fe200078efcff */
[----:B------:R-:W-:Y:S01]  /*2890*/  IMAD.SHL.U32 R8, R59, 0x1000000, RZ ;  /* 0x010000003b087824 */ /* 0x000fe200078e00ff */
[----:B------:R-:W-:-:S02]  /*28a0*/  LOP3.LUT R19, R19, 0xff0000, R2, 0xf8, !PT ;  /* 0x00ff000013137812 */ /* 0x000fc400078ef802 */
[----:B------:R-:W-:Y:S02]  /*28b0*/  LOP3.LUT R3, R11, 0xff0000, R54, 0xf8, !PT ;  /* 0x00ff00000b037812 */ /* 0x000fe400078ef836 */
[----:B------:R-:W-:Y:S02]  /*28c0*/  LOP3.LUT R15, R14, R15, RZ, 0xfc, !PT ;  /* 0x0000000f0e0f7212 */ /* 0x000fe400078efcff */
[----:B------:R-:W-:Y:S02]  /*28d0*/  LOP3.LUT R2, R53, 0xff, RZ, 0xc0, !PT ;  /* 0x000000ff35027812 */ /* 0x000fe400078ec0ff */
[----:B------:R-:W-:Y:S02]  /*28e0*/  SHF.R.U32.HI R14, RZ, 0x18, R27 ;  /* 0x00000018ff0e7819 */ /* 0x000fe4000001161b */
[----:B------:R-:W-:Y:S02]  /*28f0*/  LOP3.LUT R0, R27, 0xff, RZ, 0xc0, !PT ;  /* 0x000000ff1b007812 */ /* 0x000fe400078ec0ff */
[----:B------:R-:W-:-:S02]  /*2900*/  LOP3.LUT R11, R3, R8, RZ, 0xfc, !PT ;  /* 0x00000008030b7212 */ /* 0x000fc400078efcff */
[----:B------:R-:W-:Y:S02]  /*2910*/  F2FP.F16.E4M3.UNPACK_B R3, R2 ;  /* 0x00000002ff03723e */ /* 0x000fe400020006ff */
[----:B------:R-:W-:Y:S02]  /*2920*/  F2FP.F16.E4M3.UNPACK_B R2, R14 ;  /* 0x0000000eff02723e */ /* 0x000fe400020006ff */
[----:B------:R-:W-:Y:S01]  /*2930*/  F2FP.F16.E4M3.UNPACK_B R0, R0 ;  /* 0x00000000ff00723e */ /* 0x000fe200020006ff */
[----:B------:R-:W-:Y:S01]  /*2940*/  HADD2.F32 R3, -RZ, R3.H0_H0 ;  /* 0x20000003ff037230 */ /* 0x000fe20000004100 */
[----:B------:R-:W-:Y:S01]  /*2950*/  LOP3.LUT R10, R9, 0xff000000, R10, 0xf8, !PT ;  /* 0xff000000090a7812 */ /* 0x000fe200078ef80a */
[----:B------:R-:W-:Y:S01]  /*2960*/  HADD2.F32 R2, -RZ, R2.H0_H0 ;  /* 0x20000002ff027230 */ /* 0x000fe20000004100 */
[----:B------:R-:W-:Y:S01]  /*2970*/  F2FP.F16.E4M3.UNPACK_B R9, R21 ;  /* 0x00000015ff09723e */ /* 0x000fe200020006ff */
[----:B------:R-:W-:Y:S01]  /*2980*/  HADD2.F32 R0, -RZ, R0.H0_H0 ;  /* 0x20000000ff007230 */ /* 0x000fe20000004100 */
[----:B------:R-:W-:-:S02]  /*2990*/  LOP3.LUT R8, R17, R14, RZ, 0xfc, !PT ;  /* 0x0000000e11087212 */ /* 0x000fc400078efcff */
[-C--:B------:R-:W-:Y:S01]  /*29a0*/  FFMA R2, R2, R85.reuse, RZ ;  /* 0x0000005502027223 */ /* 0x080fe200000000ff */
[----:B------:R-:W-:Y:S01]  /*29b0*/  HADD2.F32 R17, -RZ, R9.H0_H0 ;  /* 0x20000009ff117230 */ /* 0x000fe20000004100 */
[--C-:B------:R-:W-:Y:S01]  /*29c0*/  SHF.R.U32.HI R62, RZ, 0x10, R57.reuse ;  /* 0x00000010ff3e7819 */ /* 0x100fe20000011639 */
[-C--:B------:R-:W-:Y:S01]  /*29d0*/  FFMA R0, R0, R85.reuse, RZ ;  /* 0x0000005500007223 */ /* 0x080fe200000000ff */
[----:B------:R-:W-:Y:S02]  /*29e0*/  SHF.R.U64 R61, R56, 0x18, R57 ;  /* 0x00000018383d7819 */ /* 0x000fe40000001239 */
[-C--:B------:R-:W-:Y:S01]  /*29f0*/  FFMA R72, R17, R85.reuse, R2 ;  /* 0x0000005511487223 */ /* 0x080fe20000000002 */
[----:B------:R-:W-:Y:S01]  /*2a00*/  IMAD.SHL.U32 R2, R62, 0x1000000, RZ ;  /* 0x010000003e027824 */ /* 0x000fe200078e00ff */
[----:B------:R-:W-:Y:S01]  /*2a10*/  SHF.R.U32.HI R9, RZ, 0x18, R55 ;  /* 0x00000018ff097819 */ /* 0x000fe20000011637 */
[----:B------:R-:W-:Y:S02]  /*2a20*/  IMAD.SHL.U32 R21, R61, 0x1000000, RZ ;  /* 0x010000003d157824 */ /* 0x000fe400078e00ff */
[----:B------:R-:W-:Y:S01]  /*2a30*/  FFMA R70, R3, R85, R0 ;  /* 0x0000005503467223 */ /* 0x000fe20000000000 */
[----:B------:R-:W-:-:S02]  /*2a40*/  SHF.R.U32.HI R63, RZ, 0x8, R57 ;  /* 0x00000008ff3f7819 */ /* 0x000fc40000011639 */
[----:B------:R-:W-:Y:S01]  /*2a50*/  LOP3.LUT R17, R78, 0xff0000, R55, 0xf8, !PT ;  /* 0x00ff00004e117812 */ /* 0x000fe200078ef837 */
[----:B------:R-:W-:Y:S01]  /*2a60*/  IMAD.U32 R64, R9, 0x10000, RZ ;  /* 0x0001000009407824 */ /* 0x000fe200078e00ff */
[----:B------:R-:W-:Y:S01]  /*2a70*/  LOP3.LUT R0, R77, 0xff, RZ, 0xc0, !PT ;  /* 0x000000ff4d007812 */ /* 0x000fe200078ec0ff */
[----:B------:R-:W-:Y:S01]  /*2a80*/  IMAD.SHL.U32 R14, R63, 0x1000000, RZ ;  /* 0x010000003f0e7824 */ /* 0x000fe200078e00ff */
[----:B------:R-:W-:Y:S02]  /*2a90*/  SHF.R.U64 R77, R26, 0x18, R27 ;  /* 0x000000181a4d7819 */ /* 0x000fe4000000121b */
[----:B------:R-:W-:Y:S02]  /*2aa0*/  LOP3.LUT R3, R52, 0xffff, RZ, 0xc0, !PT ;  /* 0x0000ffff34037812 */ /* 0x000fe400078ec0ff */
[----:B------:R-:W-:Y:S02]  /*2ab0*/  LOP3.LUT R17, R17, R2, RZ, 0xfc, !PT ;  /* 0x0000000211117212 */ /* 0x000fe400078efcff */
[----:B------:R-:W-:-:S02]  /*2ac0*/  LOP3.LUT R21, R20, R21, RZ, 0xfc, !PT ;  /* 0x0000001514157212 */ /* 0x000fc400078efcff */
[----:B------:R-:W-:Y:S02]  /*2ad0*/  LOP3.LUT R2, R73, 0xff, RZ, 0xc0, !PT ;  /* 0x000000ff49027812 */ /* 0x000fe400078ec0ff */
[----:B------:R-:W-:Y:S02]  /*2ae0*/  SHF.R.U64 R20, R52, 0x10, R53 ;  /* 0x0000001034147819 */ /* 0x000fe40000001235 */
[----:B------:R-:W-:Y:S02]  /*2af0*/  LOP3.LUT R73, R77, 0xff, RZ, 0xc0, !PT ;  /* 0x000000ff4d497812 */ /* 0x000fe400078ec0ff */
[----:B------:R-:W-:Y:S02]  /*2b00*/  F2FP.F16.E4M3.UNPACK_B R0, R0 ;  /* 0x00000000ff00723e */ /* 0x000fe400020006ff */
[----:B------:R-:W-:Y:S02]  /*2b10*/  SHF.R.U32.HI R3, RZ, 0x8, R3 ;  /* 0x00000008ff037819 */ /* 0x000fe40000011603 */
[----:B------:R-:W-:Y:S01]  /*2b20*/  LOP3.LUT R64, R71, R64, RZ, 0xfc, !PT ;  /* 0x0000004047407212 */ /* 0x000fe200078efcff */
[----:B------:R-:W-:Y:S01]  /*2b30*/  HADD2.F32 R0, -RZ, R0.H0_H0 ;  /* 0x20000000ff007230 */ /* 0x000fe20000004100 */
[----:B------:R-:W-:-:S02]  /*2b40*/  LOP3.LUT R19, R19, R14, RZ, 0xfc, !PT ;  /* 0x0000000e13137212 */ /* 0x000fc400078efcff */
[----:B------:R-:W-:Y:S02]  /*2b50*/  LOP3.LUT R78, R73, 0xff00, R20, 0xf8, !PT ;  /* 0x0000ff00494e7812 */ /* 0x000fe400078ef814 */
[----:B------:R-:W-:Y:S01]  /*2b60*/  F2FP.F16.E4M3.UNPACK_B R14, R3 ;  /* 0x00000003ff0e723e */ /* 0x000fe200020006ff */
[----:B------:R-:W-:Y:S01]  /*2b70*/  FFMA R0, R0, R85, RZ ;  /* 0x0000005500007223 */ /* 0x000fe200000000ff */
[----:B------:R-:W-:Y:S02]  /*2b80*/  SHF.R.U64 R26, R52, 0x18, R53 ;  /* 0x00000018341a7819 */ /* 0x000fe40000001235 */
[----:B------:R-:W-:Y:S02]  /*2b90*/  LOP3.LUT R71, R27, 0xff, RZ, 0xc0, !PT ;  /* 0x000000ff1b477812 */ /* 0x000fe400078ec0ff */
[----:B------:R-:W-:Y:S02]  /*2ba0*/  LOP3.LUT R20, R20, 0xff, RZ, 0xc0, !PT ;  /* 0x000000ff14147812 */ /* 0x000fe400078ec0ff */
[----:B------:R-:W-:-:S02]  /*2bb0*/  F2FP.F16.E4M3.UNPACK_B R2, R2 ;  /* 0x00000002ff02723e */ /* 0x000fc400020006ff */
[----:B------:R-:W-:Y:S01]  /*2bc0*/  LOP3.LUT R80, R71, 0xff00, R26, 0xf8, !PT ;  /* 0x0000ff0047507812 */ /* 0x000fe200078ef81a */
[----:B------:R-:W-:Y:S01]  /*2bd0*/  HADD2.F32 R71, -RZ, R14.H0_H0 ;  /* 0x2000000eff477230 */ /* 0x000fe20000004100 */
[----:B------:R-:W-:Y:S01]  /*2be0*/  F2FP.F16.E4M3.UNPACK_B R20, R20 ;  /* 0x00000014ff14723e */ /* 0x000fe200020006ff */
[----:B------:R-:W-:Y:S01]  /*2bf0*/  HADD2.F32 R2, -RZ, R2.H0_H0 ;  /* 0x20000002ff027230 */ /* 0x000fe20000004100 */
[----:B------:R-:W-:Y:S02]  /*2c00*/  LOP3.LUT R3, R77, 0xff, RZ, 0xc0, !PT ;  /* 0x000000ff4d037812 */ /* 0x000fe400078ec0ff */
[----:B------:R-:W-:Y:S01]  /*2c10*/  LOP3.LUT R26, R26, 0xff, RZ, 0xc0, !PT ;  /* 0x000000ff1a1a7812 */ /* 0x000fe200078ec0ff */
[----:B------:R-:W-:Y:S01]  /*2c20*/  HADD2.F32 R73, -RZ, R20.H0_H0 ;  /* 0x20000014ff497230 */ /* 0x000fe20000004100 */
[----:B------:R-:W-:Y:S01]  /*2c30*/  F2FP.F16.E4M3.UNPACK_B R3, R3 ;  /* 0x00000003ff03723e */ /* 0x000fe200020006ff */
[-C--:B------:R-:W-:Y:S01]  /*2c40*/  FFMA R20, R71, R85.reuse, R0 ;  /* 0x0000005547147223 */ /* 0x080fe20000000000 */
[----:B------:R-:W-:Y:S01]  /*2c50*/  F2FP.F16.E4M3.UNPACK_B R26, R26 ;  /* 0x0000001aff1a723e */ /* 0x000fe200020006ff */
[----:B------:R-:W-:Y:S01]  /*2c60*/  FFMA R2, R2, R85, RZ ;  /* 0x0000005502027223 */ /* 0x000fe200000000ff */
[--C-:B------:R-:W-:Y:S01]  /*2c70*/  SHF.R.U32.HI R0, RZ, 0x8, R27.reuse ;  /* 0x00000008ff007819 */ /* 0x100fe2000001161b */
[----:B------:R-:W-:Y:S01]  /*2c80*/  HADD2.F32 R3, -RZ, R3.H0_H0 ;  /* 0x20000003ff037230 */ /* 0x000fe20000004100 */
[----:B------:R-:W-:Y:S01]  /*2c90*/  SHF.R.U32.HI R71, RZ, 0x10, R27 ;  /* 0x00000010ff477819 */ /* 0x000fe2000001161b */
[----:B------:R-:W-:-:S02]  /*2ca0*/  HADD2.F32 R77, -RZ, R26.H0_H0 ;  /* 0x2000001aff4d7230 */ /* 0x000fc40000004100 */
[-C--:B------:R-:W-:Y:S01]  /*2cb0*/  FFMA R26, R73, R85.reuse, R2 ;  /* 0x00000055491a7223 */ /* 0x080fe20000000002 */
[----:B------:R-:W-:Y:S01]  /*2cc0*/  LOP3.LUT R52, R0, 0xff, RZ, 0xc0, !PT ;  /* 0x000000ff00347812 */ /* 0x000fe200078ec0ff */
[-C--:B------:R-:W-:Y:S01]  /*2cd0*/  FFMA R14, R3, R85.reuse, RZ ;  /* 0x00000055030e7223 */ /* 0x080fe200000000ff */
[----:B------:R-:W-:Y:S02]  /*2ce0*/  LOP3.LUT R2, R28, 0xff, RZ, 0xc0, !PT ;  /* 0x000000ff1c027812 */ /* 0x000fe400078ec0ff */
[--C-:B------:R-:W-:Y:S01]  /*2cf0*/  LOP3.LUT R73, R52, 0xff00, R53.reuse, 0xf8, !PT ;  /* 0x0000ff0034497812 */ /* 0x100fe200078ef835 */
[----:B------:R-:W-:Y:S01]  /*2d00*/  FFMA R14, R77, R85, R14 ;  /* 0x000000554d0e7223 */ /* 0x000fe2000000000e */
[----:B------:R-:W-:Y:S02]  /*2d10*/  SHF.R.U32.HI R3, RZ, 0x8, R53 ;  /* 0x00000008ff037819 */ /* 0x000fe40000011635 */
[----:B------:R-:W-:Y:S02]  /*2d20*/  LOP3.LUT R82, R71, 0xff, RZ, 0xc0, !PT ;  /* 0x000000ff47527812 */ /* 0x000fe400078ec0ff */
[----:B------:R-:W-:-:S02]  /*2d30*/  F2FP.F16.E4M3.UNPACK_B R52, R2 ;  /* 0x00000002ff34723e */ /* 0x000fc400020006ff */
[----:B------:R-:W-:Y:S02]  /*2d40*/  LOP3.LUT R0, R0, 0xff, RZ, 0xc0, !PT ;  /* 0x000000ff00007812 */ /* 0x000fe400078ec0ff */
[----:B------:R-:W-:Y:S01]  /*2d50*/  SHF.R.U32.HI R27, RZ, 0x10, R53 ;  /* 0x00000010ff1b7819 */ /* 0x000fe20000011635 */
[----:B------:R-:W-:Y:S01]  /*2d60*/  HADD2.F32 R53, -RZ, R52.H0_H0 ;  /* 0x20000034ff357230 */ /* 0x000fe20000004100 */
[----:B------:R-:W-:Y:S02]  /*2d70*/  LOP3.LUT R2, R71, 0xff, RZ, 0xc0, !PT ;  /* 0x000000ff47027812 */ /* 0x000fe400078ec0ff */
[----:B------:R-:W-:Y:S02]  /*2d80*/  LOP3.LUT R82, R82, 0xff00, R3, 0xf8, !PT ;  /* 0x0000ff0052527812 */ /* 0x000fe400078ef803 */
[----:B------:R-:W-:Y:S01]  /*2d90*/  F2FP.F16.E4M3.UNPACK_B R0, R0 ;  /* 0x00000000ff00723e */ /* 0x000fe200020006ff */
[----:B------:R-:W-:Y:S01]  /*2da0*/  FFMA R18, R53, R85, R18 ;  /* 0x0000005535127223 */ /* 0x000fe20000000012 */
[----:B------:R-:W-:-:S02]  /*2db0*/  LOP3.LUT R3, R3, 0xff, RZ, 0xc0, !PT ;  /* 0x000000ff03037812 */ /* 0x000fc400078ec0ff */
[----:B------:R-:W-:Y:S01]  /*2dc0*/  LOP3.LUT R27, R27, 0xff, RZ, 0xc0, !PT ;  /* 0x000000ff1b1b7812 */ /* 0x000fe200078ec0ff */
[----:B------:R-:W-:Y:S01]  /*2dd0*/  HADD2.F32 R0, -RZ, R0.H0_H0 ;  /* 0x20000000ff007230 */ /* 0x000fe20000004100 */
[----:B------:R-:W-:Y:S02]  /*2de0*/  F2FP.F16.E4M3.UNPACK_B R2, R2 ;  /* 0x00000002ff02723e */ /* 0x000fe400020006ff */
[----:B------:R-:W-:Y:S02]  /*2df0*/  F2FP.F16.E4M3.UNPACK_B R3, R3 ;  /* 0x00000003ff03723e */ /* 0x000fe400020006ff */
[----:B------:R-:W-:Y:S01]  /*2e00*/  F2FP.F16.E4M3.UNPACK_B R27, R27 ;  /* 0x0000001bff1b723e */ /* 0x000fe200020006ff */
[----:B------:R-:W-:Y:S01]  /*2e10*/  HADD2.F32 R2, -RZ, R2.H0_H0 ;  /* 0x20000002ff027230 */ /* 0x000fe20000004100 */
[----:B------:R-:W-:Y:S01]  /*2e20*/  LOP3.LUT R52, R29, 0xff, RZ, 0xc0, !PT ;  /* 0x000000ff1d347812 */ /* 0x000fe200078ec0ff */
[----:B------:R-:W-:Y:S02]  /*2e30*/  HADD2.F32 R3, -RZ, R3.H0_H0 ;  /* 0x20000003ff037230 */ /* 0x000fe40000004100 */
[-C--:B------:R-:W-:Y:S01]  /*2e40*/  FFMA R0, R0, R85.reuse, RZ ;  /* 0x0000005500007223 */ /* 0x080fe200000000ff */
[----:B------:R-:W-:Y:S01]  /*2e50*/  HADD2.F32 R27, -RZ, R27.H0_H0 ;  /* 0x2000001bff1b7230 */ /* 0x000fe20000004100 */
[----:B------:R-:W-:Y:S01]  /*2e60*/  F2FP.F16.E4M3.UNPACK_B R52, R52 ;  /* 0x00000034ff34723e */ /* 0x000fe200020006ff */
[-C--:B------:R-:W-:Y:S01]  /*2e70*/  FFMA R2, R2, R85.reuse, RZ ;  /* 0x0000005502027223 */ /* 0x080fe200000000ff */
[----:B------:R-:W-:Y:S01]  /*2e80*/  FFMA R0, R3, R85, R0 ;  /* 0x0000005503007223 */ /* 0x000fe20000000000 */
[----:B------:R-:W-:-:S02]  /*2e90*/  SHF.R.U64 R3, R28, 0x8, R29 ;  /* 0x000000081c037819 */ /* 0x000fc4000000121d */
[----:B------:R-:W-:Y:S01]  /*2ea0*/  FFMA R2, R27, R85, R2 ;  /* 0x000000551b027223 */ /* 0x000fe20000000002 */
[----:B------:R-:W-:Y:S01]  /*2eb0*/  HADD2.F32 R27, -RZ, R52.H0_H0 ;  /* 0x20000034ff1b7230 */ /* 0x000fe20000004100 */
[----:B------:R-:W-:Y:S02]  /*2ec0*/  F2FP.F16.E4M3.UNPACK_B R52, R79 ;  /* 0x0000004fff34723e */ /* 0x000fe400020006ff */
[----:B------:R-:W-:Y:S02]  /*2ed0*/  SHF.R.U64 R71, R28, 0x10, R29 ;  /* 0x000000101c477819 */ /* 0x000fe4000000121d */
[----:B------:R-:W-:Y:S01]  /*2ee0*/  LOP3.LUT R77, R78, 0xff0000, R3, 0xf8, !PT ;  /* 0x00ff00004e4d7812 */ /* 0x000fe200078ef803 */
[----:B------:R-:W-:Y:S01]  /*2ef0*/  FFMA R70, R27, R85, R70 ;  /* 0x000000551b467223 */ /* 0x000fe20000000046 */
[----:B------:R-:W-:Y:S01]  /*2f00*/  LOP3.LUT R3, R3, 0xff, RZ, 0xc0, !PT ;  /* 0x000000ff03037812 */ /* 0x000fe200078ec0ff */
[----:B------:R-:W-:Y:S01]  /*2f10*/  HADD2.F32 R53, -RZ, R52.H0_H0 ;  /* 0x20000034ff357230 */ /* 0x000fe20000004100 */
[----:B------:R-:W-:-:S02]  /*2f20*/  LOP3.LUT R27, R71, 0xff, RZ, 0xc0, !PT ;  /* 0x000000ff471b7812 */ /* 0x000fc400078ec0ff */
[--C-:B------:R-:W-:Y:S02]  /*2f30*/  SHF.R.U64 R28, R28, 0x18, R29.reuse ;  /* 0x000000181c1c7819 */ /* 0x100fe4000000121d */
[----:B------:R-:W-:Y:S01]  /*2f40*/  SHF.R.U32.HI R52, RZ, 0x8, R29 ;  /* 0x00000008ff347819 */ /* 0x000fe2000001161d */
[----:B------:R-:W-:Y:S01]  /*2f50*/  FFMA R72, R53, R85, R72 ;  /* 0x0000005535487223 */ /* 0x000fe20000000048 */
[----:B------:R-:W-:Y:S02]  /*2f60*/  F2FP.F16.E4M3.UNPACK_B R3, R3 ;  /* 0x00000003ff03723e */ /* 0x000fe400020006ff */
[----:B------:R-:W-:Y:S02]  /*2f70*/  F2FP.F16.E4M3.UNPACK_B R27, R27 ;  /* 0x0000001bff1b723e */ /* 0x000fe400020006ff */
[----:B------:R-:W-:Y:S01]  /*2f80*/  LOP3.LUT R78, R73, 0xff0000, R28, 0xf8, !PT ;  /* 0x00ff0000494e7812 */ /* 0x000fe200078ef81c */
[----:B------:R-:W-:Y:S01]  /*2f90*/  HADD2.F32 R3, -RZ, R3.H0_H0 ;  /* 0x20000003ff037230 */ /* 0x000fe20000004100 */
[----:B------:R-:W-:Y:S01]  /*2fa0*/  LOP3.LUT R28, R28, 0xff, RZ, 0xc0, !PT ;  /* 0x000000ff1c1c7812 */ /* 0x000fe200078ec0ff */
[----:B------:R-:W-:Y:S01]  /*2fb0*/  HADD2.F32 R27, -RZ, R27.H0_H0 ;  /* 0x2000001bff1b7230 */ /* 0x000fe20000004100 */
[----:B------:R-:W-:-:S02]  /*2fc0*/  LOP3.LUT R52, R52, 0xff, RZ, 0xc0, !PT ;  /* 0x000000ff34347812 */ /* 0x000fc400078ec0ff */
[----:B------:R-:W-:Y:S01]  /*2fd0*/  F2FP.F16.E4M3.UNPACK_B R28, R28 ;  /* 0x0000001cff1c723e */ /* 0x000fe200020006ff */
[-C--:B------:R-:W-:Y:S01]  /*2fe0*/  FFMA R20, R3, R85.reuse, R20 ;  /* 0x0000005503147223 */ /* 0x080fe20000000014 */
[----:B------:R-:W-:Y:S01]  /*2ff0*/  F2FP.F16.E4M3.UNPACK_B R52, R52 ;  /* 0x00000034ff34723e */ /* 0x000fe200020006ff */
[----:B------:R-:W-:Y:S01]  /*3000*/  FFMA R26, R27, R85, R26 ;  /* 0x000000551b1a7223 */ /* 0x000fe2000000001a */
[----:B------:R-:W-:Y:S01]  /*3010*/  LOP3.LUT R53, R30, 0xff, RZ, 0xc0, !PT ;  /* 0x000000ff1e357812 */ /* 0x000fe200078ec0ff */
[----:B------:R-:W-:Y:S01]  /*3020*/  HADD2.F32 R3, -RZ, R28.H0_H0 ;  /* 0x2000001cff037230 */ /* 0x000fe20000004100 */
[--C-:B------:R-:W-:Y:S01]  /*3030*/  LOP3.LUT R73, R82, 0xff0000, R29.reuse, 0xf8, !PT ;  /* 0x00ff000052497812 */ /* 0x100fe200078ef81d */
[----:B------:R-:W-:Y:S01]  /*3040*/  HADD2.F32 R27, -RZ, R52.H0_H0 ;  /* 0x20000034ff1b7230 */ /* 0x000fe20000004100 */
[----:B------:R-:W-:Y:S02]  /*3050*/  F2FP.F16.E4M3.UNPACK_B R53, R53 ;  /* 0x00000035ff35723e */ /* 0x000fe400020006ff */
[----:B------:R-:W-:Y:S01]  /*3060*/  SHF.R.U32.HI R29, RZ, 0x10, R29 ;  /* 0x00000010ff1d7819 */ /* 0x000fe2000001161d */
[-C--:B------:R-:W-:Y:S01]  /*3070*/  FFMA R28, R3, R85.reuse, R14 ;  /* 0x00000055031c7223 */ /* 0x080fe2000000000e */
[----:B------:R-:W-:Y:S01]  /*3080*/  LOP3.LUT R14, R31, 0xff, RZ, 0xc0, !PT ;  /* 0x000000ff1f0e7812 */ /* 0x000fe200078ec0ff */
[----:B------:R-:W-:Y:S01]  /*3090*/  FFMA R0, R27, R85, R0 ;  /* 0x000000551b007223 */ /* 0x000fe20000000000 */
[----:B------:R-:W-:Y:S01]  /*30a0*/  LOP3.LUT R80, R80, 0xff0000, R71, 0xf8, !PT ;  /* 0x00ff000050507812 */ /* 0x000fe200078ef847 */
[----:B------:R-:W-:Y:S01]  /*30b0*/  HADD2.F32 R53, -RZ, R53.H0_H0 ;  /* 0x20000035ff357230 */ /* 0x000fe20000004100 */
[----:B------:R-:W-:-:S02]  /*30c0*/  SHF.R.U64 R27, R30, 0x8, R31 ;  /* 0x000000081e1b7819 */ /* 0x000fc4000000121f */
[----:B------:R-:W-:Y:S02]  /*30d0*/  LOP3.LUT R3, R29, 0xff, RZ, 0xc0, !PT ;  /* 0x000000ff1d037812 */ /* 0x000fe400078ec0ff */
[----:B------:R-:W-:Y:S01]  /*30e0*/  F2FP.F16.E4M3.UNPACK_B R29, R14 ;  /* 0x0000000eff1d723e */ /* 0x000fe200020006ff */
[----:B------:R-:W-:Y:S01]  /*30f0*/  FFMA R52, R53, R85, R18 ;  /* 0x0000005535347223 */ /* 0x000fe20000000012 */
[----:B------:R-:W-:Y:S02]  /*3100*/  LOP3.LUT R14, R80, 0xff000000, R27, 0xf8, !PT ;  /* 0xff000000500e7812 */ /* 0x000fe400078ef81b */
[----:B------:R-:W-:Y:S01]  /*3110*/  LOP3.LUT R27, R27, 0xff, RZ, 0xc0, !PT ;  /* 0x000000ff1b1b7812 */ /* 0x000fe200078ec0ff */
[----:B------:R-:W-:Y:S01]  /*3120*/  HADD2.F32 R29, -RZ, R29.H0_H0 ;  /* 0x2000001dff1d7230 */ /* 0x000fe20000004100 */
[----:B------:R-:W-:Y:S02]  /*3130*/  SHF.R.U64 R71, R30, 0x10, R31 ;  /* 0x000000101e477819 */ /* 0x000fe4000000121f */
[----:B------:R-:W-:-:S02]  /*3140*/  F2FP.F16.E4M3.UNPACK_B R3, R3 ;  /* 0x00000003ff03723e */ /* 0x000fc400020006ff */
[----:B------:R-:W-:Y:S02]  /*3150*/  F2FP.F16.E4M3.UNPACK_B R53, R16 ;  /* 0x00000010ff35723e */ /* 0x000fe400020006ff */
[----:B------:R-:W-:Y:S01]  /*3160*/  F2FP.F16.E4M3.UNPACK_B R27, R27 ;  /* 0x0000001bff1b723e */ /* 0x000fe200020006ff */
[----:B------:R-:W-:Y:S01]  /*3170*/  HADD2.F32 R3, -RZ, R3.H0_H0 ;  /* 0x20000003ff037230 */ /* 0x000fe20000004100 */
[----:B------:R-:W-:Y:S01]  /*3180*/  LOP3.LUT R16, R71, 0xff, RZ, 0xc0, !PT ;  /* 0x000000ff47107812 */ /* 0x000fe200078ec0ff */
[----:B------:R-:W-:Y:S01]  /*3190*/  HADD2.F32 R53, -RZ, R53.H0_H0 ;  /* 0x20000035ff357230 */ /* 0x000fe20000004100 */
[----:B------:R-:W-:Y:S01]  /*31a0*/  LOP3.LUT R18, R78, 0xff000000, R71, 0xf8, !PT ;  /* 0xff0000004e127812 */ /* 0x000fe200078ef847 */
[----:B------:R-:W-:Y:S01]  /*31b0*/  HADD2.F32 R27, -RZ, R27.H0_H0 ;  /* 0x2000001bff1b7230 */ /* 0x000fe20000004100 */
[----:B------:R-:W-:Y:S01]  /*31c0*/  F2FP.F16.E4M3.UNPACK_B R16, R16 ;  /* 0x00000010ff10723e */ /* 0x000fe200020006ff */
[-C--:B------:R-:W-:Y:S01]  /*31d0*/  FFMA R2, R3, R85.reuse, R2 ;  /* 0x0000005503027223 */ /* 0x080fe20000000002 */
[-C--:B------:R-:W-:Y:S01]  /*31e0*/  FFMA R78, R29, R85.reuse, R70 ;  /* 0x000000551d4e7223 */ /* 0x080fe20000000046 */
[--C-:B------:R-:W-:Y:S01]  /*31f0*/  SHF.R.U32.HI R29, RZ, 0x10, R31.reuse ;  /* 0x00000010ff1d7819 */ /* 0x100fe2000001161f */
[-C--:B------:R-:W-:Y:S01]  /*3200*/  FFMA R70, R27, R85.reuse, R20 ;  /* 0x000000551b467223 */ /* 0x080fe20000000014 */
[----:B------:R-:W-:Y:S01]  /*3210*/  HADD2.F32 R3, -RZ, R16.H0_H0 ;  /* 0x20000010ff037230 */ /* 0x000fe20000004100 */
[----:B------:R-:W-:Y:S01]  /*3220*/  LOP3.LUT R20, R77, 0xff000000, R30, 0xf8, !PT ;  /* 0xff0000004d147812 */ /* 0x000fe200078ef81e */
[----:B------:R-:W-:Y:S01]  /*3230*/  FFMA R72, R53, R85, R72 ;  /* 0x0000005535487223 */ /* 0x000fe20000000048 */
[----:B------:R-:W-:-:S02]  /*3240*/  SHF.R.U64 R30, R30, 0x18, R31 ;  /* 0x000000181e1e7819 */ /* 0x000fc4000000121f */
[----:B------:R-:W-:Y:S01]  /*3250*/  FFMA R26, R3, R85, R26 ;  /* 0x00000055031a7223 */ /* 0x000fe2000000001a */
[----:B------:R-:W-:Y:S02]  /*3260*/  SHF.R.U32.HI R27, RZ, 0x8, R31 ;  /* 0x00000008ff1b7819 */ /* 0x000fe4000001161f */
[----:B------:R-:W-:Y:S02]  /*3270*/  LOP3.LUT R29, R29, 0xff, RZ, 0xc0, !PT ;  /* 0x000000ff1d1d7812 */ /* 0x000fe400078ec0ff */
[----:B------:R-:W-:Y:S02]  /*3280*/  LOP3.LUT R3, R30, 0xff, RZ, 0xc0, !PT ;  /* 0x000000ff1e037812 */ /* 0x000fe400078ec0ff */
[----:B------:R-:W-:Y:S02]  /*3290*/  LOP3.LUT R27, R27, 0xff, RZ, 0xc0, !PT ;  /* 0x000000ff1b1b7812 */ /* 0x000fe400078ec0ff */
[----:B------:R-:W-:Y:S02]  /*32a0*/  F2FP.F16.E4M3.UNPACK_B R29, R29 ;  /* 0x0000001dff1d723e */ /* 0x000fe400020006ff */
[----:B------:R-:W-:-:S02]  /*32b0*/  F2FP.F16.E4M3.UNPACK_B R3, R3 ;  /* 0x00000003ff03723e */ /* 0x000fc400020006ff */
[----:B------:R-:W-:Y:S01]  /*32c0*/  LOP3.LUT R16, R73, 0xff000000, R30, 0xf8, !PT ;  /* 0xff00000049107812 */ /* 0x000fe200078ef81e */
[----:B------:R-:W-:Y:S01]  /*32d0*/  HADD2.F32 R29, -RZ, R29.H0_H0 ;  /* 0x2000001dff1d7230 */ /* 0x000fe20000004100 */
[C---:B------:R-:W-:Y:S01]  /*32e0*/  LOP3.LUT R30, R32.reuse, 0xff, RZ, 0xc0, !PT ;  /* 0x000000ff201e7812 */ /* 0x040fe200078ec0ff */
[----:B------:R-:W-:Y:S01]  /*32f0*/  HADD2.F32 R3, -RZ, R3.H0_H0 ;  /* 0x20000003ff037230 */ /* 0x000fe20000004100 */
[----:B------:R-:W-:Y:S02]  /*3300*/  F2FP.F16.E4M3.UNPACK_B R27, R27 ;  /* 0x0000001bff1b723e */ /* 0x000fe400020006ff */
[----:B------:R-:W-:Y:S01]  /*3310*/  F2FP.F16.E4M3.UNPACK_B R30, R30 ;  /* 0x0000001eff1e723e */ /* 0x000fe200020006ff */
[-C--:B------:R-:W-:Y:S01]  /*3320*/  FFMA R2, R29, R85.reuse, R2 ;  /* 0x000000551d027223 */ /* 0x080fe20000000002 */
[----:B------:R-:W-:Y:S01]  /*3330*/  FFMA R28, R3, R85, R28 ;  /* 0x00000055031c7223 */ /* 0x000fe2000000001c */
[----:B------:R-:W-:Y:S01]  /*3340*/  HADD2.F32 R27, -RZ, R27.H0_H0 ;  /* 0x2000001bff1b7230 */ /* 0x000fe20000004100 */
[C-C-:B------:R-:W-:Y:S01]  /*3350*/  SHF.R.U64 R29, R32.reuse, 0x18, R33.reuse ;  /* 0x00000018201d7819 */ /* 0x140fe20000001221 */
[----:B------:R-:W-:Y:S01]  /*3360*/  HADD2.F32 R31, -RZ, R30.H0_H0 ;  /* 0x2000001eff1f7230 */ /* 0x000fe20000004100 */
[----:B------:R-:W-:-:S02]  /*3370*/  SHF.R.U64 R3, R32, 0x8, R33 ;  /* 0x0000000820037819 */ /* 0x000fc40000001221 */
[-C--:B------:R-:W-:Y:S01]  /*3380*/  FFMA R0, R27, R85.reuse, R0 ;  /* 0x000000551b007223 */ /* 0x080fe20000000000 */
[----:B------:R-:W-:Y:S01]  /*3390*/  F2FP.F16.E4M3.UNPACK_B R68, R68 ;  /* 0x00000044ff44723e */ /* 0x000fe200020006ff */
[-C--:B------:R-:W-:Y:S01]  /*33a0*/  FFMA R52, R31, R85.reuse, R52 ;  /* 0x000000551f347223 */ /* 0x080fe20000000034 */
[----:B------:R-:W-:Y:S02]  /*33b0*/  SHF.R.U64 R27, R32, 0x10, R33 ;  /* 0x00000010201b7819 */ /* 0x000fe40000001221 */
[----:B------:R-:W-:Y:S01]  /*33c0*/  LOP3.LUT R29, R29, 0xff, RZ, 0xc0, !PT ;  /* 0x000000ff1d1d7812 */ /* 0x000fe200078ec0ff */
[----:B------:R-:W-:Y:S01]  /*33d0*/  HADD2.F32 R31, -RZ, R68.H0_H0 ;  /* 0x20000044ff1f7230 */ /* 0x000fe20000004100 */
[----:B------:R-:W-:Y:S02]  /*33e0*/  LOP3.LUT R3, R3, 0xff, RZ, 0xc0, !PT ;  /* 0x000000ff03037812 */ /* 0x000fe400078ec0ff */
[----:B------:R-:W-:Y:S02]  /*33f0*/  LOP3.LUT R30, R46, 0xff, RZ, 0xc0, !PT ;  /* 0x000000ff2e1e7812 */ /* 0x000fe400078ec0ff */
[----:B------:R-:W-:Y:S01]  /*3400*/  LOP3.LUT R27, R27, 0xff, RZ, 0xc0, !PT ;  /* 0x000000ff1b1b7812 */ /* 0x000fe200078ec0ff */
[----:B------:R-:W-:Y:S01]  /*3410*/  FFMA R72, R31, R85, R72 ;  /* 0x000000551f487223 */ /* 0x000fe20000000048 */
[----:B------:R-:W-:-:S02]  /*3420*/  F2FP.F16.E4M3.UNPACK_B R29, R29 ;  /* 0x0000001dff1d723e */ /* 0x000fc400020006ff */
[----:B------:R-:W-:Y:S02]  /*3430*/  F2FP.F16.E4M3.UNPACK_B R3, R3 ;  /* 0x00000003ff03723e */ /* 0x000fe400020006ff */
[----:B------:R-:W-:Y:S01]  /*3440*/  F2FP.F16.E4M3.UNPACK_B R30, R30 ;  /* 0x0000001eff1e723e */ /* 0x000fe200020006ff */
[----:B------:R-:W-:Y:S01]  /*3450*/  HADD2.F32 R29, -RZ, R29.H0_H0 ;  /* 0x2000001dff1d7230 */ /* 0x000fe20000004100 */
[----:B------:R-:W-:Y:S01]  /*3460*/  F2FP.F16.E4M3.UNPACK_B R27, R27 ;  /* 0x0000001bff1b723e */ /* 0x000fe200020006ff */
[----:B------:R-:W-:Y:S01]  /*3470*/  HADD2.F32 R3, -RZ, R3.H0_H0 ;  /* 0x20000003ff037230 */ /* 0x000fe20000004100 */
[----:B------:R-:W-:Y:S01]  /*3480*/  SHF.R.U32.HI R32, RZ, 0x8, R33 ;  /* 0x00000008ff207819 */ /* 0x000fe20000011621 */
[----:B------:R-:W-:Y:S02]  /*3490*/  HADD2.F32 R31, -RZ, R30.H0_H0 ;  /* 0x2000001eff1f7230 */ /* 0x000fe40000004100 */
[----:B------:R-:W-:Y:S01]  /*34a0*/  FFMA R28, R29, R85, R28 ;  /* 0x000000551d1c7223 */ /* 0x000fe2000000001c */
[----:B------:R-:W-:-:S02]  /*34b0*/  HADD2.F32 R27, -RZ, R27.H0_H0 ;  /* 0x2000001bff1b7230 */ /* 0x000fc40000004100 */
[-C--:B------:R-:W-:Y:S01]  /*34c0*/  FFMA R70, R3, R85.reuse, R70 ;  /* 0x0000005503467223 */ /* 0x080fe20000000046 */
[----:B------:R-:W-:Y:S01]  /*34d0*/  LOP3.LUT R29, R47, 0xff, RZ, 0xc0, !PT ;  /* 0x000000ff2f1d7812 */ /* 0x000fe200078ec0ff */
[-C--:B------:R-:W-:Y:S01]  /*34e0*/  FFMA R52, R31, R85.reuse, R52 ;  /* 0x000000551f347223 */ /* 0x080fe20000000034 */
[----:B------:R-:W-:Y:S01]  /*34f0*/  LOP3.LUT R3, R32, 0xff, RZ, 0xc0, !PT ;  /* 0x000000ff20037812 */ /* 0x000fe200078ec0ff */
[----:B------:R-:W-:Y:S01]  /*3500*/  FFMA R26, R27, R85, R26 ;  /* 0x000000551b1a7223 */ /* 0x000fe2000000001a */
[----:B------:R-:W-:Y:S02]  /*3510*/  SHF.R.U64 R31, R46, 0x8, R47 ;  /* 0x000000082e1f7819 */ /* 0x000fe4000000122f */
[----:B------:R-:W-:Y:S02]  /*3520*/  LOP3.LUT R53, R33, 0xff, RZ, 0xc0, !PT ;  /* 0x000000ff21357812 */ /* 0x000fe400078ec0ff */
[----:B------:R-:W-:Y:S02]  /*3530*/  SHF.R.U32.HI R27, RZ, 0x10, R33 ;  /* 0x00000010ff1b7819 */ /* 0x000fe40000011621 */
[----:B------:R-:W-:-:S02]  /*3540*/  F2FP.F16.E4M3.UNPACK_B R30, R29 ;  /* 0x0000001dff1e723e */ /* 0x000fc400020006ff */
[----:B------:R-:W-:Y:S02]  /*3550*/  F2FP.F16.E4M3.UNPACK_B R3, R3 ;  /* 0x00000003ff03723e */ /* 0x000fe400020006ff */
[----:B------:R-:W-:Y:S02]  /*3560*/  LOP3.LUT R29, R31, 0xff, RZ, 0xc0, !PT ;  /* 0x000000ff1f1d7812 */ /* 0x000fe400078ec0ff */
[----:B------:R-:W-:Y:S01]  /*3570*/  F2FP.F16.E4M3.UNPACK_B R53, R53 ;  /* 0x00000035ff35723e */ /* 0x000fe200020006ff */
[----:B------:R-:W-:Y:S01]  /*3580*/  HADD2.F32 R3, -RZ, R3.H0_H0 ;  /* 0x20000003ff037230 */ /* 0x000fe20000004100 */
[----:B------:R-:W-:Y:S02]  /*3590*/  LOP3.LUT R27, R27, 0xff, RZ, 0xc0, !PT ;  /* 0x000000ff1b1b7812 */ /* 0x000fe400078ec0ff */
[----:B------:R-:W-:Y:S01]  /*35a0*/  F2FP.F16.E4M3.UNPACK_B R29, R29 ;  /* 0x0000001dff1d723e */ /* 0x000fe200020006ff */
[----:B------:R-:W-:Y:S01]  /*35b0*/  HADD2.F32 R53, -RZ, R53.H0_H0 ;  /* 0x20000035ff357230 */ /* 0x000fe20000004100 */
[----:B------:R-:W-:Y:S01]  /*35c0*/  F2FP.F16.E4M3.UNPACK_B R27, R27 ;  /* 0x0000001bff1b723e */ /* 0x000fe200020006ff */
[----:B------:R-:W-:Y:S01]  /*35d0*/  FFMA R0, R3, R85, R0 ;  /* 0x0000005503007223 */ /* 0x000fe20000000000 */
[----:B------:R-:W-:Y:S01]  /*35e0*/  HADD2.F32 R3, -RZ, R30.H0_H0 ;  /* 0x2000001eff037230 */ /* 0x000fe20000004100 */
[----:B------:R-:W-:Y:S01]  /*35f0*/  SHF.R.U64 R30, R46, 0x10, R47 ;  /* 0x000000102e1e7819 */ /* 0x000fe2000000122f */
[----:B------:R-:W-:-:S02]  /*3600*/  HADD2.F32 R29, -RZ, R29.H0_H0 ;  /* 0x2000001dff1d7230 */ /* 0x000fc40000004100 */
[----:B------:R-:W-:Y:S01]  /*3610*/  FFMA R78, R53, R85, R78 ;  /* 0x00000055354e7223 */ /* 0x000fe2000000004e */
[----:B------:R-:W-:Y:S01]  /*3620*/  HADD2.F32 R27, -RZ, R27.H0_H0 ;  /* 0x2000001bff1b7230 */ /* 0x000fe20000004100 */
[----:B------:R-:W-:Y:S01]  /*3630*/  F2FP.F16.E4M3.UNPACK_B R65, R65 ;  /* 0x00000041ff41723e */ /* 0x000fe200020006ff */
[-C--:B------:R-:W-:Y:S01]  /*3640*/  FFMA R70, R29, R85.reuse, R70 ;  /* 0x000000551d467223 */ /* 0x080fe20000000046 */
[--C-:B------:R-:W-:Y:S01]  /*3650*/  SHF.R.U32.HI R29, RZ, 0x8, R47.reuse ;  /* 0x00000008ff1d7819 */ /* 0x100fe2000001162f */
[-C--:B------:R-:W-:Y:S01]  /*3660*/  FFMA R78, R3, R85.reuse, R78 ;  /* 0x00000055034e7223 */ /* 0x080fe2000000004e */
[----:B------:R-:W-:Y:S01]  /*3670*/  FFMA R2, R27, R85, R2 ;  /* 0x000000551b027223 */ /* 0x000fe20000000002 */
[----:B------:R-:W-:Y:S01]  /*3680*/  LOP3.LUT R3, R30, 0xff, RZ, 0xc0, !PT ;  /* 0x000000ff1e037812 */ /* 0x000fe200078ec0ff */
[----:B------:R-:W-:Y:S01]  /*3690*/  HADD2.F32 R65, -RZ, R65.H0_H0 ;  /* 0x20000041ff417230 */ /* 0x000fe20000004100 */
[----:B------:R-:W-:Y:S02]  /*36a0*/  SHF.R.U64 R27, R46, 0x18, R47 ;  /* 0x000000182e1b7819 */ /* 0x000fe4000000122f */
[----:B------:R-:W-:-:S02]  /*36b0*/  LOP3.LUT R30, R54, 0xff, RZ, 0xc0, !PT ;  /* 0x000000ff361e7812 */ /* 0x000fc400078ec0ff */
[----:B------:R-:W-:Y:S01]  /*36c0*/  SHF.R.U32.HI R47, RZ, 0x10, R47 ;  /* 0x00000010ff2f7819 */ /* 0x000fe2000001162f */
[----:B------:R-:W-:Y:S01]  /*36d0*/  FFMA R72, R65, R85, R72 ;  /* 0x0000005541487223 */ /* 0x000fe20000000048 */
[----:B------:R-:W-:Y:S02]  /*36e0*/  LOP3.LUT R29, R29, 0xff, RZ, 0xc0, !PT ;  /* 0x000000ff1d1d7812 */ /* 0x000fe400078ec0ff */
[----:B------:R-:W-:Y:S02]  /*36f0*/  F2FP.F16.E4M3.UNPACK_B R3, R3 ;  /* 0x00000003ff03723e */ /* 0x000fe400020006ff */
[----:B------:R-:W-:Y:S02]  /*3700*/  F2FP.F16.E4M3.UNPACK_B R31, R30 ;  /* 0x0000001eff1f723e */ /* 0x000fe400020006ff */
[----:B------:R-:W-:Y:S01]  /*3710*/  F2FP.F16.E4M3.UNPACK_B R29, R29 ;  /* 0x0000001dff1d723e */ /* 0x000fe200020006ff */
[----:B------:R-:W-:Y:S01]  /*3720*/  HADD2.F32 R3, -RZ, R3.H0_H0 ;  /* 0x20000003ff037230 */ /* 0x000fe20000004100 */
[----:B------:R-:W-:Y:S01]  /*3730*/  LOP3.LUT R30, R47, 0xff, RZ, 0xc0, !PT ;  /* 0x000000ff2f1e7812 */ /* 0x000fe200078ec0ff */
[----:B------:R-:W-:Y:S01]  /*3740*/  HADD2.F32 R31, -RZ, R31.H0_H0 ;  /* 0x2000001fff1f7230 */ /* 0x000fe20000004100 */
[----:B------:R-:W-:Y:S01]  /*3750*/  F2FP.F16.E4M3.UNPACK_B R9, R9 ;  /* 0x00000009ff09723e */ /* 0x000fe200020006ff */
[----:B------:R-:W-:Y:S01]  /*3760*/  HADD2.F32 R29, -RZ, R29.H0_H0 ;  /* 0x2000001dff1d7230 */ /* 0x000fe20000004100 */
[----:B------:R-:W-:Y:S01]  /*3770*/  F2FP.F16.E4M3.UNPACK_B R30, R30 ;  /* 0x0000001eff1e723e */ /* 0x000fe200020006ff */
[-C--:B------:R-:W-:Y:S01]  /*3780*/  FFMA R26, R3, R85.reuse, R26 ;  /* 0x00000055031a7223 */ /* 0x080fe2000000001a */
[----:B------:R-:W-:Y:S01]  /*3790*/  LOP3.LUT R27, R27, 0xff, RZ, 0xc0, !PT ;  /* 0x000000ff1b1b7812 */ /* 0x000fe200078ec0ff */
[-C--:B------:R-:W-:Y:S01]  /*37a0*/  FFMA R52, R31, R85.reuse, R52 ;  /* 0x000000551f347223 */ /* 0x080fe20000000034 */
[----:B------:R-:W-:Y:S01]  /*37b0*/  FFMA R0, R29, R85, R0 ;  /* 0x000000551d007223 */ /* 0x000fe20000000000 */
[----:B------:R-:W-:Y:S01]  /*37c0*/  HADD2.F32 R3, -RZ, R30.H0_H0 ;  /* 0x2000001eff037230 */ /* 0x000fe20000004100 */
[----:B------:R-:W-:-:S02]  /*37d0*/  LOP3.LUT R29, R54, 0xffff, RZ, 0xc0, !PT ;  /* 0x0000ffff361d7812 */ /* 0x000fc400078ec0ff */
[----:B------:R-:W-:Y:S02]  /*37e0*/  SHF.R.U64 R30, R54, 0x10, R55 ;  /* 0x00000010361e7819 */ /* 0x000fe40000001237 */
[----:B------:R-:W-:Y:S01]  /*37f0*/  FFMA R2, R3, R85, R2 ;  /* 0x0000005503027223 */ /* 0x000fe20000000002 */
[----:B------:R-:W-:Y:S01]  /*3800*/  SHF.R.U32.HI R3, RZ, 0x8, R29 ;  /* 0x00000008ff037819 */ /* 0x000fe2000001161d */
[----:B------:R-:W-:Y:S01]  /*3810*/  HADD2.F32 R29, -RZ, R9.H0_H0 ;  /* 0x20000009ff1d7230 */ /* 0x000fe20000004100 */
[----:B------:R-:W-:Y:S02]  /*3820*/  LOP3.LUT R9, R30, 0xff, RZ, 0xc0, !PT ;  /* 0x000000ff1e097812 */ /* 0x000fe400078ec0ff */
[----:B------:R-:W-:Y:S02]  /*3830*/  F2FP.F16.E4M3.UNPACK_B R3, R3 ;  /* 0x00000003ff03723e */ /* 0x000fe400020006ff */
[----:B------:R-:W-:Y:S01]  /*3840*/  FFMA R72, R29, R85, R72 ;  /* 0x000000551d487223 */ /* 0x000fe20000000048 */
[----:B------:R-:W-:-:S02]  /*3850*/  SHF.R.U32.HI R29, RZ, 0x8, R55 ;  /* 0x00000008ff1d7819 */ /* 0x000fc40000011637 */
[----:B------:R-:W-:Y:S01]  /*3860*/  HADD2.F32 R3, -RZ, R3.H0_H0 ;  /* 0x20000003ff037230 */ /* 0x000fe20000004100 */
[----:B------:R-:W-:Y:S02]  /*3870*/  F2FP.F16.E4M3.UNPACK_B R27, R27 ;  /* 0x0000001bff1b723e */ /* 0x000fe400020006ff */
[----:B------:R-:W-:Y:S02]  /*3880*/  F2FP.F16.E4M3.UNPACK_B R9, R9 ;  /* 0x00000009ff09723e */ /* 0x000fe400020006ff */
[----:B------:R-:W-:Y:S01]  /*3890*/  FFMA R70, R3, R85, R70 ;  /* 0x0000005503467223 */ /* 0x000fe20000000046 */
[----:B------:R-:W-:Y:S01]  /*38a0*/  SHF.R.U32.HI R3, RZ, 0x10, R55 ;  /* 0x00000010ff037819 */ /* 0x000fe20000011637 */
[----:B------:R-:W-:Y:S01]  /*38b0*/  HADD2.F32 R27, -RZ, R27.H0_H0 ;  /* 0x2000001bff1b7230 */ /* 0x000fe20000004100 */
[----:B------:R-:W-:Y:S01]  /*38c0*/  LOP3.LUT R29, R29, 0xff, RZ, 0xc0, !PT ;  /* 0x000000ff1d1d7812 */ /* 0x000fe200078ec0ff */
[----:B------:R-:W-:Y:S01]  /*38d0*/  HADD2.F32 R9, -RZ, R9.H0_H0 ;  /* 0x20000009ff097230 */ /* 0x000fe20000004100 */
[----:B------:R-:W-:-:S02]  /*38e0*/  LOP3.LUT R3, R3, 0xff, RZ, 0xc0, !PT ;  /* 0x000000ff03037812 */ /* 0x000fc400078ec0ff */
[----:B------:R-:W-:Y:S01]  /*38f0*/  LOP3.LUT R59, R59, 0xff, RZ, 0xc0, !PT ;  /* 0x000000ff3b3b7812 */ /* 0x000fe200078ec0ff */
[----:B------:R-:W-:Y:S01]  /*3900*/  FFMA R28, R27, R85, R28 ;  /* 0x000000551b1c7223 */ /* 0x000fe2000000001c */
[----:B------:R-:W-:Y:S01]  /*3910*/  F2FP.F16.E4M3.UNPACK_B R29, R29 ;  /* 0x0000001dff1d723e */ /* 0x000fe200020006ff */
[----:B------:R-:W-:Y:S01]  /*3920*/  FFMA R26, R9, R85, R26 ;  /* 0x00000055091a7223 */ /* 0x000fe2000000001a */
[----:B------:R-:W-:Y:S02]  /*3930*/  F2FP.F16.E4M3.UNPACK_B R3, R3 ;  /* 0x00000003ff03723e */ /* 0x000fe400020006ff */
[----:B------:R-:W-:Y:S01]  /*3940*/  LOP3.LUT R60, R60, 0xff, RZ, 0xc0, !PT ;  /* 0x000000ff3c3c7812 */ /* 0x000fe200078ec0ff */
[----:B------:R-:W-:Y:S01]  /*3950*/  HADD2.F32 R29, -RZ, R29.H0_H0 ;  /* 0x2000001dff1d7230 */ /* 0x000fe20000004100 */
[----:B------:R-:W-:Y:S01]  /*3960*/  F2FP.F16.E4M3.UNPACK_B R59, R59 ;  /* 0x0000003bff3b723e */ /* 0x000fe200020006ff */
[----:B------:R-:W-:Y:S01]  /*3970*/  HADD2.F32 R3, -RZ, R3.H0_H0 ;  /* 0x20000003ff037230 */ /* 0x000fe20000004100 */
[----:B------:R-:W-:-:S02]  /*3980*/  LOP3.LUT R30, R57, 0xff, RZ, 0xc0, !PT ;  /* 0x000000ff391e7812 */ /* 0x000fc400078ec0ff */
[----:B------:R-:W-:Y:S01]  /*3990*/  LOP3.LUT R27, R55, 0xff, RZ, 0xc0, !PT ;  /* 0x000000ff371b7812 */ /* 0x000fe200078ec0ff */
[----:B------:R-:W-:Y:S01]  /*39a0*/  HADD2.F32 R59, -RZ, R59.H0_H0 ;  /* 0x2000003bff3b7230 */ /* 0x000fe20000004100 */
[--C-:B------:R-:W-:Y:S01]  /*39b0*/  LOP3.LUT R9, R64, 0xff000000, R57.reuse, 0xf8, !PT ;  /* 0xff00000040097812 */ /* 0x100fe200078ef839 */
[-C--:B------:R-:W-:Y:S01]  /*39c0*/  FFMA R2, R3, R85.reuse, R2 ;  /* 0x0000005503027223 */ /* 0x080fe20000000002 */
[----:B------:R-:W-:Y:S02]  /*39d0*/  F2FP.F16.E4M3.UNPACK_B R60, R60 ;  /* 0x0000003cff3c723e */ /* 0x000fe400020006ff */
[----:B------:R-:W-:Y:S01]  /*39e0*/  SHF.R.U32.HI R57, RZ, 0x18, R57 ;  /* 0x00000018ff397819 */ /* 0x000fe20000011639 */
[-C--:B------:R-:W-:Y:S01]  /*39f0*/  FFMA R59, R59, R85.reuse, R26 ;  /* 0x000000553b3b7223 */ /* 0x080fe2000000001a */
[----:B------:R-:W-:Y:S01]  /*3a00*/  LOP3.LUT R62, R62, 0xff, RZ, 0xc0, !PT ;  /* 0x000000ff3e3e7812 */ /* 0x000fe200078ec0ff */
[----:B------:R-:W-:Y:S01]  /*3a10*/  HADD2.F32 R3, -RZ, R60.H0_H0 ;  /* 0x2000003cff037230 */ /* 0x000fe20000004100 */
[----:B------:R-:W-:Y:S01]  /*3a20*/  F2FP.F16.E4M3.UNPACK_B R31, R30 ;  /* 0x0000001eff1f723e */ /* 0x000fe200020006ff */
[----:B------:R-:W-:Y:S01]  /*3a30*/  FFMA R30, R29, R85, R0 ;  /* 0x000000551d1e7223 */ /* 0x000fe20000000000 */
[----:B------:R-:W-:Y:S01]  /*3a40*/  F2FP.F16.E4M3.UNPACK_B R27, R27 ;  /* 0x0000001bff1b723e */ /* 0x000fe200020006ff */
[----:B------:R-:W-:Y:S01]  /*3a50*/  VIADD R26, R75, 0x1e ;  /* 0x0000001e4b1a7836 */ /* 0x000fe20000000000 */
[----:B------:R-:W-:Y:S01]  /*3a60*/  F2FP.F16.E4M3.UNPACK_B R0, R57 ;  /* 0x00000039ff00723e */ /* 0x000fe200020006ff */
[----:B------:R-:W-:Y:S01]  /*3a70*/  FFMA R73, R3, R85, R70 ;  /* 0x0000005503497223 */ /* 0x000fe20000000046 */
[----:B------:R-:W-:Y:S01]  /*3a80*/  F2FP.F16.E4M3.UNPACK_B R62, R62 ;  /* 0x0000003eff3e723e */ /* 0x000fe200020006ff */
[----:B------:R-:W-:Y:S01]  /*3a90*/  HADD2.F32 R27, -RZ, R27.H0_H0 ;  /* 0x2000001bff1b7230 */ /* 0x000fe20000004100 */
[----:B------:R-:W-:Y:S01]  /*3aa0*/  SHF.R.U64 R54, R54, 0x18, R55 ;  /* 0x0000001836367819 */ /* 0x000fe20000001237 */
[----:B------:R-:W-:Y:S01]  /*3ab0*/  HADD2.F32 R29, -RZ, R0.H0_H0 ;  /* 0x20000000ff1d7230 */ /* 0x000fe20000004100 */
[----:B------:R-:W-:Y:S01]  /*3ac0*/  LOP3.LUT R47, R26, 0x1f, RZ, 0xc0, !PT ;  /* 0x0000001f1a2f7812 */ /* 0x000fe200078ec0ff */
[----:B------:R-:W-:-:S02]  /*3ad0*/  HADD2.F32 R3, -RZ, R62.H0_H0 ;  /* 0x2000003eff037230 */ /* 0x000fc40000004100 */
[-C--:B------:R-:W-:Y:S01]  /*3ae0*/  FFMA R78, R27, R85.reuse, R78 ;  /* 0x000000551b4e7223 */ /* 0x080fe2000000004e */
[----:B------:R-:W-:Y:S01]  /*3af0*/  LOP3.LUT R27, R54, 0xff, RZ, 0xc0, !PT ;  /* 0x000000ff361b7812 */ /* 0x000fe200078ec0ff */
[-C--:B------:R-:W-:Y:S01]  /*3b00*/  FFMA R33, R29, R85.reuse, R72 ;  /* 0x000000551d217223 */ /* 0x080fe20000000048 */
[----:B------:R-:W-:Y:S02]  /*3b10*/  IMAD.X R72, R58, 0x1, R51, P0 ;  /* 0x000000013a487824 */ /* 0x000fe400000e0633 */
[----:B------:R-:W-:Y:S01]  /*3b20*/  FFMA R29, R3, R85, R2 ;  /* 0x00000055031d7223 */ /* 0x000fe20000000002 */
[----:B------:R-:W-:Y:S01]  /*3b30*/  IADD3 R2, P5, PT, R47, R69, RZ ;  /* 0x000000452f027210 */ /* 0x000fe20007fbe0ff */
[----:B------:R-:W-:Y:S01]  /*3b40*/  HADD2.F32 R31, -RZ, R31.H0_H0 ;  /* 0x2000001fff1f7230 */ /* 0x000fe20000004100 */
[----:B------:R-:W-:Y:S02]  /*3b50*/  F2FP.F16.E4M3.UNPACK_B R27, R27 ;  /* 0x0000001bff1b723e */ /* 0x000fe400020006ff */
[----:B------:R-:W-:Y:S01]  /*3b60*/  LOP3.LUT R56, R56, 0xff, RZ, 0xc0, !PT ;  /* 0x000000ff38387812 */ /* 0x000fe200078ec0ff */
[----:B------:R-:W-:Y:S01]  /*3b70*/  IMAD.X R3, RZ, RZ, R72, P5 ;  /* 0x000000ffff037224 */ /* 0x000fe200028e0648 */
[----:B------:R-:W-:Y:S01]  /*3b80*/  LOP3.LUT R61, R61, 0xff, RZ, 0xc0, !PT ;  /* 0x000000ff3d3d7812 */ /* 0x000fe200078ec0ff */
[----:B------:R-:W-:Y:S01]  /*3b90*/  HADD2.F32 R27, -RZ, R27.H0_H0 ;  /* 0x2000001bff1b7230 */ /* 0x000fe20000004100 */
[----:B------:R-:W-:Y:S01]  /*3ba0*/  LOP3.LUT R63, R63, 0xff, RZ, 0xc0, !PT ;  /* 0x000000ff3f3f7812 */ /* 0x000fe200078ec0ff */
[----:B------:R-:W-:Y:S01]  /*3bb0*/  FFMA R31, R31, R85, R78 ;  /* 0x000000551f1f7223 */ /* 0x000fe2000000004e */
[----:B------:R-:W-:-:S02]  /*3bc0*/  ISETP.LT.U32.AND P5, PT, R47, R96, PT ;  /* 0x000000602f00720c */ /* 0x000fc40003fa1070 */
[----:B------:R-:W-:Y:S01]  /*3bd0*/  F2FP.F16.E4M3.UNPACK_B R56, R56 ;  /* 0x00000038ff38723e */ /* 0x000fe200020006ff */
[----:B------:R-:W-:Y:S01]  /*3be0*/  FFMA R28, R27, R85, R28 ;  /* 0x000000551b1c7223 */ /* 0x000fe2000000001c */
[----:B------:R-:W-:Y:S02]  /*3bf0*/  F2FP.F16.E4M3.UNPACK_B R61, R61 ;  /* 0x0000003dff3d723e */ /* 0x000fe400020006ff */
[----:B------:R-:W-:Y:S01]  /*3c00*/  F2FP.F16.E4M3.UNPACK_B R63, R63 ;  /* 0x0000003fff3f723e */ /* 0x000fe200020006ff */
[----:B------:R-:W-:Y:S01]  /*3c10*/  HADD2.F32 R27, -RZ, R56.H0_H0 ;  /* 0x20000038ff1b7230 */ /* 0x000fe20000004100 */
[----:B------:R-:W-:Y:S01]  /*3c20*/  P2R R32, PR, RZ, 0x20 ;  /* 0x00000020ff207803 */ /* 0x000fe20000000000 */
[----:B------:R-:W-:Y:S01]  /*3c30*/  HADD2.F32 R61, -RZ, R61.H0_H0 ;  /* 0x2000003dff3d7230 */ /* 0x000fe20000004100 */
[-C--:B------:R-:W-:Y:S01]  /*3c40*/  ISETP.LT.U32.AND P5, PT, R47, R96.reuse, PT ;  /* 0x000000602f00720c */ /* 0x080fe20003fa1070 */
[----:B------:R-:W-:Y:S01]  /*3c50*/  HADD2.F32 R63, -RZ, R63.H0_H0 ;  /* 0x2000003fff3f7230 */ /* 0x000fe20000004100 */
[----:B------:R-:W-:Y:S01]  /*3c60*/  LOP3.LUT R0, R84, 0x1f, RZ, 0xc0, !PT ;  /* 0x0000001f54007812 */ /* 0x000fe200078ec0ff */
[-C--:B------:R-:W-:Y:S01]  /*3c70*/  FFMA R27, R27, R85.reuse, R52 ;  /* 0x000000551b1b7223 */ /* 0x080fe20000000034 */
[-C--:B------:R-:W-:Y:S01]  /*3c80*/  ISETP.LT.U32.AND P6, PT, R47, R96.reuse, PT ;  /* 0x000000602f00720c */ /* 0x080fe20003fc1070 */
[-C--:B------:R-:W-:Y:S01]  /*3c90*/  FFMA R61, R61, R85.reuse, R28 ;  /* 0x000000553d3d7223 */ /* 0x080fe2000000001c */
[----:B------:R-:W-:Y:S01]  /*3ca0*/  FFMA R63, R63, R85, R30 ;  /* 0x000000553f3f7223 */ /* 0x000fe2000000001e */
[----:B------:R0:W1:Y:S01]  /*3cb0*/  SHFL.IDX PT, R68, R33, R0, 0x1f ;  /* 0x00001f0021447589 */ /* 0x00006200000e0000 */
[----:B------:R-:W-:-:S02]  /*3cc0*/  ISETP.LT.U32.AND P3, PT, R47, R96, PT ;  /* 0x000000602f00720c */ /* 0x000fc40003f61070 */
[CC--:B------:R-:W-:Y:S01]  /*3cd0*/  ISETP.LT.U32.AND P2, PT, R47.reuse, R96.reuse, PT ;  /* 0x000000602f00720c */ /* 0x0c0fe20003f41070 */
[----:B------:R-:W2:Y:S01]  /*3ce0*/  SHFL.IDX PT, R71, R27, R0, 0x1f ;  /* 0x00001f001b477589 */ /* 0x000ea200000e0000 */
[CC--:B------:R-:W-:Y:S02]  /*3cf0*/  ISETP.LT.U32.AND P1, PT, R47.reuse, R96.reuse, PT ;  /* 0x000000602f00720c */ /* 0x0c0fe40003f21070 */
[CC--:B------:R-:W-:Y:S01]  /*3d00*/  ISETP.LT.U32.AND P0, PT, R47.reuse, R96.reuse, PT ;  /* 0x000000602f00720c */ /* 0x0c0fe20003f01070 */
[----:B------:R-:W3:Y:S01]  /*3d10*/  SHFL.IDX PT, R78, R31, R0, 0x1f ;  /* 0x00001f001f4e7589 */ /* 0x000ee200000e0000 */
[----:B0-----:R-:W-:Y:S02]  /*3d20*/  P2R R33, PR, RZ, 0x40 ;  /* 0x00000040ff217803 */ /* 0x001fe40000000000 */
[----:B------:R-:W-:Y:S01]  /*3d30*/  ISETP.LT.U32.AND P6, PT, R47, R96, PT ;  /* 0x000000602f00720c */ /* 0x000fe20003fc1070 */
[----:B------:R-:W0:Y:S04]  /*3d40*/  SHFL.IDX PT, R73, R73, R0, 0x1f ;  /* 0x00001f0049497589 */ /* 0x000e2800000e0000 */
[----:B------:R-:W4:Y:S04]  /*3d50*/  SHFL.IDX PT, R79, R59, R0, 0x1f ;  /* 0x00001f003b4f7589 */ /* 0x000f2800000e0000 */
[----:B------:R-:W0:Y:S04]  /*3d60*/  SHFL.IDX PT, R81, R61, R0, 0x1f ;  /* 0x00001f003d517589 */ /* 0x000e2800000e0000 */
[----:B------:R-:W0:Y:S04]  /*3d70*/  SHFL.IDX PT, R70, R63, R0, 0x1f ;  /* 0x00001f003f467589 */ /* 0x000e2800000e0000 */
[----:B------:R1:W0:Y:S02]  /*3d80*/  SHFL.IDX PT, R80, R29, R0, 0x1f ;  /* 0x00001f001d507589 */ /* 0x00022400000e0000 */
[----:B-1----:R-:W-:Y:S01]  /*3d90*/  P2R R0, PR, RZ, 0x40 ;  /* 0x00000040ff007803 */ /* 0x002fe20000000000 */
[----:B--23--:R-:W-:Y:S06]  /*3da0*/  @!P4 BRA P5, `(.L_x_64) ;  /* 0x000000000040c947 */ /* 0x00cfec0002800000 */
[----:B------:R-:W-:-:S04]  /*3db0*/  F2FP.SATFINITE.E4M3.F32.PACK_AB_MERGE_C R27, RZ, RZ, RZ ;  /* 0x000000ffff1b723e */ /* 0x000fc800048070ff */
[C---:B------:R-:W-:Y:S01]  /*3dc0*/  LOP3.LUT R26, R27.reuse, 0xffff, RZ, 0xc0, !PT ;  /* 0x0000ffff1b1a7812 */ /* 0x040fe200078ec0ff */
[----:B------:R-:W-:-:S03]  /*3dd0*/  IMAD.SHL.U32 R0, R27, 0x100, RZ ;  /* 0x000001001b007824 */ /* 0x000fc600078e00ff */
[C---:B------:R-:W-:Y:S01]  /*3de0*/  LOP3.LUT R31, R26.reuse, 0xff, RZ, 0xc0, !PT ;  /* 0x000000ff1a1f7812 */ /* 0x040fe200078ec0ff */
[C---:B------:R-:W-:Y:S02]  /*3df0*/  IMAD.U32 R28, R26.reuse, 0x10000, RZ ;  /* 0x000100001a1c7824 */ /* 0x040fe400078e00ff */
[C---:B------:R-:W-:Y:S02]  /*3e00*/  IMAD.SHL.U32 R30, R26.reuse, 0x100, RZ ;  /* 0x000001001a1e7824 */ /* 0x040fe400078e00ff */
[----:B------:R-:W-:Y:S01]  /*3e10*/  IMAD.SHL.U32 R47, R26, 0x1000000, RZ ;  /* 0x010000001a2f7824 */ /* 0x000fe200078e00ff */
[----:B------:R-:W-:Y:S02]  /*3e20*/  LOP3.LUT R29, R28, 0xff0000, RZ, 0xc0, !PT ;  /* 0x00ff00001c1d7812 */ /* 0x000fe400078ec0ff */
[----:B------:R-:W-:Y:S02]  /*3e30*/  LOP3.LUT R31, R31, 0xff00, R30, 0xf8, !PT ;  /* 0x0000ff001f1f7812 */ /* 0x000fe400078ef81e */
[----:B------:R-:W-:Y:S01]  /*3e40*/  LOP3.LUT R0, R29, 0xffff, R0, 0xf8, !PT ;  /* 0x0000ffff1d007812 */ /* 0x000fe200078ef800 */
[----:B------:R-:W-:Y:S01]  /*3e50*/  IMAD.SHL.U32 R29, R26, 0x1000000, RZ ;  /* 0x010000001a1d7824 */ /* 0x000fe200078e00ff */
[----:B------:R-:W-:-:S04]  /*3e60*/  LOP3.LUT R28, R31, 0xff0000, R28, 0xf8, !PT ;  /* 0x00ff00001f1c7812 */ /* 0x000fc800078ef81c */
[----:B------:R-:W-:Y:S02]  /*3e70*/  LOP3.LUT R46, R0, 0xff000000, R29, 0xf8, !PT ;  /* 0xff000000002e7812 */ /* 0x000fe400078ef81d */
[----:B------:R-:W-:Y:S02]  /*3e80*/  LOP3.LUT R47, R28, R47, RZ, 0xfc, !PT ;  /* 0x0000002f1c2f7212 */ /* 0x000fe400078efcff */
[----:B------:R-:W-:Y:S01]  /*3e90*/  LOP3.LUT R46, R46, 0xff, R27, 0xf8, !PT ;  /* 0x000000ff2e2e7812 */ /* 0x000fe200078ef81b */
[----:B------:R-:W-:Y:S06]  /*3ea0*/  BRA `(.L_x_65) ;  /* 0x0000000000147947 */ /* 0x000fec0003800000 */
.L_x_64:
[----:B------:R-:W-:-:S05]  /*3eb0*/  IADD3 R0, P5, PT, R2, R50, RZ ;  /* 0x0000003202007210 */ /* 0x000fca0007fbe0ff */
[----:B------:R-:W-:Y:S01]  /*3ec0*/  IMAD.X R26, R3, 0x1, R51, P5 ;  /* 0x00000001031a7824 */ /* 0x000fe200028e0633 */
[----:B------:R-:W-:-:S04]  /*3ed0*/  LEA R46, P5, R0, R116, 0x3 ;  /* 0x00000074002e7211 */ /* 0x000fc800078a18ff */
[----:B------:R-:W-:-:S06]  /*3ee0*/  LEA.HI.X R47, R0, R101, R26, 0x3, P5 ;  /* 0x00000065002f7211 */ /* 0x000fcc00028f1c1a */
[----:B------:R-:W5:Y:S03]  /*3ef0*/  LDG.E.64 R46, desc[UR6][R46.64] ;  /* 0x000000062e2e7981 */ /* 0x000f66000c1e1b00 */
.L_x_65:
[----:B------:R-:W-:Y:S05]  /*3f00*/  BSYNC.RECONVERGENT B0 ;  /* 0x0000000000007941 */ /* 0x000fea0003800200 */
.L_x_63:
[----:B------:R-:W-:Y:S04]  /*3f10*/  BSSY.RECONVERGENT B0, `(.L_x_66) ;  /* 0x0000019000007945 */ /* 0x000fe80003800200 */
[----:B------:R-:W-:Y:S05]  /*3f20*/  @!P4 BRA P6, `(.L_x_67) ;  /* 0x000000000044c947 */ /* 0x000fea0003000000 */
[----:B------:R-:W-:-:S04]  /*3f30*/  F2FP.SATFINITE.E4M3.F32.PACK_AB_MERGE_C R56, RZ, RZ, RZ ;  /* 0x000000ffff38723e */ /* 0x000fc800048070ff */
[C---:B------:R-:W-:Y:S01]  /*3f40*/  LOP3.LUT R26, R56.reuse, 0xffff, RZ, 0xc0, !PT ;  /* 0x0000ffff381a7812 */ /* 0x040fe200078ec0ff */
[----:B------:R-:W-:-:S03]  /*3f50*/  IMAD.SHL.U32 R0, R56, 0x100, RZ ;  /* 0x0000010038007824 */ /* 0x000fc600078e00ff */
[C---:B------:R-:W-:Y:S01]  /*3f60*/  LOP3.LUT R29, R26.reuse, 0xff, RZ, 0xc0, !PT ;  /* 0x000000ff1a1d7812 */ /* 0x040fe200078ec0ff */
[C---:B------:R-:W-:Y:S02]  /*3f70*/  IMAD.U32 R27, R26.reuse, 0x10000, RZ ;  /* 0x000100001a1b7824 */ /* 0x040fe400078e00ff */
[C---:B------:R-:W-:Y:S02]  /*3f80*/  IMAD.SHL.U32 R28, R26.reuse, 0x100, RZ ;  /* 0x000001001a1c7824 */ /* 0x040fe400078e00ff */
[C---:B------:R-:W-:Y:S01]  /*3f90*/  IMAD.SHL.U32 R57, R26.reuse, 0x1000000, RZ ;  /* 0x010000001a397824 */ /* 0x040fe200078e00ff */
[----:B------:R-:W-:Y:S02]  /*3fa0*/  LOP3.LUT R27, R27, 0xff0000, RZ, 0xc0, !PT ;  /* 0x00ff00001b1b7812 */ /* 0x000fe400078ec0ff */
[----:B------:R-:W-:Y:S01]  /*3fb0*/  LOP3.LUT R29, R29, 0xff00, R28, 0xf8, !PT ;  /* 0x0000ff001d1d7812 */ /* 0x000fe200078ef81c */
[C---:B------:R-:W-:Y:S01]  /*3fc0*/  IMAD.U32 R28, R26.reuse, 0x10000, RZ ;  /* 0x000100001a1c7824 */ /* 0x040fe200078e00ff */
[----:B------:R-:W-:Y:S01]  /*3fd0*/  LOP3.LUT R27, R27, 0xffff, R0, 0xf8, !PT ;  /* 0x0000ffff1b1b7812 */ /* 0x000fe200078ef800 */
[----:B------:R-:W-:-:S03]  /*3fe0*/  IMAD.SHL.U32 R0, R26, 0x1000000, RZ ;  /* 0x010000001a007824 */ /* 0x000fc600078e00ff */
[----:B------:R-:W-:Y:S02]  /*3ff0*/  LOP3.LUT R28, R29, 0xff0000, R28, 0xf8, !PT ;  /* 0x00ff00001d1c7812 */ /* 0x000fe400078ef81c */
[----:B------:R-:W-:Y:S02]  /*4000*/  LOP3.LUT R27, R27, 0xff000000, R0, 0xf8, !PT ;  /* 0xff0000001b1b7812 */ /* 0x000fe400078ef800 */
[----:B------:R-:W-:Y:S02]  /*4010*/  LOP3.LUT R57, R28, R57, RZ, 0xfc, !PT ;  /* 0x000000391c397212 */ /* 0x000fe400078efcff */
[----:B------:R-:W-:Y:S01]  /*4020*/  LOP3.LUT R56, R27, 0xff, R56, 0xf8, !PT ;  /* 0x000000ff1b387812 */ /* 0x000fe200078ef838 */
[----:B------:R-:W-:Y:S06]  /*4030*/  BRA `(.L_x_68) ;  /* 0x0000000000187947 */ /* 0x000fec0003800000 */
.L_x_67:
[----:B------:R-:W-:Y:S02]  /*4040*/  IMAD R29, R118, 0x9, RZ ;  /* 0x00000009761d7824 */ /* 0x000fe400078e02ff */
[----:B------:R-:W-:-:S04]  /*4050*/  IMAD.WIDE.U32 R26, R117, 0x9, R2 ;  /* 0x00000009751a7825 */ /* 0x000fc800078e0002 */
[----:B------:R-:W-:Y:S01]  /*4060*/  IMAD.IADD R0, R29, 0x1, R27 ;  /* 0x000000011d007824 */ /* 0x000fe200078e021b */
[----:B------:R-:W-:-:S04]  /*4070*/  LEA R56, P5, R26, R116, 0x3 ;  /* 0x000000741a387211 */ /* 0x000fc800078a18ff */
[----:B------:R-:W-:-:S06]  /*4080*/  LEA.HI.X R57, R26, R101, R0, 0x3, P5 ;  /* 0x000000651a397211 */ /* 0x000fcc00028f1c00 */
[----:B------:R-:W5:Y:S03]  /*4090*/  LDG.E.64 R56, desc[UR6][R56.64] ;  /* 0x0000000638387981 */ /* 0x000f66000c1e1b00 */
.L_x_68:
[----:B------:R-:W-:Y:S05]  /*40a0*/  BSYNC.RECONVERGENT B0 ;  /* 0x0000000000007941 */ /* 0x000fea0003800200 */
.L_x_66:
[----:B------:R-:W-:Y:S01]  /*40b0*/  ISETP.NE.AND P5, PT, R32, RZ, PT ;  /* 0x000000ff2000720c */ /* 0x000fe20003fa5270 */
[----:B------:R-:W-:-:S12]  /*40c0*/  BSSY.RECONVERGENT B0, `(.L_x_69) ;  /* 0x000001b000007945 */ /* 0x000fd80003800200 */
        /* <DEDUP_REMOVED lines=18> */
.L_x_70:
        /* <DEDUP_REMOVED lines=8> */
.L_x_71:
[----:B------:R-:W-:Y:S05]  /*4270*/  BSYNC.RECONVERGENT B0 ;  /* 0x0000000000007941 */ /* 0x000fea0003800200 */
.L_x_69:
        /* <DEDUP_REMOVED lines=20> */
.L_x_73:
        /* <DEDUP_REMOVED lines=8> */
.L_x_74:
[----:B------:R-:W-:Y:S05]  /*4440*/  BSYNC.RECONVERGENT B0 ;  /* 0x0000000000007941 */ /* 0x000fea0003800200 */
.L_x_72:
        /* <DEDUP_REMOVED lines=19> */
.L_x_76:
        /* <DEDUP_REMOVED lines=8> */
.L_x_77:
[----:B------:R-:W-:Y:S05]  /*4600*/  BSYNC.RECONVERGENT B0 ;  /* 0x0000000000007941 */ /* 0x000fea0003800200 */
.L_x_75:
        /* <DEDUP_REMOVED lines=19> */
.L_x_79:
        /* <DEDUP_REMOVED lines=8> */
.L_x_80:
[----:B------:R-:W-:Y:S05]  /*47c0*/  BSYNC.RECONVERGENT B0 ;  /* 0x0000000000007941 */ /* 0x000fea0003800200 */
.L_x_78:
        /* <DEDUP_REMOVED lines=19> */
.L_x_82:
        /* <DEDUP_REMOVED lines=8> */
.L_x_83:
[----:B------:R-:W-:Y:S05]  /*4980*/  BSYNC.RECONVERGENT B0 ;  /* 0x0000000000007941 */ /* 0x000fea0003800200 */
.L_x_81:
        /* <DEDUP_REMOVED lines=19> */
.L_x_85:
[----:B------:R-:W-:Y:S02]  /*4ac0*/  IMAD R27, R118, 0xf, RZ ;  /* 0x0000000f761b7824 */ /* 0x000fe400078e02ff */
[----:B------:R-:W-:-:S04]  /*4ad0*/  IMAD.WIDE.U32 R2, R117, 0xf, R2 ;  /* 0x0000000f75027825 */ /* 0x000fc800078e0002 */
[----:B------:R-:W-:Y:S01]  /*4ae0*/  IMAD.IADD R0, R27, 0x1, R3 ;  /* 0x000000011b007824 */ /* 0x000fe200078e0203 */
[----:B------:R-:W-:-:S04]  /*4af0*/  LEA R58, P0, R2, R116, 0x3 ;  /* 0x00000074023a7211 */ /* 0x000fc800078018ff */
[----:B------:R-:W-:-:S06]  /*4b00*/  LEA.HI.X R59, R2, R101, R0, 0x3, P0 ;  /* 0x00000065023b7211 */ /* 0x000fcc00000f1c00 */
[----:B------:R-:W5:Y:S03]  /*4b10*/  LDG.E.64 R58, desc[UR6][R58.64] ;  /* 0x000000063a3a7981 */ /* 0x000f66000c1e1b00 */
.L_x_86:
[----:B------:R-:W-:Y:S05]  /*4b20*/  BSYNC.RECONVERGENT B0 ;  /* 0x0000000000007941 */ /* 0x000fea0003800200 */
.L_x_84:
[----:B------:R-:W-:Y:S01]  /*4b30*/  LOP3.LUT R26, R13, 0xff000000, RZ, 0xc0, !PT ;  /* 0xff0000000d1a7812 */ /* 0x000fe200078ec0ff */
[----:B------:R-:W-:Y:S01]  /*4b40*/  IMAD.SHL.U32 R0, R36, 0x100, RZ ;  /* 0x0000010024007824 */ /* 0x000fe200078e00ff */
[----:B------:R-:W-:Y:S01]  /*4b50*/  SHF.L.U64.HI R29, R42, 0x18, R43 ;  /* 0x000000182a1d7819 */ /* 0x000fe2000001022b */
[----:B------:R-:W-:Y:S01]  /*4b60*/  IMAD.IADD R77, R24, 0x1, R25 ;  /* 0x00000001184d7824 */ /* 0x000fe200078e0219 */
[----:B------:R-:W-:Y:S01]  /*4b70*/  LOP3.LUT R3, R34, 0xff, RZ, 0xc0, !PT ;  /* 0x000000ff22037812 */ /* 0x000fe200078ec0ff */
[----:B------:R-:W-:Y:S01]  /*4b80*/  IMAD.SHL.U32 R109, R38, 0x100, RZ ;  /* 0x00000100266d7824 */ /* 0x000fe200078e00ff */
[----:B------:R-:W-:Y:S01]  /*4b90*/  LOP3.LUT R2, R11, 0xff000000, RZ, 0xc0, !PT ;  /* 0xff0000000b027812 */ /* 0x000fe200078ec0ff */
[----:B------:R-:W-:Y:S01]  /*4ba0*/  IMAD.SHL.U32 R32, R40, 0x1000000, RZ ;  /* 0x0100000028207824 */ /* 0x000fe200078e00ff */
[----:B------:R-:W-:Y:S01]  /*4bb0*/  SHF.L.U64.HI R33, R42, 0x10, R43 ;  /* 0x000000102a217819 */ /* 0x000fe2000001022b */
[----:B------:R-:W-:Y:S01]  /*4bc0*/  IMAD.U32 R103, R49, 0x10000, RZ ;  /* 0x0001000031677824 */ /* 0x000fe200078e00ff */
[----:B------:R-:W-:Y:S01]  /*4bd0*/  SHF.R.U32.HI R108, RZ, 0x18, R37 ;  /* 0x00000018ff6c7819 */ /* 0x000fe20000011625 */
[----:B------:R-:W-:Y:S01]  /*4be0*/  IMAD.U32 R28, R40, 0x10000, RZ ;  /* 0x00010000281c7824 */ /* 0x000fe200078e00ff */
[----:B------:R-:W-:Y:S01]  /*4bf0*/  SHF.R.U32.HI R105, RZ, 0x18, R39 ;  /* 0x00000018ff697819 */ /* 0x000fe20000011627 */
[----:B0-----:R-:W-:Y:S01]  /*4c00*/  FADD R70, RZ, R70 ;  /* 0x00000046ff467221 */ /* 0x001fe20000000000 */
[----:B------:R-:W-:Y:S01]  /*4c10*/  SHF.R.U32.HI R30, RZ, 0x18, R41 ;  /* 0x00000018ff1e7819 */ /* 0x000fe20000011629 */
[----:B------:R-:W-:Y:S01]  /*4c20*/  FADD R68, RZ, R68 ;  /* 0x00000044ff447221 */ /* 0x000fe20000000000 */
[----:B------:R-:W-:Y:S01]  /*4c30*/  LOP3.LUT R29, R26, 0xff, R29, 0xf8, !PT ;  /* 0x000000ff1a1d7812 */ /* 0x000fe200078ef81d */
[----:B------:R-:W-:Y:S01]  /*4c40*/  FADD R73, RZ, R73 ;  /* 0x00000049ff497221 */ /* 0x000fe20000000000 */
[----:B------:R-:W-:Y:S01]  /*4c50*/  SHF.L.U64.HI R31, R42, 0x8, R43 ;  /* 0x000000082a1f7819 */ /* 0x000fe2000001022b */
[----:B------:R-:W-:Y:S01]  /*4c60*/  IMAD.SHL.U32 R107, R30, 0x1000000, RZ ;  /* 0x010000001e6b7824 */ /* 0x000fe200078e00ff */
[----:B------:R-:W-:Y:S01]  /*4c70*/  LOP3.LUT R26, R21, 0xff000000, RZ, 0xc0, !PT ;  /* 0xff000000151a7812 */ /* 0x000fe200078ec0ff */
[----:B----4-:R-:W-:Y:S01]  /*4c80*/  FADD R79, RZ, R79 ;  /* 0x0000004fff4f7221 */ /* 0x010fe20000000000 */
[----:B------:R-:W-:Y:S01]  /*4c90*/  SHF.R.U64 R113, R34, 0x10, R35 ;  /* 0x0000001022717819 */ /* 0x000fe20000001223 */
[----:B------:R-:W-:Y:S01]  /*4ca0*/  FADD R80, RZ, R80 ;  /* 0x00000050ff507221 */ /* 0x000fe20000000000 */
[----:B------:R-:W-:Y:S01]  /*4cb0*/  LOP3.LUT R24, R3, 0xff00, R0, 0xf8, !PT ;  /* 0x0000ff0003187812 */ /* 0x000fe200078ef800 */
[----:B------:R-:W-:Y:S01]  /*4cc0*/  IMAD.SHL.U32 R3, R108, 0x100, RZ ;  /* 0x000001006c037824 */ /* 0x000fe200078e00ff */
[----:B------:R-:W-:Y:S01]  /*4cd0*/  LOP3.LUT R33, R2, 0xff, R33, 0xf8, !PT ;  /* 0x000000ff02217812 */ /* 0x000fe200078ef821 */
[----:B------:R-:W-:Y:S01]  /*4ce0*/  IMAD.U32 R2, R105, 0x10000, RZ ;  /* 0x0001000069027824 */ /* 0x000fe200078e00ff */
[----:B------:R-:W-:Y:S01]  /*4cf0*/  LOP3.LUT R31, R26, 0xff, R31, 0xf8, !PT ;  /* 0x000000ff1a1f7812 */ /* 0x000fe200078ef81f */
[----:B------:R-:W-:Y:S01]  /*4d00*/  VIADD R0, R76, 0x3 ;  /* 0x000000034c007836 */ /* 0x000fe20000000000 */
[----:B------:R-:W-:Y:S01]  /*4d10*/  SHF.R.U64 R111, R36, 0x8, R37 ;  /* 0x00000008246f7819 */ /* 0x000fe20000001225 */
[----:B------:R-:W-:Y:S01]  /*4d20*/  BSSY.RECONVERGENT B0, `(.L_x_87) ;  /* 0x00001b7000007945 */ /* 0x000fe20003800200 */
[----:B------:R-:W-:-:S02]  /*4d30*/  LOP3.LUT R26, R113, 0xff, RZ, 0xc0, !PT ;  /* 0x000000ff711a7812 */ /* 0x000fc400078ec0ff */
[----:B------:R-:W-:Y:S02]  /*4d40*/  LOP3.LUT R107, R107, R3, R2, 0xfe, !PT ;  /* 0x000000036b6b7212 */ /* 0x000fe400078efe02 */
[----:B------:R-:W-:Y:S02]  /*4d50*/  SHF.L.U64.HI R2, R105, 0x10, RZ ;  /* 0x0000001069027819 */ /* 0x000fe400000102ff */
[----:B------:R-:W-:Y:S02]  /*4d60*/  SHF.L.U64.HI R27, R30, 0x18, RZ ;  /* 0x000000181e1b7819 */ /* 0x000fe400000102ff */
[----:B------:R-:W-:Y:S02]  /*4d70*/  SHF.L.U64.HI R3, R108, 0x8, RZ ;  /* 0x000000086c037819 */ /* 0x000fe400000102ff */
[----:B------:R-:W-:Y:S02]  /*4d80*/  LOP3.LUT R111, R26, 0xff00, R111, 0xf8, !PT ;  /* 0x0000ff001a6f7812 */ /* 0x000fe400078ef86f */
[----:B------:R-:W-:-:S02]  /*4d90*/  LOP3.LUT R26, R15, 0xff000000, RZ, 0xc0, !PT ;  /* 0xff0000000f1a7812 */ /* 0x000fc400078ec0ff */
[----:B------:R-:W-:Y:S02]  /*4da0*/  LOP3.LUT R27, R27, R3, R2, 0xfe, !PT ;  /* 0x000000031b1b7212 */ /* 0x000fe400078efe02 */
[----:B------:R-:W-:Y:S02]  /*4db0*/  LOP3.LUT R93, R23, 0xff000000, RZ, 0xc0, !PT ;  /* 0xff000000175d7812 */ /* 0x000fe400078ec0ff */
[----:B------:R-:W-:Y:S02]  /*4dc0*/  SHF.L.U64.HI R3, R44, 0x8, R45 ;  /* 0x000000082c037819 */ /* 0x000fe4000001022d */
[----:B------:R-:W-:Y:S02]  /*4dd0*/  LOP3.LUT R26, R26, 0xff, R43, 0xf8, !PT ;  /* 0x000000ff1a1a7812 */ /* 0x000fe400078ef82b */
[----:B------:R-:W-:Y:S02]  /*4de0*/  SHF.R.U64 R114, R34, 0x8, R35 ;  /* 0x0000000822727819 */ /* 0x000fe40000001223 */
[----:B------:R-:W-:Y:S01]  /*4df0*/  ISETP.GE.U32.AND P4, PT, R0, R97, PT ;  /* 0x000000610000720c */ /* 0x000fe20003f86070 */
[----:B------:R-:W-:Y:S01]  /*4e00*/  IMAD.SHL.U32 R0, R44, 0x100, RZ ;  /* 0x000001002c007824 */ /* 0x000fe200078e00ff */
[----:B------:R-:W-:-:S02]  /*4e10*/  LOP3.LUT R93, R93, 0xff, R42, 0xf8, !PT ;  /* 0x000000ff5d5d7812 */ /* 0x000fc400078ef82a */
[----:B------:R-:W-:Y:S02]  /*4e20*/  SHF.L.U64.HI R2, R44, 0x18, R45 ;  /* 0x000000182c027819 */ /* 0x000fe4000001022d */
[----:B------:R-:W-:Y:S02]  /*4e30*/  LOP3.LUT R26, R26, 0xff00, R3, 0xf8, !PT ;  /* 0x0000ff001a1a7812 */ /* 0x000fe400078ef803 */
[----:B------:R-:W-:Y:S02]  /*4e40*/  LOP3.LUT R3, R114, 0xff, RZ, 0xc0, !PT ;  /* 0x000000ff72037812 */ /* 0x000fe400078ec0ff */
[----:B------:R-:W-:Y:S02]  /*4e50*/  LOP3.LUT R93, R93, 0xff00, R0, 0xf8, !PT ;  /* 0x0000ff005d5d7812 */ /* 0x000fe400078ef800 */
[----:B------:R-:W-:Y:S02]  /*4e60*/  LOP3.LUT R33, R33, 0xff00, R2, 0xf8, !PT ;  /* 0x0000ff0021217812 */ /* 0x000fe400078ef802 */
[----:B------:R-:W-:-:S02]  /*4e70*/  SHF.L.U64.HI R0, R44, 0x10, R45 ;  /* 0x000000102c007819 */ /* 0x000fc4000001022d */
[----:B------:R-:W-:Y:S02]  /*4e80*/  SHF.R.U64 R86, R48, 0x8, R49 ;  /* 0x0000000830567819 */ /* 0x000fe40000001231 */
[----:B------:R-:W-:Y:S02]  /*4e90*/  LOP3.LUT R2, R3, 0xff00, R36, 0xf8, !PT ;  /* 0x0000ff0003027812 */ /* 0x000fe400078ef824 */
[----:B------:R-:W-:Y:S01]  /*4ea0*/  LOP3.LUT R31, R31, 0xff00, R0, 0xf8, !PT ;  /* 0x0000ff001f1f7812 */ /* 0x000fe200078ef800 */
[----:B------:R-:W-:Y:S01]  /*4eb0*/  IMAD.U32 R0, R86, 0x10000, RZ ;  /* 0x0001000056007824 */ /* 0x000fe200078e00ff */
[----:B------:R-:W-:Y:S01]  /*4ec0*/  LOP3.LUT R109, R2, 0xff0000, R109, 0xf8, !PT ;  /* 0x00ff0000026d7812 */ /* 0x000fe200078ef86d */
[C---:B------:R-:W-:Y:S01]  /*4ed0*/  IMAD.U32 R2, R48.reuse, 0x10000, RZ ;  /* 0x0001000030027824 */ /* 0x040fe200078e00ff */
[----:B------:R-:W-:Y:S02]  /*4ee0*/  LOP3.LUT R29, R29, 0xff00, R44, 0xf8, !PT ;  /* 0x0000ff001d1d7812 */ /* 0x000fe400078ef82c */
[----:B------:R-:W-:-:S02]  /*4ef0*/  SHF.R.U64 R83, R48, 0x10, R49 ;  /* 0x0000001030537819 */ /* 0x000fc40000001231 */
[----:B------:R-:W-:Y:S02]  /*4f00*/  SHF.R.U64 R87, R48, 0x18, R49 ;  /* 0x0000001830577819 */ /* 0x000fe40000001231 */
[--C-:B------:R-:W-:Y:S02]  /*4f10*/  SHF.R.U32.HI R89, RZ, 0x10, R43.reuse ;  /* 0x00000010ff597819 */ /* 0x100fe4000001162b */
[----:B------:R-:W-:Y:S02]  /*4f20*/  SHF.R.U32.HI R92, RZ, 0x8, R43 ;  /* 0x00000008ff5c7819 */ /* 0x000fe4000001162b */
[----:B------:R-:W-:Y:S02]  /*4f30*/  LOP3.LUT R25, R19, 0xff000000, RZ, 0xc0, !PT ;  /* 0xff00000013197812 */ /* 0x000fe400078ec0ff */
[----:B------:R-:W-:Y:S01]  /*4f40*/  LOP3.LUT R29, R29, 0xffffff, R0, 0xc8, !PT ;  /* 0x00ffffff1d1d7812 */ /* 0x000fe200078ec800 */
[----:B------:R-:W-:Y:S01]  /*4f50*/  IMAD.U32 R0, R83, 0x10000, RZ ;  /* 0x0001000053007824 */ /* 0x000fe200078e00ff */
[----:B------:R-:W-:Y:S01]  /*4f60*/  LOP3.LUT R93, R93, 0xffffff, R2, 0xc8, !PT ;  /* 0x00ffffff5d5d7812 */ /* 0x000fe200078ec802 */
[----:B------:R-:W-:Y:S01]  /*4f70*/  IMAD.U32 R2, R87, 0x10000, RZ ;  /* 0x0001000057027824 */ /* 0x000fe200078e00ff */
[----:B------:R-:W-:-:S02]  /*4f80*/  LOP3.LUT R82, R89, 0xffffff00, R17, 0xf8, !PT ;  /* 0xffffff0059527812 */ /* 0x000fc400078ef811 */
[----:B------:R-:W-:Y:S01]  /*4f90*/  LOP3.LUT R92, R25, 0xff, R92, 0xf8, !PT ;  /* 0x000000ff195c7812 */ /* 0x000fe200078ef85c */
[----:B------:R-:W-:Y:S01]  /*4fa0*/  IMAD.U32 R25, R38, 0x10000, RZ ;  /* 0x0001000026197824 */ /* 0x000fe200078e00ff */
[----:B------:R-:W-:Y:S02]  /*4fb0*/  LOP3.LUT R33, R33, 0xffffff, R0, 0xc8, !PT ;  /* 0x00ffffff21217812 */ /* 0x000fe400078ec800 */
[----:B------:R-:W-:Y:S02]  /*4fc0*/  SHF.R.U32.HI R3, RZ, 0x8, R45 ;  /* 0x00000008ff037819 */ /* 0x000fe4000001162d */
[----:B------:R-:W-:Y:S02]  /*4fd0*/  LOP3.LUT R82, R82, 0xff, RZ, 0xc0, !PT ;  /* 0x000000ff52527812 */ /* 0x000fe400078ec0ff */
[----:B------:R-:W-:Y:S02]  /*4fe0*/  LOP3.LUT R31, R31, 0xffffff, R2, 0xc8, !PT ;  /* 0x00ffffff1f1f7812 */ /* 0x000fe400078ec802 */
[----:B------:R-:W-:-:S02]  /*4ff0*/  LOP3.LUT R0, R34, 0xff, RZ, 0xc0, !PT ;  /* 0x000000ff22007812 */ /* 0x000fc400078ec0ff */
[----:B------:R-:W-:Y:S02]  /*5000*/  LOP3.LUT R2, R35, 0xff, RZ, 0xc0, !PT ;  /* 0x000000ff23027812 */ /* 0x000fe400078ec0ff */
[----:B------:R-:W-:Y:S02]  /*5010*/  LOP3.LUT R25, R24, 0xff0000, R25, 0xf8, !PT ;  /* 0x00ff000018197812 */ /* 0x000fe400078ef819 */
[----:B------:R-:W-:Y:S02]  /*5020*/  SHF.R.U32.HI R88, RZ, 0x18, R45 ;  /* 0x00000018ff587819 */ /* 0x000fe4000001162d */
[----:B------:R-:W-:Y:S02]  /*5030*/  SHF.R.U32.HI R90, RZ, 0x8, R49 ;  /* 0x00000008ff5a7819 */ /* 0x000fe40000011631 */
[----:B------:R-:W-:Y:S02]  /*5040*/  LOP3.LUT R82, R82, 0xff00, R3, 0xf8, !PT ;  /* 0x0000ff0052527812 */ /* 0x000fe400078ef803 */
[----:B------:R-:W-:Y:S01]  /*5050*/  F2FP.F16.E4M3.UNPACK_B R0, R0 ;  /* 0x00000000ff00723e */ /* 0x000fe200020006ff */
[----:B------:R-:W-:Y:S01]  /*5060*/  IMAD.U32 R91, R90, 0x10000, RZ ;  /* 0x000100005a5b7824 */ /* 0x000fe200078e00ff */
[----:B------:R-:W-:-:S02]  /*5070*/  LOP3.LUT R3, R36, 0xff, RZ, 0xc0, !PT ;  /* 0x000000ff24037812 */ /* 0x000fc400078ec0ff */
[----:B------:R-:W-:Y:S01]  /*5080*/  LOP3.LUT R24, R37, 0xff, RZ, 0xc0, !PT ;  /* 0x000000ff25187812 */ /* 0x000fe200078ec0ff */
[----:B------:R-:W-:Y:S01]  /*5090*/  HADD2.F32 R0, -RZ, R0.H0_H0 ;  /* 0x20000000ff007230 */ /* 0x000fe20000004100 */
[----:B------:R-:W-:Y:S02]  /*50a0*/  F2FP.F16.E4M3.UNPACK_B R2, R2 ;  /* 0x00000002ff02723e */ /* 0x000fe400020006ff */
[----:B------:R-:W-:Y:S01]  /*50b0*/  LOP3.LUT R32, R25, 0xff000000, R32, 0xf8, !PT ;  /* 0xff00000019207812 */ /* 0x000fe200078ef820 */
[----:B------:R-:W-:Y:S01]  /*50c0*/  IMAD.SHL.U32 R25, R88, 0x100, RZ ;  /* 0x0000010058197824 */ /* 0x000fe200078e00ff */
[----:B------:R-:W-:Y:S01]  /*50d0*/  SHF.R.U32.HI R104, RZ, 0x18, R43 ;  /* 0x00000018ff687819 */ /* 0x000fe2000001162b */
[----:B------:R-:W-:Y:S01]  /*50e0*/  HADD2.F32 R2, -RZ, R2.H0_H0 ;  /* 0x20000002ff027230 */ /* 0x000fe20000004100 */
[----:B------:R-:W-:Y:S01]  /*50f0*/  F2FP.F16.E4M3.UNPACK_B R3, R3 ;  /* 0x00000003ff03723e */ /* 0x000fe200020006ff */
[----:B------:R-:W-:Y:S01]  /*5100*/  FFMA R0, R0, R85, RZ ;  /* 0x0000005500007223 */ /* 0x000fe200000000ff */
[----:B------:R-:W-:-:S02]  /*5110*/  F2FP.F16.E4M3.UNPACK_B R24, R24 ;  /* 0x00000018ff18723e */ /* 0x000fc400020006ff */
[----:B------:R-:W-:Y:S01]  /*5120*/  LOP3.LUT R92, R92, 0xff00, R45, 0xf8, !PT ;  /* 0x0000ff005c5c7812 */ /* 0x000fe200078ef82d */
[----:B------:R-:W-:Y:S01]  /*5130*/  HADD2.F32 R3, -RZ, R3.H0_H0 ;  /* 0x20000003ff037230 */ /* 0x000fe20000004100 */
[----:B------:R-:W-:Y:S01]  /*5140*/  LOP3.LUT R25, R25, R27, R104, 0xfe, !PT ;  /* 0x0000001b19197212 */ /* 0x000fe200078efe68 */
[----:B------:R-:W-:Y:S01]  /*5150*/  HADD2.F32 R27, -RZ, R24.H0_H0 ;  /* 0x20000018ff1b7230 */ /* 0x000fe20000004100 */
[----:B------:R-:W-:Y:S01]  /*5160*/  LOP3.LUT R92, R92, 0xffffff, R91, 0xc8, !PT ;  /* 0x00ffffff5c5c7812 */ /* 0x000fe200078ec85b */
[-C--:B------:R-:W-:Y:S01]  /*5170*/  FFMA R2, R2, R85.reuse, RZ ;  /* 0x0000005502027223 */ /* 0x080fe200000000ff */
[----:B------:R-:W-:Y:S01]  /*5180*/  LOP3.LUT R91, R26, 0xffffff, R103, 0xc8, !PT ;  /* 0x00ffffff1a5b7812 */ /* 0x000fe200078ec867 */
[-C--:B------:R-:W-:Y:S01]  /*5190*/  FFMA R106, R3, R85.reuse, R0 ;  /* 0x00000055036a7223 */ /* 0x080fe20000000000 */
[C-C-:B------:R-:W-:Y:S01]  /*51a0*/  SHF.R.U64 R103, R66.reuse, 0x8, R67.reuse ;  /* 0x0000000842677819 */ /* 0x140fe20000001243 */
[----:B------:R-:W-:Y:S01]  /*51b0*/  FFMA R110, R27, R85, R2 ;  /* 0x000000551b6e7223 */ /* 0x000fe20000000002 */
[----:B------:R-:W-:Y:S01]  /*51c0*/  SHF.R.U64 R102, R66, 0x10, R67 ;  /* 0x0000001042667819 */ /* 0x000fe20000001243 */
[----:B------:R-:W-:Y:S01]  /*51d0*/  IMAD.SHL.U32 R26, R40, 0x100, RZ ;  /* 0x00000100281a7824 */ /* 0x000fe200078e00ff */
[----:B------:R-:W-:Y:S01]  /*51e0*/  LOP3.LUT R27, R111, 0xff0000, R38, 0xf8, !PT ;  /* 0x00ff00006f1b7812 */ /* 0x000fe200078ef826 */
[----:B------:R-:W-:Y:S01]  /*51f0*/  IMAD.SHL.U32 R2, R103, 0x1000000, RZ ;  /* 0x0100000067027824 */ /* 0x000fe200078e00ff */
[----:B------:R-:W-:Y:S01]  /*5200*/  SHF.R.U32.HI R112, RZ, 0x18, R35 ;  /* 0x00000018ff707819 */ /* 0x000fe20000011623 */
[----:B------:R-:W-:Y:S01]  /*5210*/  IMAD.SHL.U32 R0, R102, 0x1000000, RZ ;  /* 0x0100000066007824 */ /* 0x000fe200078e00ff */
[----:B------:R-:W-:-:S02]  /*5220*/  LOP3.LUT R26, R27, 0xff000000, R26, 0xf8, !PT ;  /* 0xff0000001b1a7812 */ /* 0x000fc400078ef81a */
[----:B------:R-:W-:Y:S01]  /*5230*/  LOP3.LUT R29, R29, R2, RZ, 0xfc, !PT ;  /* 0x000000021d1d7212 */ /* 0x000fe200078efcff */
[----:B------:R-:W-:Y:S01]  /*5240*/  IMAD.SHL.U32 R2, R66, 0x1000000, RZ ;  /* 0x0100000042027824 */ /* 0x000fe200078e00ff */
[----:B------:R-:W-:Y:S02]  /*5250*/  LOP3.LUT R27, R33, R0, RZ, 0xfc, !PT ;  /* 0x00000000211b7212 */ /* 0x000fe400078efcff */
[----:B------:R-:W-:Y:S02]  /*5260*/  F2FP.F16.E4M3.UNPACK_B R0, R112 ;  /* 0x00000070ff00723e */ /* 0x000fe400020006ff */
[----:B------:R-:W-:Y:S02]  /*5270*/  F2FP.F16.E4M3.UNPACK_B R3, R108 ;  /* 0x0000006cff03723e */ /* 0x000fe400020006ff */
[----:B------:R-:W-:Y:S01]  /*5280*/  LOP3.LUT R33, R93, R2, RZ, 0xfc, !PT ;  /* 0x000000025d217212 */ /* 0x000fe200078efcff */
[----:B------:R-:W-:Y:S01]  /*5290*/  HADD2.F32 R0, -RZ, R0.H0_H0 ;  /* 0x20000000ff007230 */ /* 0x000fe20000004100 */
[----:B------:R-:W-:-:S02]  /*52a0*/  LOP3.LUT R2, R114, 0xff, RZ, 0xc0, !PT ;  /* 0x000000ff72027812 */ /* 0x000fc400078ec0ff */
[----:B------:R-:W-:Y:S01]  /*52b0*/  LOP3.LUT R24, R107, R112, RZ, 0xfc, !PT ;  /* 0x000000706b187212 */ /* 0x000fe200078efcff */
[----:B------:R-:W-:Y:S01]  /*52c0*/  HADD2.F32 R107, -RZ, R3.H0_H0 ;  /* 0x20000003ff6b7230 */ /* 0x000fe20000004100 */
[----:B------:R-:W-:Y:S01]  /*52d0*/  SHF.R.U64 R93, R66, 0x18, R67 ;  /* 0x00000018425d7819 */ /* 0x000fe20000001243 */
[-C--:B------:R-:W-:Y:S01]  /*52e0*/  FFMA R0, R0, R85.reuse, RZ ;  /* 0x0000005500007223 */ /* 0x080fe200000000ff */
[----:B------:R-:W-:Y:S02]  /*52f0*/  F2FP.F16.E4M3.UNPACK_B R2, R2 ;  /* 0x00000002ff02723e */ /* 0x000fe400020006ff */
[C---:B------:R-:W-:Y:S01]  /*5300*/  LOP3.LUT R3, R36.reuse, 0xffff, RZ, 0xc0, !PT ;  /* 0x0000ffff24037812 */ /* 0x040fe200078ec0ff */
[----:B------:R-:W-:Y:S02]  /*5310*/  IMAD.SHL.U32 R108, R93, 0x1000000, RZ ;  /* 0x010000005d6c7824 */ /* 0x000fe400078e00ff */
[----:B------:R-:W-:Y:S01]  /*5320*/  FFMA R112, R107, R85, R0 ;  /* 0x000000556b707223 */ /* 0x000fe20000000000 */
[----:B------:R-:W-:Y:S01]  /*5330*/  HADD2.F32 R0, -RZ, R2.H0_H0 ;  /* 0x20000002ff007230 */ /* 0x000fe20000004100 */
[----:B------:R-:W-:-:S02]  /*5340*/  SHF.R.U64 R107, R36, 0x10, R37 ;  /* 0x00000010246b7819 */ /* 0x000fc40000001225 */
[----:B------:R-:W-:Y:S02]  /*5350*/  LOP3.LUT R2, R113, 0xff, RZ, 0xc0, !PT ;  /* 0x000000ff71027812 */ /* 0x000fe400078ec0ff */
[----:B------:R-:W-:Y:S01]  /*5360*/  LOP3.LUT R28, R109, 0xff000000, R28, 0xf8, !PT ;  /* 0xff0000006d1c7812 */ /* 0x000fe200078ef81c */
[----:B------:R-:W-:Y:S01]  /*5370*/  FFMA R0, R0, R85, RZ ;  /* 0x0000005500007223 */ /* 0x000fe200000000ff */
[----:B------:R-:W-:Y:S02]  /*5380*/  LOP3.LUT R31, R31, R108, RZ, 0xfc, !PT ;  /* 0x0000006c1f1f7212 */ /* 0x000fe400078efcff */
[----:B------:R-:W-:Y:S02]  /*5390*/  SHF.R.U64 R120, R34, 0x18, R35 ;  /* 0x0000001822787819 */ /* 0x000fe40000001223 */
[----:B------:R-:W-:Y:S02]  /*53a0*/  SHF.R.U64 R108, R36, 0x18, R37 ;  /* 0x00000018246c7819 */ /* 0x000fe40000001225 */
[----:B------:R-:W-:-:S02]  /*53b0*/  LOP3.LUT R109, R35, 0xff, RZ, 0xc0, !PT ;  /* 0x000000ff236d7812 */ /* 0x000fc400078ec0ff */
[----:B------:R-:W-:Y:S02]  /*53c0*/  SHF.R.U32.HI R34, RZ, 0x8, R3 ;  /* 0x00000008ff227819 */ /* 0x000fe40000011603 */
[----:B------:R-:W-:Y:S02]  /*53d0*/  LOP3.LUT R36, R107, 0xff, RZ, 0xc0, !PT ;  /* 0x000000ff6b247812 */ /* 0x000fe400078ec0ff */
[----:B------:R-:W-:Y:S02]  /*53e0*/  F2FP.F16.E4M3.UNPACK_B R2, R2 ;  /* 0x00000002ff02723e */ /* 0x000fe400020006ff */
[----:B------:R-:W-:Y:S02]  /*53f0*/  LOP3.LUT R3, R120, 0xff, RZ, 0xc0, !PT ;  /* 0x000000ff78037812 */ /* 0x000fe400078ec0ff */
[----:B------:R-:W-:Y:S01]  /*5400*/  LOP3.LUT R126, R109, 0xff00, R108, 0xf8, !PT ;  /* 0x0000ff006d7e7812 */ /* 0x000fe200078ef86c */
[----:B------:R-:W-:Y:S01]  /*5410*/  HADD2.F32 R2, -RZ, R2.H0_H0 ;  /* 0x20000002ff027230 */ /* 0x000fe20000004100 */
[----:B------:R-:W-:-:S02]  /*5420*/  F2FP.F16.E4M3.UNPACK_B R34, R34 ;  /* 0x00000022ff22723e */ /* 0x000fc400020006ff */
[----:B------:R-:W-:Y:S02]  /*5430*/  LOP3.LUT R120, R120, 0xff, RZ, 0xc0, !PT ;  /* 0x000000ff78787812 */ /* 0x000fe400078ec0ff */
[----:B------:R-:W-:Y:S01]  /*5440*/  LOP3.LUT R108, R108, 0xff, RZ, 0xc0, !PT ;  /* 0x000000ff6c6c7812 */ /* 0x000fe200078ec0ff */
[----:B------:R-:W-:Y:S01]  /*5450*/  FFMA R2, R2, R85, RZ ;  /* 0x0000005502027223 */ /* 0x000fe200000000ff */
[----:B------:R-:W-:Y:S02]  /*5460*/  F2FP.F16.E4M3.UNPACK_B R36, R36 ;  /* 0x00000024ff24723e */ /* 0x000fe400020006ff */
[----:B------:R-:W-:Y:S02]  /*5470*/  F2FP.F16.E4M3.UNPACK_B R3, R3 ;  /* 0x00000003ff03723e */ /* 0x000fe400020006ff */
[----:B------:R-:W-:Y:S01]  /*5480*/  LOP3.LUT R120, R120, 0xff00, R107, 0xf8, !PT ;  /* 0x0000ff0078787812 */ /* 0x000fe200078ef86b */
[----:B------:R-:W-:Y:S01]  /*5490*/  HADD2.F32 R107, -RZ, R34.H0_H0 ;  /* 0x20000022ff6b7230 */ /* 0x000fe20000004100 */
[----:B------:R-:W-:Y:S01]  /*54a0*/  F2FP.F16.E4M3.UNPACK_B R108, R108 ;  /* 0x0000006cff6c723e */ /* 0x000fe200020006ff */
[----:B------:R-:W-:Y:S01]  /*54b0*/  HADD2.F32 R109, -RZ, R36.H0_H0 ;  /* 0x20000024ff6d7230 */ /* 0x000fe20000004100 */
[----:B------:R-:W-:Y:S01]  /*54c0*/  SHF.R.U32.HI R114, RZ, 0x8, R35 ;  /* 0x00000008ff727819 */ /* 0x000fe20000011623 */
[----:B------:R-:W-:-:S02]  /*54d0*/  HADD2.F32 R3, -RZ, R3.H0_H0 ;  /* 0x20000003ff037230 */ /* 0x000fc40000004100 */
[-C--:B------:R-:W-:Y:S01]  /*54e0*/  FFMA R36, R107, R85.reuse, R0 ;  /* 0x000000556b247223 */ /* 0x080fe20000000000 */
[----:B------:R-:W-:Y:S02]  /*54f0*/  HADD2.F32 R111, -RZ, R108.H0_H0 ;  /* 0x2000006cff6f7230 */ /* 0x000fe40000004100 */
[-C--:B------:R-:W-:Y:S01]  /*5500*/  FFMA R108, R109, R85.reuse, R2 ;  /* 0x000000556d6c7223 */ /* 0x080fe20000000002 */
[----:B------:R-:W-:Y:S01]  /*5510*/  SHF.R.U32.HI R107, RZ, 0x10, R35 ;  /* 0x00000010ff6b7819 */ /* 0x000fe20000011623 */
[-C--:B------:R-:W-:Y:S01]  /*5520*/  FFMA R34, R3, R85.reuse, RZ ;  /* 0x0000005503227223 */ /* 0x080fe200000000ff */
[----:B------:R-:W-:Y:S02]  /*5530*/  LOP3.LUT R2, R38, 0xff, RZ, 0xc0, !PT ;  /* 0x000000ff26027812 */ /* 0x000fe400078ec0ff */
[----:B------:R-:W-:Y:S01]  /*5540*/  LOP3.LUT R0, R114, 0xff, RZ, 0xc0, !PT ;  /* 0x000000ff72007812 */ /* 0x000fe200078ec0ff */
[----:B------:R-:W-:Y:S01]  /*5550*/  FFMA R34, R111, R85, R34 ;  /* 0x000000556f227223 */ /* 0x000fe20000000022 */
[----:B------:R-:W-:-:S02]  /*5560*/  SHF.R.U32.HI R35, RZ, 0x8, R37 ;  /* 0x00000008ff237819 */ /* 0x000fc40000011625 */
[----:B------:R-:W-:Y:S02]  /*5570*/  LOP3.LUT R122, R107, 0xff, RZ, 0xc0, !PT ;  /* 0x000000ff6b7a7812 */ /* 0x000fe400078ec0ff */
[----:B------:R-:W-:Y:S02]  /*5580*/  F2FP.F16.E4M3.UNPACK_B R3, R2 ;  /* 0x00000002ff03723e */ /* 0x000fe400020006ff */
[----:B------:R-:W-:Y:S02]  /*5590*/  F2FP.F16.E4M3.UNPACK_B R0, R0 ;  /* 0x00000000ff00723e */ /* 0x000fe400020006ff */
[----:B------:R-:W-:Y:S02]  /*55a0*/  LOP3.LUT R2, R35, 0xff, RZ, 0xc0, !PT ;  /* 0x000000ff23027812 */ /* 0x000fe400078ec0ff */
[----:B------:R-:W-:Y:S01]  /*55b0*/  LOP3.LUT R122, R122, 0xff00, R35, 0xf8, !PT ;  /* 0x0000ff007a7a7812 */ /* 0x000fe200078ef823 */
[----:B------:R-:W-:Y:S01]  /*55c0*/  HADD2.F32 R35, -RZ, R3.H0_H0 ;  /* 0x20000003ff237230 */ /* 0x000fe20000004100 */
[----:B------:R-:W-:Y:S01]  /*55d0*/  LOP3.LUT R114, R114, 0xff, RZ, 0xc0, !PT ;  /* 0x000000ff72727812 */ /* 0x000fe200078ec0ff */
[----:B------:R-:W-:Y:S01]  /*55e0*/  HADD2.F32 R0, -RZ, R0.H0_H0 ;  /* 0x20000000ff007230 */ /* 0x000fe20000004100 */
[----:B------:R-:W-:-:S02]  /*55f0*/  F2FP.F16.E4M3.UNPACK_B R3, R2 ;  /* 0x00000002ff03723e */ /* 0x000fc400020006ff */
[--C-:B------:R-:W-:Y:S01]  /*5600*/  LOP3.LUT R109, R114, 0xff00, R37.reuse, 0xf8, !PT ;  /* 0x0000ff00726d7812 */ /* 0x100fe200078ef825 */
[-C--:B------:R-:W-:Y:S01]  /*5610*/  FFMA R114, R35, R85.reuse, R106 ;  /* 0x0000005523727223 */ /* 0x080fe2000000006a */
[----:B------:R-:W-:Y:S01]  /*5620*/  SHF.R.U32.HI R37, RZ, 0x10, R37 ;  /* 0x00000010ff257819 */ /* 0x000fe20000011625 */
[----:B------:R-:W-:Y:S01]  /*5630*/  HADD2.F32 R3, -RZ, R3.H0_H0 ;  /* 0x20000003ff037230 */ /* 0x000fe20000004100 */
[----:B------:R-:W-:Y:S01]  /*5640*/  LOP3.LUT R2, R107, 0xff, RZ, 0xc0, !PT ;  /* 0x000000ff6b027812 */ /* 0x000fe200078ec0ff */
[-C--:B------:R-:W-:Y:S01]  /*5650*/  FFMA R0, R0, R85.reuse, RZ ;  /* 0x0000005500007223 */ /* 0x080fe200000000ff */
[----:B------:R-:W-:Y:S02]  /*5660*/  LOP3.LUT R35, R37, 0xff, RZ, 0xc0, !PT ;  /* 0x000000ff25237812 */ /* 0x000fe400078ec0ff */
[----:B------:R-:W-:Y:S01]  /*5670*/  F2FP.F16.E4M3.UNPACK_B R2, R2 ;  /* 0x00000002ff02723e */ /* 0x000fe200020006ff */
[----:B------:R-:W-:Y:S01]  /*5680*/  FFMA R106, R3, R85, R0 ;  /* 0x00000055036a7223 */ /* 0x000fe20000000000 */
[----:B------:R-:W-:-:S02]  /*5690*/  SHF.R.U64 R3, R38, 0x8, R39 ;  /* 0x0000000826037819 */ /* 0x000fc40000001227 */
[----:B------:R-:W-:Y:S01]  /*56a0*/  F2FP.F16.E4M3.UNPACK_B R35, R35 ;  /* 0x00000023ff23723e */ /* 0x000fe200020006ff */
[----:B------:R-:W-:Y:S01]  /*56b0*/  HADD2.F32 R0, -RZ, R2.H0_H0 ;  /* 0x20000002ff007230 */ /* 0x000fe20000004100 */
[----:B------:R-:W-:Y:S02]  /*56c0*/  LOP3.LUT R2, R3, 0xff, RZ, 0xc0, !PT ;  /* 0x000000ff03027812 */ /* 0x000fe400078ec0ff */
[----:B------:R-:W-:Y:S01]  /*56d0*/  LOP3.LUT R37, R39, 0xff, RZ, 0xc0, !PT ;  /* 0x000000ff27257812 */ /* 0x000fe200078ec0ff */
[----:B------:R-:W-:Y:S02]  /*56e0*/  HADD2.F32 R35, -RZ, R35.H0_H0 ;  /* 0x20000023ff237230 */ /* 0x000fe40000004100 */
[-C--:B------:R-:W-:Y:S01]  /*56f0*/  FFMA R0, R0, R85.reuse, RZ ;  /* 0x0000005500007223 */ /* 0x080fe200000000ff */
[----:B------:R-:W-:Y:S02]  /*5700*/  F2FP.F16.E4M3.UNPACK_B R2, R2 ;  /* 0x00000002ff02723e */ /* 0x000fe400020006ff */
[----:B------:R-:W-:Y:S01]  /*5710*/  LOP3.LUT R107, R120, 0xff0000, R3, 0xf8, !PT ;  /* 0x00ff0000786b7812 */ /* 0x000fe200078ef803 */
[----:B------:R-:W-:Y:S01]  /*5720*/  FFMA R0, R35, R85, R0 ;  /* 0x0000005523007223 */ /* 0x000fe20000000000 */
[----:B------:R-:W-:Y:S01]  /*5730*/  SHF.R.U64 R35, R38, 0x10, R39 ;  /* 0x0000001026237819 */ /* 0x000fe20000001227 */
[----:B------:R-:W-:Y:S01]  /*5740*/  HADD2.F32 R3, -RZ, R2.H0_H0 ;  /* 0x20000002ff037230 */ /* 0x000fe20000004100 */
[----:B------:R-:W-:-:S02]  /*5750*/  F2FP.F16.E4M3.UNPACK_B R37, R37 ;  /* 0x00000025ff25723e */ /* 0x000fc400020006ff */
[----:B------:R-:W-:Y:S02]  /*5760*/  LOP3.LUT R126, R126, 0xff0000, R35, 0xf8, !PT ;  /* 0x00ff00007e7e7812 */ /* 0x000fe400078ef823 */
[----:B------:R-:W-:Y:S01]  /*5770*/  LOP3.LUT R35, R35, 0xff, RZ, 0xc0, !PT ;  /* 0x000000ff23237812 */ /* 0x000fe200078ec0ff */
[----:B------:R-:W-:Y:S01]  /*5780*/  FFMA R2, R3, R85, R36 ;  /* 0x0000005503027223 */ /* 0x000fe20000000024 */
[--C-:B------:R-:W-:Y:S01]  /*5790*/  SHF.R.U64 R38, R38, 0x18, R39.reuse ;  /* 0x0000001826267819 */ /* 0x100fe20000001227 */
[----:B------:R-:W-:Y:S01]  /*57a0*/  HADD2.F32 R37, -RZ, R37.H0_H0 ;  /* 0x20000025ff257230 */ /* 0x000fe20000004100 */
[--C-:B------:R-:W-:Y:S02]  /*57b0*/  SHF.R.U32.HI R36, RZ, 0x8, R39.reuse ;  /* 0x00000008ff247819 */ /* 0x100fe40000011627 */
[----:B------:R-:W-:Y:S02]  /*57c0*/  F2FP.F16.E4M3.UNPACK_B R35, R35 ;  /* 0x00000023ff23723e */ /* 0x000fe400020006ff */
[----:B------:R-:W-:Y:S01]  /*57d0*/  LOP3.LUT R3, R38, 0xff, RZ, 0xc0, !PT ;  /* 0x000000ff26037812 */ /* 0x000fe200078ec0ff */
[----:B------:R-:W-:Y:S01]  /*57e0*/  FFMA R120, R37, R85, R110 ;  /* 0x0000005525787223 */ /* 0x000fe2000000006e */
[----:B------:R-:W-:Y:S01]  /*57f0*/  LOP3.LUT R36, R36, 0xff, RZ, 0xc0, !PT ;  /* 0x000000ff24247812 */ /* 0x000fe200078ec0ff */
[----:B------:R-:W-:Y:S01]  /*5800*/  HADD2.F32 R35, -RZ, R35.H0_H0 ;  /* 0x20000023ff237230 */ /* 0x000fe20000004100 */
[----:B------:R-:W-:-:S02]  /*5810*/  SHF.R.U32.HI R37, RZ, 0x10, R39 ;  /* 0x00000010ff257819 */ /* 0x000fc40000011627 */
[----:B------:R-:W-:Y:S02]  /*5820*/  F2FP.F16.E4M3.UNPACK_B R3, R3 ;  /* 0x00000003ff03723e */ /* 0x000fe400020006ff */
[----:B------:R-:W-:Y:S01]  /*5830*/  LOP3.LUT R124, R109, 0xff0000, R38, 0xf8, !PT ;  /* 0x00ff00006d7c7812 */ /* 0x000fe200078ef826 */
[----:B------:R-:W-:Y:S01]  /*5840*/  FFMA R108, R35, R85, R108 ;  /* 0x00000055236c7223 */ /* 0x000fe2000000006c */
[----:B------:R-:W-:Y:S01]  /*5850*/  LOP3.LUT R38, R40, 0xff, RZ, 0xc0, !PT ;  /* 0x000000ff28267812 */ /* 0x000fe200078ec0ff */
[----:B------:R-:W-:Y:S01]  /*5860*/  HADD2.F32 R3, -RZ, R3.H0_H0 ;  /* 0x20000003ff037230 */ /* 0x000fe20000004100 */
[----:B------:R-:W-:Y:S02]  /*5870*/  F2FP.F16.E4M3.UNPACK_B R36, R36 ;  /* 0x00000024ff24723e */ /* 0x000fe400020006ff */
[----:B------:R-:W-:Y:S02]  /*5880*/  LOP3.LUT R37, R37, 0xff, RZ, 0xc0, !PT ;  /* 0x000000ff25257812 */ /* 0x000fe400078ec0ff */
[----:B------:R-:W-:Y:S01]  /*5890*/  F2FP.F16.E4M3.UNPACK_B R38, R38 ;  /* 0x00000026ff26723e */ /* 0x000fe200020006ff */
[----:B------:R-:W-:Y:S01]  /*58a0*/  HADD2.F32 R35, -RZ, R36.H0_H0 ;  /* 0x20000024ff237230 */ /* 0x000fe20000004100 */
[----:B------:R-:W-:Y:S01]  /*58b0*/  F2FP.F16.E4M3.UNPACK_B R37, R37 ;  /* 0x00000025ff25723e */ /* 0x000fe200020006ff */
[----:B------:R-:W-:Y:S01]  /*58c0*/  FFMA R110, R3, R85, R34 ;  /* 0x00000055036e7223 */ /* 0x000fe20000000022 */
[----:B------:R-:W-:Y:S01]  /*58d0*/  LOP3.LUT R34, R41, 0xff, RZ, 0xc0, !PT ;  /* 0x000000ff29227812 */ /* 0x000fe200078ec0ff */
[----:B------:R-:W-:-:S02]  /*58e0*/  HADD2.F32 R3, -RZ, R38.H0_H0 ;  /* 0x20000026ff037230 */ /* 0x000fc40000004100 */
[-C--:B------:R-:W-:Y:S01]  /*58f0*/  FFMA R106, R35, R85.reuse, R106 ;  /* 0x00000055236a7223 */ /* 0x080fe2000000006a */
[----:B------:R-:W-:Y:S01]  /*5900*/  HADD2.F32 R37, -RZ, R37.H0_H0 ;  /* 0x20000025ff257230 */ /* 0x000fe20000004100 */
[----:B------:R-:W-:Y:S02]  /*5910*/  SHF.R.U64 R35, R40, 0x8, R41 ;  /* 0x0000000828237819 */ /* 0x000fe40000001229 */
[----:B------:R-:W-:Y:S01]  /*5920*/  F2FP.F16.E4M3.UNPACK_B R34, R34 ;  /* 0x00000022ff22723e */ /* 0x000fe200020006ff */
[-C--:B------:R-:W-:Y:S01]  /*5930*/  FFMA R114, R3, R85.reuse, R114 ;  /* 0x0000005503727223 */ /* 0x080fe20000000072 */
[----:B------:R-:W-:Y:S01]  /*5940*/  LOP3.LUT R3, R35, 0xff, RZ, 0xc0, !PT ;  /* 0x000000ff23037812 */ /* 0x000fe200078ec0ff */
[----:B------:R-:W-:Y:S01]  /*5950*/  FFMA R0, R37, R85, R0 ;  /* 0x0000005525007223 */ /* 0x000fe20000000000 */
[----:B------:R-:W-:Y:S01]  /*5960*/  LOP3.LUT R38, R126, 0xff000000, R35, 0xf8, !PT ;  /* 0xff0000007e267812 */ /* 0x000fe200078ef823 */
[----:B------:R-:W-:Y:S01]  /*5970*/  HADD2.F32 R35, -RZ, R34.H0_H0 ;  /* 0x20000022ff237230 */ /* 0x000fe20000004100 */
[----:B------:R-:W-:-:S02]  /*5980*/  SHF.R.U64 R37, R40, 0x10, R41 ;  /* 0x0000001028257819 */ /* 0x000fc40000001229 */
[----:B------:R-:W-:Y:S02]  /*5990*/  F2FP.F16.E4M3.UNPACK_B R34, R30 ;  /* 0x0000001eff22723e */ /* 0x000fe400020006ff */
[----:B------:R-:W-:Y:S01]  /*59a0*/  F2FP.F16.E4M3.UNPACK_B R3, R3 ;  /* 0x00000003ff03723e */ /* 0x000fe200020006ff */
[----:B------:R-:W-:Y:S01]  /*59b0*/  FFMA R120, R35, R85, R120 ;  /* 0x0000005523787223 */ /* 0x000fe20000000078 */
[----:B------:R-:W-:Y:S01]  /*59c0*/  F2FP.F16.E4M3.UNPACK_B R105, R105 ;  /* 0x00000069ff69723e */ /* 0x000fe200020006ff */
[----:B------:R-:W-:Y:S01]  /*59d0*/  HADD2.F32 R35, -RZ, R34.H0_H0 ;  /* 0x20000022ff237230 */ /* 0x000fe20000004100 */
[----:B------:R-:W-:Y:S01]  /*59e0*/  LOP3.LUT R30, R37, 0xff, RZ, 0xc0, !PT ;  /* 0x000000ff251e7812 */ /* 0x000fe200078ec0ff */
[----:B------:R-:W-:Y:S01]  /*59f0*/  HADD2.F32 R3, -RZ, R3.H0_H0 ;  /* 0x20000003ff037230 */ /* 0x000fe20000004100 */
[----:B------:R-:W-:Y:S01]  /*5a00*/  LOP3.LUT R36, R124, 0xff000000, R37, 0xf8, !PT ;  /* 0xff0000007c247812 */ /* 0x000fe200078ef825 */
[----:B------:R-:W-:Y:S01]  /*5a10*/  HADD2.F32 R105, -RZ, R105.H0_H0 ;  /* 0x20000069ff697230 */ /* 0x000fe20000004100 */
[----:B------:R-:W-:-:S02]  /*5a20*/  F2FP.F16.E4M3.UNPACK_B R34, R30 ;  /* 0x0000001eff22723e */ /* 0x000fc400020006ff */
[-C--:B------:R-:W-:Y:S01]  /*5a30*/  FFMA R2, R3, R85.reuse, R2 ;  /* 0x0000005503027223 */ /* 0x080fe20000000002 */
[----:B------:R-:W-:Y:S01]  /*5a40*/  LOP3.LUT R30, R107, 0xff000000, R40, 0xf8, !PT ;  /* 0xff0000006b1e7812 */ /* 0x000fe200078ef828 */
[-C--:B------:R-:W-:Y:S01]  /*5a50*/  FFMA R112, R105, R85.reuse, R112 ;  /* 0x0000005569707223 */ /* 0x080fe20000000070 */
[----:B------:R-:W-:Y:S01]  /*5a60*/  HADD2.F32 R3, -RZ, R34.H0_H0 ;  /* 0x20000022ff037230 */ /* 0x000fe20000004100 */
[----:B------:R-:W-:Y:S02]  /*5a70*/  LOP3.LUT R105, R122, 0xff0000, R39, 0xf8, !PT ;  /* 0x00ff00007a697812 */ /* 0x000fe400078ef827 */
[--C-:B------:R-:W-:Y:S01]  /*5a80*/  SHF.R.U32.HI R39, RZ, 0x8, R41.reuse ;  /* 0x00000008ff277819 */ /* 0x100fe20000011629 */
[-C--:B------:R-:W-:Y:S01]  /*5a90*/  FFMA R112, R35, R85.reuse, R112 ;  /* 0x0000005523707223 */ /* 0x080fe20000000070 */
[----:B------:R-:W-:Y:S01]  /*5aa0*/  SHF.R.U64 R40, R40, 0x18, R41 ;  /* 0x0000001828287819 */ /* 0x000fe20000001229 */
[----:B------:R-:W-:Y:S01]  /*5ab0*/  FFMA R108, R3, R85, R108 ;  /* 0x00000055036c7223 */ /* 0x000fe2000000006c */
[----:B------:R-:W-:-:S02]  /*5ac0*/  LOP3.LUT R3, R39, 0xff, RZ, 0xc0, !PT ;  /* 0x000000ff27037812 */ /* 0x000fc400078ec0ff */
[----:B------:R-:W-:Y:S02]  /*5ad0*/  LOP3.LUT R35, R40, 0xff, RZ, 0xc0, !PT ;  /* 0x000000ff28237812 */ /* 0x000fe400078ec0ff */
        /* <DEDUP_REMOVED lines=10> */
[-C--:B------:R-:W-:Y:S01]  /*5b80*/  FFMA R110, R35, R85.reuse, R110 ;  /* 0x00000055236e7223 */ /* 0x080fe2000000006e */
[----:B------:R-:W-:Y:S01]  /*5b90*/  SHF.R.U32.HI R41, RZ, 0x10, R41 ;  /* 0x00000010ff297819 */ /* 0x000fe20000011629 */
[----:B------:R-:W-:Y:S01]  /*5ba0*/  HADD2.F32 R39, -RZ, R37.H0_H0 ;  /* 0x20000025ff277230 */ /* 0x000fe20000004100 */
[C-C-:B------:R-:W-:Y:S01]  /*5bb0*/  SHF.R.U64 R3, R42.reuse, 0x8, R43.reuse ;  /* 0x000000082a037819 */ /* 0x140fe2000000122b */
[----:B------:R-:W-:Y:S01]  /*5bc0*/  HADD2.F32 R35, -RZ, R40.H0_H0 ;  /* 0x20000028ff237230 */ /* 0x000fe20000004100 */
[----:B------:R-:W-:Y:S02]  /*5bd0*/  LOP3.LUT R37, R41, 0xff, RZ, 0xc0, !PT ;  /* 0x000000ff29257812 */ /* 0x000fe400078ec0ff */
[----:B------:R-:W-:Y:S01]  /*5be0*/  LOP3.LUT R3, R3, 0xff, RZ, 0xc0, !PT ;  /* 0x000000ff03037812 */ /* 0x000fe200078ec0ff */
[----:B------:R-:W-:Y:S01]  /*5bf0*/  FFMA R114, R39, R85, R114 ;  /* 0x0000005527727223 */ /* 0x000fe20000000072 */
[----:B------:R-:W-:Y:S01]  /*5c00*/  F2FP.F16.E4M3.UNPACK_B R37, R37 ;  /* 0x00000025ff25723e */ /* 0x000fe200020006ff */
[----:B------:R-:W-:Y:S01]  /*5c10*/  FFMA R120, R35, R85, R120 ;  /* 0x0000005523787223 */ /* 0x000fe20000000078 */
[----:B------:R-:W-:-:S02]  /*5c20*/  SHF.R.U64 R35, R42, 0x10, R43 ;  /* 0x000000102a237819 */ /* 0x000fc4000000122b */
[----:B------:R-:W-:Y:S01]  /*5c30*/  F2FP.F16.E4M3.UNPACK_B R3, R3 ;  /* 0x00000003ff03723e */ /* 0x000fe200020006ff */
[----:B------:R-:W-:Y:S01]  /*5c40*/  HADD2.F32 R37, -RZ, R37.H0_H0 ;  /* 0x20000025ff257230 */ /* 0x000fe20000004100 */
[----:B------:R-:W-:Y:S02]  /*5c50*/  LOP3.LUT R40, R44, 0xff, RZ, 0xc0, !PT ;  /* 0x000000ff2c287812 */ /* 0x000fe400078ec0ff */
[----:B------:R-:W-:Y:S01]  /*5c60*/  LOP3.LUT R35, R35, 0xff, RZ, 0xc0, !PT ;  /* 0x000000ff23237812 */ /* 0x000fe200078ec0ff */
[----:B------:R-:W-:Y:S01]  /*5c70*/  HADD2.F32 R3, -RZ, R3.H0_H0 ;  /* 0x20000003ff037230 */ /* 0x000fe20000004100 */
[----:B------:R-:W-:Y:S01]  /*5c80*/  F2FP.F16.E4M3.UNPACK_B R40, R40 ;  /* 0x00000028ff28723e */ /* 0x000fe200020006ff */
[----:B------:R-:W-:Y:S01]  /*5c90*/  FFMA R0, R37, R85, R0 ;  /* 0x0000005525007223 */ /* 0x000fe20000000000 */
[----:B------:R-:W-:Y:S02]  /*5ca0*/  F2FP.F16.E4M3.UNPACK_B R104, R104 ;  /* 0x00000068ff68723e */ /* 0x000fe400020006ff */
[----:B------:R-:W-:Y:S01]  /*5cb0*/  F2FP.F16.E4M3.UNPACK_B R35, R35 ;  /* 0x00000023ff23723e */ /* 0x000fe200020006ff */
[----:B------:R-:W-:Y:S01]  /*5cc0*/  FFMA R2, R3, R85, R2 ;  /* 0x0000005503027223 */ /* 0x000fe20000000002 */
[----:B------:R-:W-:Y:S01]  /*5cd0*/  SHF.R.U64 R37, R42, 0x18, R43 ;  /* 0x000000182a257819 */ /* 0x000fe2000000122b */
[----:B------:R-:W-:Y:S01]  /*5ce0*/  HADD2.F32 R3, -RZ, R40.H0_H0 ;  /* 0x20000028ff037230 */ /* 0x000fe20000004100 */
[----:B------:R-:W-:Y:S01]  /*5cf0*/  SHF.R.U64 R40, R44, 0x10, R45 ;  /* 0x000000102c287819 */ /* 0x000fe2000000122d */
[----:B------:R-:W-:Y:S01]  /*5d00*/  HADD2.F32 R39, -RZ, R104.H0_H0 ;  /* 0x20000068ff277230 */ /* 0x000fe20000004100 */
[----:B------:R-:W-:Y:S01]  /*5d10*/  LOP3.LUT R37, R37, 0xff, RZ, 0xc0, !PT ;  /* 0x000000ff25257812 */ /* 0x000fe200078ec0ff */
[----:B------:R-:W-:-:S02]  /*5d20*/  HADD2.F32 R35, -RZ, R35.H0_H0 ;  /* 0x20000023ff237230 */ /* 0x000fc40000004100 */
[-C--:B------:R-:W-:Y:S01]  /*5d30*/  FFMA R114, R3, R85.reuse, R114 ;  /* 0x0000005503727223 */ /* 0x080fe20000000072 */
[----:B------:R-:W-:Y:S01]  /*5d40*/  SHF.R.U64 R3, R44, 0x8, R45 ;  /* 0x000000082c037819 */ /* 0x000fe2000000122d */
[----:B------:R-:W-:Y:S01]  /*5d50*/  FFMA R112, R39, R85, R112 ;  /* 0x0000005527707223 */ /* 0x000fe20000000070 */
[----:B------:R-:W-:Y:S01]  /*5d60*/  F2FP.F16.E4M3.UNPACK_B R37, R37 ;  /* 0x00000025ff25723e */ /* 0x000fe200020006ff */
[----:B------:R-:W-:Y:S01]  /*5d70*/  FFMA R108, R35, R85, R108 ;  /* 0x00000055236c7223 */ /* 0x000fe2000000006c */
[----:B------:R-:W-:Y:S02]  /*5d80*/  SHF.R.U32.HI R39, RZ, 0x8, R43 ;  /* 0x00000008ff277819 */ /* 0x000fe4000001162b */
[----:B------:R-:W-:Y:S01]  /*5d90*/  LOP3.LUT R35, R45, 0xff, RZ, 0xc0, !PT ;  /* 0x000000ff2d237812 */ /* 0x000fe200078ec0ff */
[----:B------:R-:W-:Y:S01]  /*5da0*/  HADD2.F32 R37, -RZ, R37.H0_H0 ;  /* 0x20000025ff257230 */ /* 0x000fe20000004100 */
[----:B------:R-:W-:Y:S02]  /*5db0*/  LOP3.LUT R3, R3, 0xff, RZ, 0xc0, !PT ;  /* 0x000000ff03037812 */ /* 0x000fe400078ec0ff */
[----:B------:R-:W-:-:S02]  /*5dc0*/  LOP3.LUT R39, R39, 0xff, RZ, 0xc0, !PT ;  /* 0x000000ff27277812 */ /* 0x000fc400078ec0ff */
[----:B------:R-:W-:Y:S01]  /*5dd0*/  F2FP.F16.E4M3.UNPACK_B R35, R35 ;  /* 0x00000023ff23723e */ /* 0x000fe200020006ff */
[----:B------:R-:W-:Y:S01]  /*5de0*/  FFMA R110, R37, R85, R110 ;  /* 0x00000055256e7223 */ /* 0x000fe2000000006e */
        /* <DEDUP_REMOVED lines=11> */
[----:B------:R-:W-:Y:S01]  /*5ea0*/  LOP3.LUT R89, R89, 0xff, RZ, 0xc0, !PT ;  /* 0x000000ff59597812 */ /* 0x000fe200078ec0ff */
[----:B------:R-:W-:Y:S01]  /*5eb0*/  FFMA R106, R39, R85, R106 ;  /* 0x00000055276a7223 */ /* 0x000fe2000000006a */
[--C-:B------:R-:W-:Y:S01]  /*5ec0*/  SHF.R.U64 R37, R44, 0x18, R45.reuse ;  /* 0x000000182c257819 */ /* 0x100fe2000000122d */
[----:B------:R-:W-:Y:S01]  /*5ed0*/  HADD2.F32 R39, -RZ, R88.H0_H0 ;  /* 0x20000058ff277230 */ /* 0x000fe20000004100 */
[----:B------:R-:W-:Y:S01]  /*5ee0*/  SHF.R.U32.HI R3, RZ, 0x10, R45 ;  /* 0x00000010ff037819 */ /* 0x000fe2000001162d */
[----:B------:R-:W-:Y:S01]  /*5ef0*/  HADD2.F32 R35, -RZ, R35.H0_H0 ;  /* 0x20000023ff237230 */ /* 0x000fe20000004100 */
[----:B------:R-:W-:-:S02]  /*5f00*/  F2FP.F16.E4M3.UNPACK_B R48, R48 ;  /* 0x00000030ff30723e */ /* 0x000fc400020006ff */
[----:B------:R-:W-:Y:S01]  /*5f10*/  F2FP.F16.E4M3.UNPACK_B R89, R89 ;  /* 0x00000059ff59723e */ /* 0x000fe200020006ff */
[-C--:B------:R-:W-:Y:S01]  /*5f20*/  FFMA R112, R39, R85.reuse, R112 ;  /* 0x0000005527707223 */ /* 0x080fe20000000070 */
[----:B------:R-:W-:Y:S01]  /*5f30*/  LOP3.LUT R37, R37, 0xff, RZ, 0xc0, !PT ;  /* 0x000000ff25257812 */ /* 0x000fe200078ec0ff */
[----:B------:R-:W-:Y:S01]  /*5f40*/  FFMA R108, R35, R85, R108 ;  /* 0x00000055236c7223 */ /* 0x000fe2000000006c */
[----:B------:R-:W-:Y:S01]  /*5f50*/  LOP3.LUT R3, R3, 0xff, RZ, 0xc0, !PT ;  /* 0x000000ff03037812 */ /* 0x000fe200078ec0ff */
[----:B------:R-:W-:Y:S01]  /*5f60*/  HADD2.F32 R35, -RZ, R48.H0_H0 ;  /* 0x20000030ff237230 */ /* 0x000fe20000004100 */
[----:B------:R-:W-:Y:S01]  /*5f70*/  LOP3.LUT R40, R49, 0xff, RZ, 0xc0, !PT ;  /* 0x000000ff31287812 */ /* 0x000fe200078ec0ff */
[----:B------:R-:W-:Y:S01]  /*5f80*/  HADD2.F32 R89, -RZ, R89.H0_H0 ;  /* 0x20000059ff597230 */ /* 0x000fe20000004100 */
[----:B------:R-:W-:Y:S02]  /*5f90*/  SHF.R.U32.HI R39, RZ, 0x8, R45 ;  /* 0x00000008ff277819 */ /* 0x000fe4000001162d */
[----:B------:R-:W-:Y:S01]  /*5fa0*/  F2FP.F16.E4M3.UNPACK_B R37, R37 ;  /* 0x00000025ff25723e */ /* 0x000fe200020006ff */
[----:B------:R-:W-:Y:S01]  /*5fb0*/  FFMA R114, R35, R85, R114 ;  /* 0x0000005523727223 */ /* 0x000fe20000000072 */
[----:B------:R-:W-:Y:S01]  /*5fc0*/  F2FP.F16.E4M3.UNPACK_B R3, R3 ;  /* 0x00000003ff03723e */ /* 0x000fe200020006ff */
[-C--:B------:R-:W-:Y:S01]  /*5fd0*/  FFMA R0, R89, R85.reuse, R0 ;  /* 0x0000005559007223 */ /* 0x080fe20000000000 */
[----:B------:R-:W-:Y:S01]  /*5fe0*/  F2FP.F16.E4M3.UNPACK_B R40, R40 ;  /* 0x00000028ff28723e */ /* 0x000fe200020006ff */
[----:B------:R-:W-:Y:S01]  /*5ff0*/  HADD2.F32 R37, -RZ, R37.H0_H0 ;  /* 0x20000025ff257230 */ /* 0x000fe20000004100 */
[----:B------:R-:W-:Y:S01]  /*6000*/  LOP3.LUT R86, R86, 0xff, RZ, 0xc0, !PT ;  /* 0x000000ff56567812 */ /* 0x000fe200078ec0ff */
[----:B------:R-:W-:Y:S01]  /*6010*/  HADD2.F32 R3, -RZ, R3.H0_H0 ;  /* 0x20000003ff037230 */ /* 0x000fe20000004100 */
[----:B------:R-:W-:Y:S01]  /*6020*/  LOP3.LUT R39, R39, 0xff, RZ, 0xc0, !PT ;  /* 0x000000ff27277812 */ /* 0x000fe200078ec0ff */
[----:B------:R-:W-:Y:S01]  /*6030*/  HADD2.F32 R35, -RZ, R40.H0_H0 ;  /* 0x20000028ff237230 */ /* 0x000fe20000004100 */
[----:B------:R-:W-:Y:S01]  /*6040*/  F2FP.F16.E4M3.UNPACK_B R86, R86 ;  /* 0x00000056ff56723e */ /* 0x000fe200020006ff */
[-C--:B------:R-:W-:Y:S01]  /*6050*/  FFMA R110, R37, R85.reuse, R110 ;  /* 0x00000055256e7223 */ /* 0x080fe2000000006e */
[----:B------:R-:W-:Y:S01]  /*6060*/  SHF.R.U32.HI R89, RZ, 0x18, R49 ;  /* 0x00000018ff597819 */ /* 0x000fe20000011631 */
[----:B------:R-:W-:Y:S01]  /*6070*/  FFMA R0, R3, R85, R0 ;  /* 0x0000005503007223 */ /* 0x000fe20000000000 */
[----:B------:R-:W-:Y:S01]  /*6080*/  F2FP.F16.E4M3.UNPACK_B R39, R39 ;  /* 0x00000027ff27723e */ /* 0x000fe200020006ff */
[----:B------:R-:W-:Y:S01]  /*6090*/  FFMA R120, R35, R85, R120 ;  /* 0x0000005523787223 */ /* 0x000fe20000000078 */
[----:B------:R-:W-:Y:S01]  /*60a0*/  LOP3.LUT R66, R66, 0xff, RZ, 0xc0, !PT ;  /* 0x000000ff42427812 */ /* 0x000fe200078ec0ff */
[----:B------:R-:W-:Y:S01]  /*60b0*/  HADD2.F32 R3, -RZ, R86.H0_H0 ;  /* 0x20000056ff037230 */ /* 0x000fe20000004100 */
[----:B------:R-:W-:Y:S01]  /*60c0*/  F2FP.F16.E4M3.UNPACK_B R37, R89 ;  /* 0x00000059ff25723e */ /* 0x000fe200020006ff */
[----:B------:R-:W-:Y:S01]  /*60d0*/  HADD2.F32 R39, -RZ, R39.H0_H0 ;  /* 0x20000027ff277230 */ /* 0x000fe20000004100 */
[----:B------:R-:W-:-:S02]  /*60e0*/  F2FP.F16.E4M3.UNPACK_B R66, R66 ;  /* 0x00000042ff42723e */ /* 0x000fc400020006ff */
[----:B------:R-:W-:Y:S01]  /*60f0*/  SHF.R.U32.HI R35, RZ, 0x10, R49 ;  /* 0x00000010ff237819 */ /* 0x000fe20000011631 */
[----:B------:R-:W-:Y:S01]  /*6100*/  HADD2.F32 R37, -RZ, R37.H0_H0 ;  /* 0x20000025ff257230 */ /* 0x000fe20000004100 */
[----:B------:R-:W-:Y:S01]  /*6110*/  LOP3.LUT R103, R103, 0xff, RZ, 0xc0, !PT ;  /* 0x000000ff67677812 */ /* 0x000fe200078ec0ff */
[-C--:B------:R-:W-:Y:S01]  /*6120*/  FFMA R2, R3, R85.reuse, R2 ;  /* 0x0000005503027223 */ /* 0x080fe20000000002 */
[----:B------:R-:W-:Y:S01]  /*6130*/  LOP3.LUT R87, R87, 0xff, RZ, 0xc0, !PT ;  /* 0x000000ff57577812 */ /* 0x000fe200078ec0ff */
[----:B------:R-:W-:Y:S01]  /*6140*/  HADD2.F32 R3, -RZ, R66.H0_H0 ;  /* 0x20000042ff037230 */ /* 0x000fe20000004100 */
[----:B------:R-:W-:Y:S01]  /*6150*/  LOP3.LUT R90, R90, 0xff, RZ, 0xc0, !PT ;  /* 0x000000ff5a5a7812 */ /* 0x000fe200078ec0ff */
[-C--:B------:R-:W-:Y:S01]  /*6160*/  FFMA R106, R39, R85.reuse, R106 ;  /* 0x00000055276a7223 */ /* 0x080fe2000000006a */
[----:B------:R-:W-:Y:S01]  /*6170*/  LOP3.LUT R35, R35, 0xff, RZ, 0xc0, !PT ;  /* 0x000000ff23237812 */ /* 0x000fe200078ec0ff */
[----:B------:R-:W-:Y:S01]  /*6180*/  FFMA R112, R37, R85, R112 ;  /* 0x0000005525707223 */ /* 0x000fe20000000070 */
[----:B------:R-:W-:Y:S01]  /*6190*/  F2FP.F16.E4M3.UNPACK_B R103, R103 ;  /* 0x00000067ff67723e */ /* 0x000fe200020006ff */
[----:B------:R-:W-:Y:S01]  /*61a0*/  FFMA R37, R3, R85, R114 ;  /* 0x0000005503257223 */ /* 0x000fe20000000072 */
[----:B------:R-:W-:Y:S01]  /*61b0*/  F2FP.F16.E4M3.UNPACK_B R87, R87 ;  /* 0x00000057ff57723e */ /* 0x000fe200020006ff */
[----:B------:R-:W-:Y:S01]  /*61c0*/  IMAD.U32 R66, R89, 0x10000, RZ ;  /* 0x0001000059427824 */ /* 0x000fe200078e00ff */
[----:B------:R-:W-:Y:S01]  /*61d0*/  F2FP.F16.E4M3.UNPACK_B R90, R90 ;  /* 0x0000005aff5a723e */ /* 0x000fe200020006ff */
[----:B------:R-:W-:Y:S01]  /*61e0*/  HADD2.F32 R103, -RZ, R103.H0_H0 ;  /* 0x20000067ff677230 */ /* 0x000fe20000004100 */
[----:B------:R-:W-:Y:S01]  /*61f0*/  LOP3.LUT R93, R93, 0xff, RZ, 0xc0, !PT ;  /* 0x000000ff5d5d7812 */ /* 0x000fe200078ec0ff */
[----:B------:R-:W-:Y:S01]  /*6200*/  HADD2.F32 R87, -RZ, R87.H0_H0 ;  /* 0x20000057ff577230 */ /* 0x000fe20000004100 */
[----:B------:R-:W-:Y:S01]  /*6210*/  LOP3.LUT R39, R67, 0xff, RZ, 0xc0, !PT ;  /* 0x000000ff43277812 */ /* 0x000fe200078ec0ff */
[----:B------:R-:W-:Y:S01]  /*6220*/  HADD2.F32 R3, -RZ, R90.H0_H0 ;  /* 0x2000005aff037230 */ /* 0x000fe20000004100 */
[--C-:B------:R-:W-:Y:S01]  /*6230*/  SHF.R.U32.HI R40, RZ, 0x18, R67.reuse ;  /* 0x00000018ff287819 */ /* 0x100fe20000011643 */
[----:B------:R-:W-:Y:S01]  /*6240*/  FFMA R103, R103, R85, R2 ;  /* 0x0000005567677223 */ /* 0x000fe20000000002 */
[----:B------:R-:W-:Y:S01]  /*6250*/  F2FP.F16.E4M3.UNPACK_B R35, R35 ;  /* 0x00000023ff23723e */ /* 0x000fe200020006ff */
[----:B------:R-:W-:Y:S01]  /*6260*/  FFMA R110, R87, R85, R110 ;  /* 0x00000055576e7223 */ /* 0x000fe2000000006e */
[----:B------:R-:W-:Y:S01]  /*6270*/  F2FP.F16.E4M3.UNPACK_B R93, R93 ;  /* 0x0000005dff5d723e */ /* 0x000fe200020006ff */
[----:B------:R-:W-:Y:S01]  /*6280*/  FFMA R106, R3, R85, R106 ;  /* 0x00000055036a7223 */ /* 0x000fe2000000006a */
[----:B------:R-:W-:Y:S01]  /*6290*/  F2FP.F16.E4M3.UNPACK_B R39, R39 ;  /* 0x00000027ff27723e */ /* 0x000fe200020006ff */
[----:B------:R-:W-:Y:S01]  /*62a0*/  HADD2.F32 R35, -RZ, R35.H0_H0 ;  /* 0x20000023ff237230 */ /* 0x000fe20000004100 */
[--C-:B------:R-:W-:Y:S01]  /*62b0*/  SHF.R.U32.HI R48, RZ, 0x8, R67.reuse ;  /* 0x00000008ff307819 */ /* 0x100fe20000011643 */
[----:B------:R-:W-:Y:S01]  /*62c0*/  HADD2.F32 R93, -RZ, R93.H0_H0 ;  /* 0x2000005dff5d7230 */ /* 0x000fe20000004100 */
[----:B------:R-:W-:Y:S01]  /*62d0*/  F2FP.F16.E4M3.UNPACK_B R40, R40 ;  /* 0x00000028ff28723e */ /* 0x000fe200020006ff */
[----:B------:R-:W-:Y:S01]  /*62e0*/  HADD2.F32 R39, -RZ, R39.H0_H0 ;  /* 0x20000027ff277230 */ /* 0x000fe20000004100 */
[----:B------:R-:W-:-:S02]  /*62f0*/  SHF.R.U32.HI R44, RZ, 0x10, R67 ;  /* 0x00000010ff2c7819 */ /* 0x000fc40000011643 */
[----:B------:R-:W-:Y:S01]  /*6300*/  LOP3.LUT R2, R48, 0xff, RZ, 0xc0, !PT ;  /* 0x000000ff30027812 */ /* 0x000fe200078ec0ff */
[----:B------:R-:W-:Y:S02]  /*6310*/  HADD2.F32 R3, -RZ, R40.H0_H0 ;  /* 0x20000028ff037230 */ /* 0x000fe40000004100 */
[-C--:B------:R-:W-:Y:S01]  /*6320*/  FFMA R40, R35, R85.reuse, R0 ;  /* 0x0000005523287223 */ /* 0x080fe20000000000 */
[----:B------:R-:W-:Y:S01]  /*6330*/  LOP3.LUT R35, R44, 0xff, RZ, 0xc0, !PT ;  /* 0x000000ff2c237812 */ /* 0x000fe200078ec0ff */
[-C--:B------:R-:W-:Y:S01]  /*6340*/  FFMA R93, R93, R85.reuse, R110 ;  /* 0x000000555d5d7223 */ /* 0x080fe2000000006e */
[----:B------:R-:W-:Y:S01]  /*6350*/  F2FP.F16.E4M3.UNPACK_B R2, R2 ;  /* 0x00000002ff02723e */ /* 0x000fe200020006ff */
[-C--:B------:R-:W-:Y:S01]  /*6360*/  FFMA R39, R39, R85.reuse, R120 ;  /* 0x0000005527277223 */ /* 0x080fe20000000078 */
[----:B------:R-:W-:Y:S01]  /*6370*/  LOP3.LUT R0, R77, 0x1f, RZ, 0xc0, !PT ;  /* 0x0000001f4d007812 */ /* 0x000fe200078ec0ff */
[----:B------:R-:W-:Y:S01]  /*6380*/  FFMA R45, R3, R85, R112 ;  /* 0x00000055032d7223 */ /* 0x000fe20000000070 */
[----:B------:R-:W-:-:S02]  /*6390*/  LOP3.LUT R83, R83, 0xff, RZ, 0xc0, !PT ;  /* 0x000000ff53537812 */ /* 0x000fc400078ec0ff */
[----:B------:R-:W-:Y:S01]  /*63a0*/  F2FP.F16.E4M3.UNPACK_B R41, R35 ;  /* 0x00000023ff29723e */ /* 0x000fe200020006ff */
[----:B------:R-:W-:Y:S01]  /*63b0*/  HADD2.F32 R35, -RZ, R2.H0_H0 ;  /* 0x20000002ff237230 */ /* 0x000fe20000004100 */
[----:B------:R-:W-:Y:S01]  /*63c0*/  F2FP.F16.E4M3.UNPACK_B R83, R83 ;  /* 0x00000053ff53723e */ /* 0x000fe200020006ff */
[----:B------:R0:W-:Y:S01]  /*63d0*/  SHFL.IDX PT, R88, R39, R0, 0x1f ;  /* 0x00001f0027587589 */ /* 0x0001e200000e0000 */
[----:B------:R-:W-:Y:S01]  /*63e0*/  LOP3.LUT R102, R102, 0xff, RZ, 0xc0, !PT ;  /* 0x000000ff66667812 */ /* 0x000fe200078ec0ff */
[----:B------:R-:W-:Y:S02]  /*63f0*/  HADD2.F32 R43, -RZ, R41.H0_H0 ;  /* 0x20000029ff2b7230 */ /* 0x000fe40000004100 */
[----:B------:R-:W-:Y:S01]  /*6400*/  FFMA R41, R35, R85, R106 ;  /* 0x0000005523297223 */ /* 0x000fe2000000006a */
[----:B------:R-:W1:Y:S01]  /*6410*/  SHFL.IDX PT, R93, R93, R0, 0x1f ;  /* 0x00001f005d5d7589 */ /* 0x000e6200000e0000 */
[----:B------:R-:W-:Y:S01]  /*6420*/  F2FP.F16.E4M3.UNPACK_B R102, R102 ;  /* 0x00000066ff66723e */ /* 0x000fe200020006ff */
[----:B------:R-:W-:-:S02]  /*6430*/  HADD2.F32 R83, -RZ, R83.H0_H0 ;  /* 0x20000053ff537230 */ /* 0x000fc40000004100 */
[-C--:B------:R-:W-:Y:S01]  /*6440*/  FFMA R43, R43, R85.reuse, R40 ;  /* 0x000000552b2b7223 */ /* 0x080fe20000000028 */
[----:B------:R-:W-:Y:S01]  /*6450*/  LOP3.LUT R40, R25, R66, RZ, 0xfc, !PT ;  /* 0x0000004219287212 */ /* 0x000fe200078efcff */
[----:B------:R-:W2:Y:S01]  /*6460*/  SHFL.IDX PT, R41, R41, R0, 0x1f ;  /* 0x00001f0029297589 */ /* 0x000ea200000e0000 */
[----:B------:R-:W-:Y:S02]  /*6470*/  HADD2.F32 R3, -RZ, R102.H0_H0 ;  /* 0x20000066ff037230 */ /* 0x000fe40000004100 */
[-C--:B------:R-:W-:Y:S01]  /*6480*/  FFMA R108, R83, R85.reuse, R108 ;  /* 0x00000055536c7223 */ /* 0x080fe2000000006c */
[----:B------:R-:W-:Y:S01]  /*6490*/  IMAD.SHL.U32 R25, R48, 0x1000000, RZ ;  /* 0x0100000030197824 */ /* 0x000fe200078e00ff */
[----:B------:R3:W4:Y:S01]  /*64a0*/  SHFL.IDX PT, R42, R37, R0, 0x1f ;  /* 0x00001f00252a7589 */ /* 0x00072200000e0000 */
[----:B------:R-:W-:Y:S01]  /*64b0*/  LOP3.LUT R82, R82, 0xff0000, R49, 0xf8, !PT ;  /* 0x00ff000052527812 */ /* 0x000fe200078ef831 */
[----:B------:R-:W-:Y:S01]  /*64c0*/  FFMA R3, R3, R85, R108 ;  /* 0x0000005503037223 */ /* 0x000fe2000000006c */
[----:B------:R-:W-:Y:S01]  /*64d0*/  IMAD.SHL.U32 R48, R67, 0x1000000, RZ ;  /* 0x0100000043307824 */ /* 0x000fe200078e00ff */
[----:B------:R1:W4:Y:S04]  /*64e0*/  SHFL.IDX PT, R89, R45, R0, 0x1f ;  /* 0x00001f002d597589 */ /* 0x00032800000e0000 */
[----:B------:R-:W4:Y:S01]  /*64f0*/  SHFL.IDX PT, R90, R103, R0, 0x1f ;  /* 0x00001f00675a7589 */ /* 0x000f2200000e0000 */
[----:B0-----:R-:W-:-:S02]  /*6500*/  LOP3.LUT R39, R91, R48, RZ, 0xfc, !PT ;  /* 0x000000305b277212 */ /* 0x001fc400078efcff */
[----:B---3--:R-:W-:Y:S01]  /*6510*/  LOP3.LUT R37, R92, R25, RZ, 0xfc, !PT ;  /* 0x000000195c257212 */ /* 0x008fe200078efcff */
[----:B------:R0:W3:Y:S01]  /*6520*/  SHFL.IDX PT, R2, R3, R0, 0x1f ;  /* 0x00001f0003027589 */ /* 0x0000e200000e0000 */
[----:B------:R-:W-:Y:S01]  /*6530*/  FADD R92, RZ, R81 ;  /* 0x00000051ff5c7221 */ /* 0x000fe20000000000 */
[----:B-1----:R-:W-:Y:S01]  /*6540*/  FADD R45, RZ, R78 ;  /* 0x0000004eff2d7221 */ /* 0x002fe20000000000 */
[----:B------:R-:W-:Y:S01]  /*6550*/  IMAD.SHL.U32 R25, R44, 0x1000000, RZ ;  /* 0x010000002c197824 */ /* 0x000fe200078e00ff */
[----:B------:R1:W3:Y:S01]  /*6560*/  SHFL.IDX PT, R43, R43, R0, 0x1f ;  /* 0x00001f002b2b7589 */ /* 0x0002e200000e0000 */
[----:B------:R-:W-:Y:S01]  /*6570*/  FADD R92, R93, R92 ;  /* 0x0000005c5d5c7221 */ /* 0x000fe20000000000 */
[----:B------:R-:W-:Y:S01]  /*6580*/  FADD R88, R88, R45 ;  /* 0x0000002d58587221 */ /* 0x000fe20000000000 */
[----:B------:R-:W-:Y:S01]  /*6590*/  IADD3 R93, P0, PT, R69, R50, RZ ;  /* 0x00000032455d7210 */ /* 0x000fe20007f1e0ff */
[----:B--2---:R-:W-:Y:S01]  /*65a0*/  FADD R102, R41, R70 ;  /* 0x0000004629667221 */ /* 0x004fe20000000000 */
[----:B------:R-:W-:Y:S01]  /*65b0*/  LOP3.LUT R35, R82, R25, RZ, 0xfc, !PT ;  /* 0x0000001952237212 */ /* 0x000fe200078efcff */
[----:B0-----:R-:W-:Y:S01]  /*65c0*/  FADD R3, RZ, R71 ;  /* 0x00000047ff037221 */ /* 0x001fe20000000000 */
[----:B------:R-:W-:Y:S01]  /*65d0*/  LOP3.LUT R25, R40, 0xff000000, R67, 0xf8, !PT ;  /* 0xff00000028197812 */ /* 0x000fe200078ef843 */
[----:B------:R-:W-:-:S02]  /*65e0*/  IMAD.X R104, R72, 0x1, R51, P0 ;  /* 0x0000000148687824 */ /* 0x000fc400000e0633 */
[----:B-1----:R-:W-:Y:S02]  /*65f0*/  VIADD R0, R75, 0x1d ;  /* 0x0000001d4b007836 */ /* 0x002fe40000000000 */
[----:B----4-:R-:W-:Y:S01]  /*6600*/  FADD R3, R42, R3 ;  /* 0x000000032a037221 */ /* 0x010fe20000000000 */
[----:B------:R-:W-:Y:S02]  /*6610*/  FADD R89, R89, R68 ;  /* 0x0000004459597221 */ /* 0x000fe40000000000 */
[----:B------:R-:W-:Y:S01]  /*6620*/  LOP3.LUT R45, R0, 0x1f, RZ, 0xc0, !PT ;  /* 0x0000001f002d7812 */ /* 0x000fe200078ec0ff */
[----:B------:R-:W-:-:S03]  /*6630*/  FADD R90, R90, R73 ;  /* 0x000000495a5a7221 */ /* 0x000fc60000000000 */
[C---:B------:R-:W-:Y:S01]  /*6640*/  IADD3 R40, P5, PT, R45.reuse, R93, RZ ;  /* 0x0000005d2d287210 */ /* 0x040fe20007fbe0ff */
[----:B---3--:R-:W-:Y:S01]  /*6650*/  FADD R91, R2, R79 ;  /* 0x0000004f025b7221 */ /* 0x008fe20000000000 */
[CC--:B------:R-:W-:Y:S02]  /*6660*/  ISETP.LT.U32.AND P6, PT, R45.reuse, R96.reuse, PT ;  /* 0x000000602d00720c */ /* 0x0c0fe40003fc1070 */
[CC--:B------:R-:W-:Y:S01]  /*6670*/  ISETP.LT.U32.AND P3, PT, R45.reuse, R96.reuse, PT ;  /* 0x000000602d00720c */ /* 0x0c0fe20003f61070 */
[----:B------:R-:W-:Y:S01]  /*6680*/  IMAD.X R41, RZ, RZ, R104, P5 ;  /* 0x000000ffff297224 */ /* 0x000fe200028e0668 */
[----:B------:R-:W-:Y:S01]  /*6690*/  ISETP.LT.U32.AND P5, PT, R45, R96, PT ;  /* 0x000000602d00720c */ /* 0x000fe20003fa1070 */
[----:B------:R-:W-:Y:S01]  /*66a0*/  FADD R103, R43, R80 ;  /* 0x000000502b677221 */ /* 0x000fe20000000000 */
[----:B------:R-:W-:Y:S02]  /*66b0*/  P2R R49, PR, RZ, 0x40 ;  /* 0x00000040ff317803 */ /* 0x000fe40000000000 */
[----:B------:R-:W-:-:S02]  /*66c0*/  P2R R48, PR, RZ, 0x20 ;  /* 0x00000020ff307803 */ /* 0x000fc40000000000 */
[CC--:B------:R-:W-:Y:S02]  /*66d0*/  ISETP.LT.U32.AND P5, PT, R45.reuse, R96.reuse, PT ;  /* 0x000000602d00720c */ /* 0x0c0fe40003fa1070 */
[CC--:B------:R-:W-:Y:S02]  /*66e0*/  ISETP.LT.U32.AND P6, PT, R45.reuse, R96.reuse, PT ;  /* 0x000000602d00720c */ /* 0x0c0fe40003fc1070 */
[CC--:B------:R-:W-:Y:S02]  /*66f0*/  ISETP.LT.U32.AND P2, PT, R45.reuse, R96.reuse, PT ;  /* 0x000000602d00720c */ /* 0x0c0fe40003f41070 */
[CC--:B------:R-:W-:Y:S02]  /*6700*/  ISETP.LT.U32.AND P1, PT, R45.reuse, R96.reuse, PT ;  /* 0x000000602d00720c */ /* 0x0c0fe40003f21070 */
[----:B------:R-:W-:Y:S02]  /*6710*/  ISETP.LT.U32.AND P0, PT, R45, R96, PT ;  /* 0x000000602d00720c */ /* 0x000fe40003f01070 */
[----:B------:R-:W-:-:S03]  /*6720*/  P2R R0, PR, RZ, 0x40 ;  /* 0x00000040ff007803 */ /* 0x000fc60000000000 */
[----:B------:R-:W-:Y:S08]  /*6730*/  @!P4 BRA P5, `(.L_x_88) ;  /* 0x000000000040c947 */ /* 0x000ff00002800000 */
        /* <DEDUP_REMOVED lines=16> */
.L_x_88:
[----:B------:R-:W-:-:S05]  /*6840*/  IADD3 R0, P5, PT, R40, R50, RZ ;  /* 0x0000003228007210 */ /* 0x000fca0007fbe0ff */
[----:B------:R-:W-:Y:S01]  /*6850*/  IMAD.X R2, R41, 0x1, R51, P5 ;  /* 0x0000000129027824 */ /* 0x000fe200028e0633 */
[----:B------:R-:W-:-:S04]  /*6860*/  LEA R70, P5, R0, R116, 0x3 ;  /* 0x0000007400467211 */ /* 0x000fc800078a18ff */
[----:B------:R-:W-:-:S06]  /*6870*/  LEA.HI.X R71, R0, R101, R2, 0x3, P5 ;  /* 0x0000006500477211 */ /* 0x000fcc00028f1c02 */
[----:B------:R-:W5:Y:S03]  /*6880*/  LDG.E.64 R70, desc[UR6][R70.64] ;  /* 0x0000000646467981 */ /* 0x000f66000c1e1b00 */
.L_x_89:
[----:B------:R-:W-:Y:S05]  /*6890*/  BSYNC.RECONVERGENT B0 ;  /* 0x0000000000007941 */ /* 0x000fea0003800200 */
.L_x_87:
        /* <DEDUP_REMOVED lines=18> */
.L_x_91:
[----:B------:R-:W-:Y:S02]  /*69c0*/  IMAD R45, R118, 0x9, RZ ;  /* 0x00000009762d7824 */ /* 0x000fe400078e02ff */
[----:B------:R-:W-:-:S04]  /*69d0*/  IMAD.WIDE.U32 R42, R117, 0x9, R40 ;  /* 0x00000009752a7825 */ /* 0x000fc800078e0028 */
[----:B------:R-:W-:Y:S01]  /*69e0*/  IMAD.IADD R0, R45, 0x1, R43 ;  /* 0x000000012d007824 */ /* 0x000fe200078e022b */
[----:B------:R-:W-:-:S04]  /*69f0*/  LEA R68, P5, R42, R116, 0x3 ;  /* 0x000000742a447211 */ /* 0x000fc800078a18ff */
[----:B------:R-:W-:-:S06]  /*6a00*/  LEA.HI.X R69, R42, R101, R0, 0x3, P5 ;  /* 0x000000652a457211 */ /* 0x000fcc00028f1c00 */
[----:B------:R-:W5:Y:S03]  /*6a10*/  LDG.E.64 R68, desc[UR6][R68.64] ;  /* 0x0000000644447981 */ /* 0x000f66000c1e1b00 */
.L_x_92:
[----:B------:R-:W-:Y:S05]  /*6a20*/  BSYNC.RECONVERGENT B0 ;  /* 0x0000000000007941 */ /* 0x000fea0003800200 */
.L_x_90:
        /* <DEDUP_REMOVED lines=19> */
.L_x_94:
        /* <DEDUP_REMOVED lines=8> */
.L_x_95:
[----:B------:R-:W-:Y:S05]  /*6be0*/  BSYNC.RECONVERGENT B0 ;  /* 0x0000000000007941 */ /* 0x000fea0003800200 */
.L_x_93:
        /* <DEDUP_REMOVED lines=19> */
.L_x_97:
        /* <DEDUP_REMOVED lines=8> */
.L_x_98:
[----:B------:R-:W-:Y:S05]  /*6da0*/  BSYNC.RECONVERGENT B0 ;  /* 0x0000000000007941 */ /* 0x000fea0003800200 */
.L_x_96:
        /* <DEDUP_REMOVED lines=18> */
.L_x_100:
        /* <DEDUP_REMOVED lines=8> */
.L_x_101:
[----:B------:R-:W-:Y:S05]  /*6f50*/  BSYNC.RECONVERGENT B0 ;  /* 0x0000000000007941 */ /* 0x000fea0003800200 */
.L_x_99:
        /* <DEDUP_REMOVED lines=18> */
.L_x_103:
        /* <DEDUP_REMOVED lines=8> */
.L_x_104:
[----:B------:R-:W-:Y:S05]  /*7100*/  BSYNC.RECONVERGENT B0 ;  /* 0x0000000000007941 */ /* 0x000fea0003800200 */
.L_x_102:
        /* <DEDUP_REMOVED lines=18> */
.L_x_106:
        /* <DEDUP_REMOVED lines=8> */
.L_x_107:
[----:B------:R-:W-:Y:S05]  /*72b0*/  BSYNC.RECONVERGENT B0 ;  /* 0x0000000000007941 */ /* 0x000fea0003800200 */
.L_x_105:
        /* <DEDUP_REMOVED lines=18> */
.L_x_109:
[----:B------:R-:W-:Y:S02]  /*73e0*/  IMAD R43, R118, 0xf, RZ ;  /* 0x0000000f762b7824 */ /* 0x000fe400078e02ff */
[----:B------:R-:W-:-:S04]  /*73f0*/  IMAD.WIDE.U32 R40, R117, 0xf, R40 ;  /* 0x0000000f75287825 */ /* 0x000fc800078e0028 */
[----:B------:R-:W-:Y:S01]  /*7400*/  IMAD.IADD R0, R43, 0x1, R41 ;  /* 0x000000012b007824 */ /* 0x000fe200078e0229 */
[----:B------:R-:W-:-:S04]  /*7410*/  LEA R78, P0, R40, R116, 0x3 ;  /* 0x00000074284e7211 */ /* 0x000fc800078018ff */
[----:B------:R-:W-:-:S06]  /*7420*/  LEA.HI.X R79, R40, R101, R0, 0x3, P0 ;  /* 0x00000065284f7211 */ /* 0x000fcc00000f1c00 */
[----:B------:R-:W5:Y:S03]  /*7430*/  LDG.E.64 R78, desc[UR6][R78.64] ;  /* 0x000000064e4e7981 */ /* 0x000f66000c1e1b00 */
.L_x_110:
[----:B------:R-:W-:Y:S05]  /*7440*/  BSYNC.RECONVERGENT B0 ;  /* 0x0000000000007941 */ /* 0x000fea0003800200 */
.L_x_108:
[----:B-----5:R-:W-:Y:S01]  /*7450*/  IMAD.SHL.U32 R2, R62, 0x100, RZ ;  /* 0x000001003e027824 */ /* 0x020fe200078e00ff */
[----:B------:R-:W-:Y:S01]  /*7460*/  LOP3.LUT R43, R64, 0xff, RZ, 0xc0, !PT ;  /* 0x000000ff402b7812 */ /* 0x000fe200078ec0ff */
[----:B------:R-:W-:Y:S01]  /*7470*/  IMAD.SHL.U32 R48, R56, 0x100, RZ ;  /* 0x0000010038307824 */ /* 0x000fe200078e00ff */
[----:B------:R-:W-:Y:S01]  /*7480*/  SHF.R.U32.HI R121, RZ, 0x18, R55 ;  /* 0x00000018ff797819 */ /* 0x000fe20000011637 */
[----:B------:R-:W-:Y:S01]  /*7490*/  VIADD R0, R76, 0x4 ;  /* 0x000000044c007836 */ /* 0x000fe20000000000 */
[----:B------:R-:W-:Y:S01]  /*74a0*/  SHF.R.U32.HI R120, RZ, 0x18, R57 ;  /* 0x00000018ff787819 */ /* 0x000fe20000011639 */
[----:B------:R-:W-:Y:S01]  /*74b0*/  IMAD.SHL.U32 R119, R54, 0x100, RZ ;  /* 0x0000010036777824 */ /* 0x000fe200078e00ff */
[----:B------:R-:W-:Y:S01]  /*74c0*/  SHF.R.U32.HI R112, RZ, 0x18, R61 ;  /* 0x00000018ff707819 */ /* 0x000fe2000001163d */
[----:B------:R-:W-:Y:S01]  /*74d0*/  IMAD.U32 R40, R121, 0x10000, RZ ;  /* 0x0001000079287824 */ /* 0x000fe200078e00ff */
[----:B------:R-:W-:Y:S01]  /*74e0*/  LOP3.LUT R45, R46, 0xff, RZ, 0xc0, !PT ;  /* 0x000000ff2e2d7812 */ /* 0x000fe200078ec0ff */
[----:B------:R-:W-:Y:S01]  /*74f0*/  IMAD.U32 R49, R54, 0x10000, RZ ;  /* 0x0001000036317824 */ /* 0x000fe200078e00ff */
[----:B------:R-:W-:Y:S01]  /*7500*/  SHF.L.U64.HI R44, R62, 0x8, R63 ;  /* 0x000000083e2c7819 */ /* 0x000fe2000001023f */
[----:B------:R-:W-:Y:S01]  /*7510*/  IMAD.SHL.U32 R115, R112, 0x1000000, RZ ;  /* 0x0100000070737824 */ /* 0x000fe200078e00ff */
[----:B------:R-:W-:Y:S01]  /*7520*/  LOP3.LUT R41, R65, 0xff, RZ, 0xc0, !PT ;  /* 0x000000ff41297812 */ /* 0x000fe200078ec0ff */
[----:B------:R-:W-:Y:S01]  /*7530*/  VIADD R77, R77, 0x1 ;  /* 0x000000014d4d7836 */ /* 0x000fe20000000000 */
[----:B------:R-:W-:Y:S01]  /*7540*/  LOP3.LUT R2, R43, 0xff00, R2, 0xf8, !PT ;  /* 0x0000ff002b027812 */ /* 0x000fe200078ef802 */
[----:B------:R-:W-:Y:S01]  /*7550*/  IMAD.SHL.U32 R43, R120, 0x100, RZ ;  /* 0x00000100782b7824 */ /* 0x000fe200078e00ff */
[----:B------:R-:W-:Y:S01]  /*7560*/  LOP3.LUT R48, R45, 0xff00, R48, 0xf8, !PT ;  /* 0x0000ff002d307812 */ /* 0x000fe200078ef830 */
[----:B------:R-:W-:Y:S01]  /*7570*/  BSSY.RECONVERGENT B0, `(.L_x_111) ;  /* 0x00001b5000007945 */ /* 0x000fe20003800200 */
[----:B------:R-:W-:-:S02]  /*7580*/  LOP3.LUT R44, R41, 0xff00, R44, 0xf8, !PT ;  /* 0x0000ff00292c7812 */ /* 0x000fc400078ef82c */
[----:B------:R-:W-:Y:S02]  /*7590*/  SHF.L.U64.HI R41, R121, 0x10, RZ ;  /* 0x0000001079297819 */ /* 0x000fe400000102ff */
[----:B------:R-:W-:Y:S02]  /*75a0*/  SHF.L.U64.HI R42, R112, 0x18, RZ ;  /* 0x00000018702a7819 */ /* 0x000fe400000102ff */
[----:B------:R-:W-:Y:S02]  /*75b0*/  SHF.L.U64.HI R45, R120, 0x8, RZ ;  /* 0x00000008782d7819 */ /* 0x000fe400000102ff */
[----:B------:R-:W-:Y:S02]  /*75c0*/  ISETP.GE.U32.AND P4, PT, R0, R97, PT ;  /* 0x000000610000720c */ /* 0x000fe40003f86070 */
[--C-:B------:R-:W-:Y:S02]  /*75d0*/  SHF.L.U64.HI R0, R64, 0x8, R65.reuse ;  /* 0x0000000840007819 */ /* 0x100fe40000010241 */
[----:B------:R-:W-:Y:S01]  /*75e0*/  LOP3.LUT R115, R115, R43, R40, 0xfe, !PT ;  /* 0x0000002b73737212 */ /* 0x000fe200078efe28 */
[----:B------:R-:W-:Y:S01]  /*75f0*/  IMAD.U32 R43, R52, 0x10000, RZ ;  /* 0x00010000342b7824 */ /* 0x000fe200078e00ff */
[----:B------:R-:W-:-:S02]  /*7600*/  SHF.L.U64.HI R40, R64, 0x10, R65 ;  /* 0x0000001040287819 */ /* 0x000fc40000010241 */
[----:B------:R-:W-:Y:S02]  /*7610*/  LOP3.LUT R42, R42, R45, R41, 0xfe, !PT ;  /* 0x0000002d2a2a7212 */ /* 0x000fe400078efe29 */
[----:B------:R-:W-:Y:S02]  /*7620*/  SHF.R.U64 R124, R46, 0x8, R47 ;  /* 0x000000082e7c7819 */ /* 0x000fe4000000122f */
[--C-:B------:R-:W-:Y:S02]  /*7630*/  SHF.L.U64.HI R45, R62, 0x10, R63.reuse ;  /* 0x000000103e2d7819 */ /* 0x100fe4000001023f */
[----:B------:R-:W-:Y:S02]  /*7640*/  LOP3.LUT R0, R0, 0xff, RZ, 0xc0, !PT ;  /* 0x000000ff00007812 */ /* 0x000fe400078ec0ff */
[----:B------:R-:W-:Y:S02]  /*7650*/  SHF.L.U64.HI R109, R62, 0x18, R63 ;  /* 0x000000183e6d7819 */ /* 0x000fe4000001023f */
[----:B------:R-:W-:-:S02]  /*7660*/  LOP3.LUT R40, R40, 0xff, RZ, 0xc0, !PT ;  /* 0x000000ff28287812 */ /* 0x000fc400078ec0ff */
[----:B------:R-:W-:Y:S02]  /*7670*/  LOP3.LUT R105, R124, 0xff, RZ, 0xc0, !PT ;  /* 0x000000ff7c697812 */ /* 0x000fe400078ec0ff */
[----:B------:R-:W-:Y:S02]  /*7680*/  LOP3.LUT R45, R0, 0xff00, R45, 0xf8, !PT ;  /* 0x0000ff00002d7812 */ /* 0x000fe400078ef82d */
[----:B------:R-:W-:Y:S02]  /*7690*/  SHF.L.U64.HI R0, R64, 0x18, R65 ;  /* 0x0000001840007819 */ /* 0x000fe40000010241 */
[----:B------:R-:W-:Y:S02]  /*76a0*/  LOP3.LUT R109, R40, 0xff00, R109, 0xf8, !PT ;  /* 0x0000ff00286d7812 */ /* 0x000fe400078ef86d */
[----:B------:R-:W-:Y:S02]  /*76b0*/  LOP3.LUT R40, R105, 0xff00, R56, 0xf8, !PT ;  /* 0x0000ff0069287812 */ /* 0x000fe400078ef838 */
[----:B------:R-:W-:-:S02]  /*76c0*/  SHF.R.U64 R125, R46, 0x10, R47 ;  /* 0x000000102e7d7819 */ /* 0x000fc4000000122f */
[----:B------:R-:W-:Y:S02]  /*76d0*/  LOP3.LUT R2, R2, 0xff0000, R43, 0xf8, !PT ;  /* 0x00ff000002027812 */ /* 0x000fe400078ef82b */
[----:B------:R-:W-:Y:S02]  /*76e0*/  LOP3.LUT R43, R0, 0xff, RZ, 0xc0, !PT ;  /* 0x000000ff002b7812 */ /* 0x000fe400078ec0ff */
[----:B------:R-:W-:Y:S01]  /*76f0*/  LOP3.LUT R119, R40, 0xff0000, R119, 0xf8, !PT ;  /* 0x00ff000028777812 */ /* 0x000fe200078ef877 */
[----:B------:R-:W-:Y:S01]  /*7700*/  IMAD.SHL.U32 R40, R52, 0x100, RZ ;  /* 0x0000010034287824 */ /* 0x000fe200078e00ff */
[----:B------:R-:W-:Y:S02]  /*7710*/  SHF.R.U64 R123, R56, 0x8, R57 ;  /* 0x00000008387b7819 */ /* 0x000fe40000001239 */
[----:B------:R-:W-:Y:S02]  /*7720*/  LOP3.LUT R106, R125, 0xff, RZ, 0xc0, !PT ;  /* 0x000000ff7d6a7812 */ /* 0x000fe400078ec0ff */
[----:B------:R-:W-:-:S02]  /*7730*/  LOP3.LUT R43, R43, 0xff00, R62, 0xf8, !PT ;  /* 0x0000ff002b2b7812 */ /* 0x000fc400078ef83e */
[----:B------:R-:W-:Y:S02]  /*7740*/  SHF.R.U32.HI R111, RZ, 0x10, R65 ;  /* 0x00000010ff6f7819 */ /* 0x000fe40000011641 */
[----:B------:R-:W-:Y:S02]  /*7750*/  SHF.L.U64.HI R41, R52, 0x10, R53 ;  /* 0x0000001034297819 */ /* 0x000fe40000010235 */
[----:B------:R-:W-:Y:S02]  /*7760*/  LOP3.LUT R123, R106, 0xff00, R123, 0xf8, !PT ;  /* 0x0000ff006a7b7812 */ /* 0x000fe400078ef87b */
[----:B------:R-:W-:Y:S02]  /*7770*/  LOP3.LUT R43, R43, 0xff0000, R40, 0xf8, !PT ;  /* 0x00ff00002b2b7812 */ /* 0x000fe400078ef828 */
[----:B------:R-:W-:Y:S02]  /*7780*/  LOP3.LUT R106, R111, 0xffffff00, R35, 0xf8, !PT ;  /* 0xffffff006f6a7812 */ /* 0x000fe400078ef823 */
[----:B------:R-:W-:Y:S01]  /*7790*/  LOP3.LUT R49, R48, 0xff0000, R49, 0xf8, !PT ;  /* 0x00ff000030317812 */ /* 0x000fe200078ef831 */
[----:B------:R-:W-:Y:S01]  /*77a0*/  IMAD.SHL.U32 R48, R60, 0x1000000, RZ ;  /* 0x010000003c307824 */ /* 0x000fe200078e00ff */
[----:B------:R-:W-:-:S02]  /*77b0*/  SHF.R.U32.HI R40, RZ, 0x8, R65 ;  /* 0x00000008ff287819 */ /* 0x000fc40000011641 */
[----:B------:R-:W-:Y:S01]  /*77c0*/  LOP3.LUT R44, R44, 0xff0000, R41, 0xf8, !PT ;  /* 0x00ff00002c2c7812 */ /* 0x000fe200078ef829 */
[----:B------:R-:W-:Y:S01]  /*77d0*/  IMAD.SHL.U32 R41, R58, 0x1000000, RZ ;  /* 0x010000003a297824 */ /* 0x000fe200078e00ff */
[----:B------:R-:W-:Y:S02]  /*77e0*/  SHF.L.U64.HI R0, R52, 0x18, R53 ;  /* 0x0000001834007819 */ /* 0x000fe40000010235 */
[----:B------:R-:W-:Y:S02]  /*77f0*/  SHF.R.U32.HI R105, RZ, 0x8, R63 ;  /* 0x00000008ff697819 */ /* 0x000fe4000001163f */
[----:B------:R-:W-:Y:S02]  /*7800*/  LOP3.LUT R106, R106, 0xff, RZ, 0xc0, !PT ;  /* 0x000000ff6a6a7812 */ /* 0x000fe400078ec0ff */
[----:B------:R-:W-:Y:S02]  /*7810*/  LOP3.LUT R40, R40, 0xff, RZ, 0xc0, !PT ;  /* 0x000000ff28287812 */ /* 0x000fe400078ec0ff */
[----:B------:R-:W-:-:S02]  /*7820*/  LOP3.LUT R48, R49, 0xff000000, R48, 0xf8, !PT ;  /* 0xff00000031307812 */ /* 0x000fc400078ef830 */
[----:B------:R-:W-:Y:S02]  /*7830*/  LOP3.LUT R45, R45, 0xff0000, R0, 0xf8, !PT ;  /* 0x00ff00002d2d7812 */ /* 0x000fe400078ef800 */
[----:B------:R-:W-:Y:S02]  /*7840*/  LOP3.LUT R0, R46, 0xff, RZ, 0xc0, !PT ;  /* 0x000000ff2e007812 */ /* 0x000fe400078ec0ff */
[----:B------:R-:W-:Y:S02]  /*7850*/  LOP3.LUT R49, R2, R41, RZ, 0xfc, !PT ;  /* 0x0000002902317212 */ /* 0x000fe400078efcff */
[----:B------:R-:W-:Y:S02]  /*7860*/  LOP3.LUT R106, R106, 0xff00, R105, 0xf8, !PT ;  /* 0x0000ff006a6a7812 */ /* 0x000fe400078ef869 */
[----:B------:R-:W-:Y:S02]  /*7870*/  SHF.R.U32.HI R108, RZ, 0x18, R63 ;  /* 0x00000018ff6c7819 */ /* 0x000fe4000001163f */
[----:B------:R-:W-:-:S02]  /*7880*/  SHF.L.U64.HI R2, R52, 0x8, R53 ;  /* 0x0000000834027819 */ /* 0x000fc40000010235 */
[----:B------:R-:W-:Y:S01]  /*7890*/  LOP3.LUT R105, R40, 0xff00, R63, 0xf8, !PT ;  /* 0x0000ff0028697812 */ /* 0x000fe200078ef83f */
[----:B------:R-:W-:Y:S01]  /*78a0*/  IMAD.SHL.U32 R107, R108, 0x100, RZ ;  /* 0x000001006c6b7824 */ /* 0x000fe200078e00ff */
[----:B------:R-:W-:Y:S02]  /*78b0*/  F2FP.F16.E4M3.UNPACK_B R0, R0 ;  /* 0x00000000ff00723e */ /* 0x000fe400020006ff */
[----:B------:R-:W-:Y:S02]  /*78c0*/  LOP3.LUT R40, R56, 0xff, RZ, 0xc0, !PT ;  /* 0x000000ff38287812 */ /* 0x000fe400078ec0ff */
[----:B------:R-:W-:Y:S01]  /*78d0*/  LOP3.LUT R105, R105, 0xff0000, R2, 0xf8, !PT ;  /* 0x00ff000069697812 */ /* 0x000fe200078ef802 */
[----:B------:R-:W-:Y:S01]  /*78e0*/  HADD2.F32 R0, -RZ, R0.H0_H0 ;  /* 0x20000000ff007230 */ /* 0x000fe20000004100 */
[----:B------:R-:W-:Y:S02]  /*78f0*/  SHF.R.U32.HI R110, RZ, 0x18, R65 ;  /* 0x00000018ff6e7819 */ /* 0x000fe40000011641 */
[----:B------:R-:W-:-:S02]  /*7900*/  LOP3.LUT R2, R47, 0xff, RZ, 0xc0, !PT ;  /* 0x000000ff2f027812 */ /* 0x000fc400078ec0ff */
[----:B------:R-:W-:Y:S02]  /*7910*/  F2FP.F16.E4M3.UNPACK_B R41, R40 ;  /* 0x00000028ff29723e */ /* 0x000fe400020006ff */
[----:B------:R-:W-:Y:S02]  /*7920*/  LOP3.LUT R107, R107, R42, R110, 0xfe, !PT ;  /* 0x0000002a6b6b7212 */ /* 0x000fe400078efe6e */
[----:B------:R-:W-:Y:S01]  /*7930*/  F2FP.F16.E4M3.UNPACK_B R40, R2 ;  /* 0x00000002ff28723e */ /* 0x000fe200020006ff */
[----:B------:R-:W-:Y:S01]  /*7940*/  HADD2.F32 R113, -RZ, R41.H0_H0 ;  /* 0x20000029ff717230 */ /* 0x000fe20000004100 */
[----:B------:R-:W-:Y:S01]  /*7950*/  LOP3.LUT R42, R57, 0xff, RZ, 0xc0, !PT ;  /* 0x000000ff392a7812 */ /* 0x000fe200078ec0ff */
[----:B------:R-:W-:Y:S02]  /*7960*/  IMAD.SHL.U32 R41, R59, 0x1000000, RZ ;  /* 0x010000003b297824 */ /* 0x000fe400078e00ff */
[----:B------:R-:W-:Y:S01]  /*7970*/  FFMA R2, R0, R85, RZ ;  /* 0x0000005500027223 */ /* 0x000fe200000000ff */
[----:B------:R-:W-:Y:S01]  /*7980*/  HADD2.F32 R0, -RZ, R40.H0_H0 ;  /* 0x20000028ff007230 */ /* 0x000fe20000004100 */
[----:B------:R-:W-:-:S02]  /*7990*/  F2FP.F16.E4M3.UNPACK_B R42, R42 ;  /* 0x0000002aff2a723e */ /* 0x000fc400020006ff */
[----:B------:R-:W-:Y:S01]  /*79a0*/  SHF.R.U32.HI R40, RZ, 0x18, R47 ;  /* 0x00000018ff287819 */ /* 0x000fe2000001162f */
[----:B------:R-:W-:Y:S01]  /*79b0*/  FFMA R114, R113, R85, R2 ;  /* 0x0000005571727223 */ /* 0x000fe20000000002 */
[----:B------:R-:W-:Y:S01]  /*79c0*/  LOP3.LUT R41, R44, R41, RZ, 0xfc, !PT ;  /* 0x000000292c297212 */ /* 0x000fe200078efcff */
[----:B------:R-:W-:Y:S01]  /*79d0*/  HADD2.F32 R113, -RZ, R42.H0_H0 ;  /* 0x2000002aff717230 */ /* 0x000fe20000004100 */
[-C--:B------:R-:W-:Y:S01]  /*79e0*/  LOP3.LUT R44, R115, R40.reuse, RZ, 0xfc, !PT ;  /* 0x00000028732c7212 */ /* 0x080fe200078efcff */
[-C--:B------:R-:W-:Y:S01]  /*79f0*/  FFMA R0, R0, R85.reuse, RZ ;  /* 0x0000005500007223 */ /* 0x080fe200000000ff */
[----:B------:R-:W-:Y:S01]  /*7a00*/  F2FP.F16.E4M3.UNPACK_B R40, R40 ;  /* 0x00000028ff28723e */ /* 0x000fe200020006ff */
[----:B------:R-:W-:Y:S01]  /*7a10*/  IMAD.U32 R42, R60, 0x10000, RZ ;  /* 0x000100003c2a7824 */ /* 0x000fe200078e00ff */
[----:B------:R-:W-:Y:S01]  /*7a20*/  LOP3.LUT R2, R124, 0xff, RZ, 0xc0, !PT ;  /* 0x000000ff7c027812 */ /* 0x000fe200078ec0ff */
[----:B------:R-:W-:Y:S01]  /*7a30*/  FFMA R122, R113, R85, R0 ;  /* 0x00000055717a7223 */ /* 0x000fe20000000000 */
[----:B------:R-:W-:Y:S01]  /*7a40*/  F2FP.F16.E4M3.UNPACK_B R113, R120 ;  /* 0x00000078ff71723e */ /* 0x000fe200020006ff */
[----:B------:R-:W-:Y:S01]  /*7a50*/  HADD2.F32 R0, -RZ, R40.H0_H0 ;  /* 0x20000028ff007230 */ /* 0x000fe20000004100 */
[----:B------:R-:W-:-:S02]  /*7a60*/  LOP3.LUT R40, R56, 0xffff, RZ, 0xc0, !PT ;  /* 0x0000ffff38287812 */ /* 0x000fc400078ec0ff */
[----:B------:R-:W-:Y:S01]  /*7a70*/  LOP3.LUT R120, R123, 0xff0000, R54, 0xf8, !PT ;  /* 0x00ff00007b787812 */ /* 0x000fe200078ef836 */
[----:B------:R-:W-:Y:S01]  /*7a80*/  HADD2.F32 R115, -RZ, R113.H0_H0 ;  /* 0x20000071ff737230 */ /* 0x000fe20000004100 */
[----:B------:R-:W-:Y:S01]  /*7a90*/  SHF.R.U32.HI R40, RZ, 0x8, R40 ;  /* 0x00000008ff287819 */ /* 0x000fe20000011628 */
[-C--:B------:R-:W-:Y:S01]  /*7aa0*/  FFMA R0, R0, R85.reuse, RZ ;  /* 0x0000005500007223 */ /* 0x080fe200000000ff */
[----:B------:R-:W-:Y:S02]  /*7ab0*/  SHF.R.U64 R123, R46, 0x18, R47 ;  /* 0x000000182e7b7819 */ /* 0x000fe4000000122f */
[----:B------:R-:W-:Y:S01]  /*7ac0*/  F2FP.F16.E4M3.UNPACK_B R113, R40 ;  /* 0x00000028ff71723e */ /* 0x000fe200020006ff */
[----:B------:R-:W-:Y:S01]  /*7ad0*/  FFMA R124, R115, R85, R0 ;  /* 0x00000055737c7223 */ /* 0x000fe20000000000 */
[----:B------:R-:W-:Y:S02]  /*7ae0*/  LOP3.LUT R40, R123, 0xff, RZ, 0xc0, !PT ;  /* 0x000000ff7b287812 */ /* 0x000fe400078ec0ff */
[----:B------:R-:W-:Y:S01]  /*7af0*/  LOP3.LUT R42, R119, 0xff000000, R42, 0xf8, !PT ;  /* 0xff000000772a7812 */ /* 0x000fe200078ef82a */
[----:B------:R-:W-:Y:S01]  /*7b00*/  IMAD.SHL.U32 R119, R60, 0x100, RZ ;  /* 0x000001003c777824 */ /* 0x000fe200078e00ff */
[----:B------:R-:W-:Y:S01]  /*7b10*/  F2FP.F16.E4M3.UNPACK_B R2, R2 ;  /* 0x00000002ff02723e */ /* 0x000fe200020006ff */
[----:B------:R-:W-:Y:S01]  /*7b20*/  HADD2.F32 R115, -RZ, R113.H0_H0 ;  /* 0x20000071ff737230 */ /* 0x000fe20000004100 */
[----:B------:R-:W-:-:S02]  /*7b30*/  F2FP.F16.E4M3.UNPACK_B R113, R40 ;  /* 0x00000028ff71723e */ /* 0x000fc400020006ff */
[----:B------:R-:W-:Y:S01]  /*7b40*/  SHF.R.U64 R40, R56, 0x10, R57 ;  /* 0x0000001038287819 */ /* 0x000fe20000001239 */
[----:B------:R-:W-:Y:S01]  /*7b50*/  HADD2.F32 R0, -RZ, R2.H0_H0 ;  /* 0x20000002ff007230 */ /* 0x000fe20000004100 */
[----:B------:R-:W-:Y:S02]  /*7b60*/  LOP3.LUT R123, R123, 0xff, RZ, 0xc0, !PT ;  /* 0x000000ff7b7b7812 */ /* 0x000fe400078ec0ff */
[----:B------:R-:W-:Y:S02]  /*7b70*/  LOP3.LUT R46, R120, 0xff000000, R119, 0xf8, !PT ;  /* 0xff000000782e7812 */ /* 0x000fe400078ef877 */
[----:B------:R-:W-:Y:S02]  /*7b80*/  LOP3.LUT R2, R125, 0xff, RZ, 0xc0, !PT ;  /* 0x000000ff7d027812 */ /* 0x000fe400078ec0ff */
[----:B------:R-:W-:Y:S02]  /*7b90*/  SHF.R.U64 R56, R56, 0x18, R57 ;  /* 0x0000001838387819 */ /* 0x000fe40000001239 */
[----:B------:R-:W-:-:S02]  /*7ba0*/  LOP3.LUT R119, R47, 0xff, RZ, 0xc0, !PT ;  /* 0x000000ff2f777812 */ /* 0x000fc400078ec0ff */
[----:B------:R-:W-:Y:S02]  /*7bb0*/  LOP3.LUT R123, R123, 0xff00, R40, 0xf8, !PT ;  /* 0x0000ff007b7b7812 */ /* 0x000fe400078ef828 */
[----:B------:R-:W-:Y:S02]  /*7bc0*/  LOP3.LUT R40, R40, 0xff, RZ, 0xc0, !PT ;  /* 0x000000ff28287812 */ /* 0x000fe400078ec0ff */
[----:B------:R-:W-:Y:S02]  /*7bd0*/  F2FP.F16.E4M3.UNPACK_B R2, R2 ;  /* 0x00000002ff02723e */ /* 0x000fe400020006ff */
[----:B------:R-:W-:Y:S02]  /*7be0*/  LOP3.LUT R134, R119, 0xff00, R56, 0xf8, !PT ;  /* 0x0000ff0077867812 */ /* 0x000fe400078ef838 */
[----:B------:R-:W-:Y:S02]  /*7bf0*/  LOP3.LUT R119, R56, 0xff, RZ, 0xc0, !PT ;  /* 0x000000ff38777812 */ /* 0x000fe400078ec0ff */
[----:B------:R-:W-:Y:S01]  /*7c00*/  F2FP.F16.E4M3.UNPACK_B R56, R40 ;  /* 0x00000028ff38723e */ /* 0x000fe200020006ff */
[----:B------:R-:W-:Y:S01]  /*7c10*/  FFMA R40, R0, R85, RZ ;  /* 0x0000005500287223 */ /* 0x000fe200000000ff */
[----:B------:R-:W-:Y:S01]  /*7c20*/  HADD2.F32 R0, -RZ, R2.H0_H0 ;  /* 0x20000002ff007230 */ /* 0x000fe20000004100 */
[----:B------:R-:W-:Y:S01]  /*7c30*/  F2FP.F16.E4M3.UNPACK_B R119, R119 ;  /* 0x00000077ff77723e */ /* 0x000fe200020006ff */
[----:B------:R-:W-:-:S02]  /*7c40*/  HADD2.F32 R2, -RZ, R113.H0_H0 ;  /* 0x20000071ff027230 */ /* 0x000fc40000004100 */
[-C--:B------:R-:W-:Y:S01]  /*7c50*/  FFMA R40, R115, R85.reuse, R40 ;  /* 0x0000005573287223 */ /* 0x080fe20000000028 */
[----:B------:R-:W-:Y:S02]  /*7c60*/  HADD2.F32 R113, -RZ, R56.H0_H0 ;  /* 0x20000038ff717230 */ /* 0x000fe40000004100 */
[-C--:B------:R-:W-:Y:S01]  /*7c70*/  FFMA R0, R0, R85.reuse, RZ ;  /* 0x0000005500007223 */ /* 0x080fe200000000ff */
[----:B------:R-:W-:Y:S02]  /*7c80*/  HADD2.F32 R119, -RZ, R119.H0_H0 ;  /* 0x20000077ff777230 */ /* 0x000fe40000004100 */
[-C--:B------:R-:W-:Y:S01]  /*7c90*/  FFMA R2, R2, R85.reuse, RZ ;  /* 0x0000005502027223 */ /* 0x080fe200000000ff */
[----:B------:R-:W-:Y:S01]  /*7ca0*/  SHF.R.U32.HI R115, RZ, 0x8, R47 ;  /* 0x00000008ff737819 */ /* 0x000fe2000001162f */
[-C--:B------:R-:W-:Y:S01]  /*7cb0*/  FFMA R56, R113, R85.reuse, R0 ;  /* 0x0000005571387223 */ /* 0x080fe20000000000 */
[----:B------:R-:W-:Y:S01]  /*7cc0*/  LOP3.LUT R0, R54, 0xff, RZ, 0xc0, !PT ;  /* 0x000000ff36007812 */ /* 0x000fe200078ec0ff */
[----:B------:R-:W-:Y:S01]  /*7cd0*/  FFMA R120, R119, R85, R2 ;  /* 0x0000005577787223 */ /* 0x000fe20000000002 */
[----:B------:R-:W-:-:S02]  /*7ce0*/  LOP3.LUT R132, R115, 0xff, RZ, 0xc0, !PT ;  /* 0x000000ff73847812 */ /* 0x000fc400078ec0ff */
[----:B------:R-:W-:Y:S02]  /*7cf0*/  F2FP.F16.E4M3.UNPACK_B R2, R0 ;  /* 0x00000000ff02723e */ /* 0x000fe400020006ff */
[----:B------:R-:W-:Y:S02]  /*7d00*/  SHF.R.U32.HI R125, RZ, 0x10, R47 ;  /* 0x00000010ff7d7819 */ /* 0x000fe4000001162f */
[----:B------:R-:W-:Y:S01]  /*7d10*/  LOP3.LUT R47, R55, 0xff, RZ, 0xc0, !PT ;  /* 0x000000ff372f7812 */ /* 0x000fe200078ec0ff */
[----:B------:R-:W-:Y:S01]  /*7d20*/  HADD2.F32 R113, -RZ, R2.H0_H0 ;  /* 0x20000002ff717230 */ /* 0x000fe20000004100 */
[--C-:B------:R-:W-:Y:S02]  /*7d30*/  SHF.R.U32.HI R119, RZ, 0x8, R57.reuse ;  /* 0x00000008ff777819 */ /* 0x100fe40000011639 */
[--C-:B------:R-:W-:Y:S02]  /*7d40*/  LOP3.LUT R132, R132, 0xff00, R57.reuse, 0xf8, !PT ;  /* 0x0000ff0084847812 */ /* 0x100fe400078ef839 */
[----:B------:R-:W-:Y:S01]  /*7d50*/  LOP3.LUT R0, R115, 0xff, RZ, 0xc0, !PT ;  /* 0x000000ff73007812 */ /* 0x000fe200078ec0ff */
[----:B------:R-:W-:Y:S01]  /*7d60*/  FFMA R126, R113, R85, R114 ;  /* 0x00000055717e7223 */ /* 0x000fe20000000072 */
[----:B------:R-:W-:-:S02]  /*7d70*/  SHF.R.U32.HI R57, RZ, 0x10, R57 ;  /* 0x00000010ff397819 */ /* 0x000fc40000011639 */
[----:B------:R-:W-:Y:S02]  /*7d80*/  LOP3.LUT R2, R125, 0xff, RZ, 0xc0, !PT ;  /* 0x000000ff7d027812 */ /* 0x000fe400078ec0ff */
[----:B------:R-:W-:Y:S02]  /*7d90*/  F2FP.F16.E4M3.UNPACK_B R115, R47 ;  /* 0x0000002fff73723e */ /* 0x000fe400020006ff */
[----:B------:R-:W-:Y:S02]  /*7da0*/  F2FP.F16.E4M3.UNPACK_B R0, R0 ;  /* 0x00000000ff00723e */ /* 0x000fe400020006ff */
[----:B------:R-:W-:Y:S01]  /*7db0*/  LOP3.LUT R47, R119, 0xff, RZ, 0xc0, !PT ;  /* 0x000000ff772f7812 */ /* 0x000fe200078ec0ff */
[----:B------:R-:W-:Y:S01]  /*7dc0*/  HADD2.F32 R115, -RZ, R115.H0_H0 ;  /* 0x20000073ff737230 */ /* 0x000fe20000004100 */
[----:B------:R-:W-:Y:S01]  /*7dd0*/  LOP3.LUT R57, R57, 0xff, RZ, 0xc0, !PT ;  /* 0x000000ff39397812 */ /* 0x000fe200078ec0ff */
[----:B------:R-:W-:Y:S01]  /*7de0*/  HADD2.F32 R0, -RZ, R0.H0_H0 ;  /* 0x20000000ff007230 */ /* 0x000fe20000004100 */
[----:B------:R-:W-:-:S02]  /*7df0*/  F2FP.F16.E4M3.UNPACK_B R2, R2 ;  /* 0x00000002ff02723e */ /* 0x000fc400020006ff */
[----:B------:R-:W-:Y:S01]  /*7e00*/  LOP3.LUT R130, R125, 0xff, RZ, 0xc0, !PT ;  /* 0x000000ff7d827812 */ /* 0x000fe200078ec0ff */
[----:B------:R-:W-:Y:S01]  /*7e10*/  FFMA R128, R115, R85, R122 ;  /* 0x0000005573807223 */ /* 0x000fe2000000007a */
[----:B------:R-:W-:Y:S01]  /*7e20*/  F2FP.F16.E4M3.UNPACK_B R47, R47 ;  /* 0x0000002fff2f723e */ /* 0x000fe200020006ff */
[----:B------:R-:W-:Y:S01]  /*7e30*/  HADD2.F32 R2, -RZ, R2.H0_H0 ;  /* 0x20000002ff027230 */ /* 0x000fe20000004100 */
[----:B------:R-:W-:Y:S01]  /*7e40*/  F2FP.F16.E4M3.UNPACK_B R57, R57 ;  /* 0x00000039ff39723e */ /* 0x000fe200020006ff */
[----:B------:R-:W-:Y:S01]  /*7e50*/  FFMA R0, R0, R85, RZ ;  /* 0x0000005500007223 */ /* 0x000fe200000000ff */
[----:B------:R-:W-:Y:S01]  /*7e60*/  LOP3.LUT R130, R130, 0xff00, R119, 0xf8, !PT ;  /* 0x0000ff0082827812 */ /* 0x000fe200078ef877 */
[----:B------:R-:W-:Y:S01]  /*7e70*/  HADD2.F32 R47, -RZ, R47.H0_H0 ;  /* 0x2000002fff2f7230 */ /* 0x000fe20000004100 */
[----:B------:R-:W-:Y:S01]  /*7e80*/  F2FP.F16.E4M3.UNPACK_B R119, R121 ;  /* 0x00000079ff77723e */ /* 0x000fe200020006ff */
[----:B------:R-:W-:Y:S02]  /*7e90*/  HADD2.F32 R57, -RZ, R57.H0_H0 ;  /* 0x20000039ff397230 */ /* 0x000fe40000004100 */
[-C--:B------:R-:W-:Y:S01]  /*7ea0*/  FFMA R2, R2, R85.reuse, RZ ;  /* 0x0000005502027223 */ /* 0x080fe200000000ff */
[----:B------:R-:W-:Y:S01]  /*7eb0*/  SHF.R.U32.HI R113, RZ, 0x8, R55 ;  /* 0x00000008ff717819 */ /* 0x000fe20000011637 */
[----:B------:R-:W-:Y:S01]  /*7ec0*/  FFMA R114, R47, R85, R0 ;  /* 0x000000552f727223 */ /* 0x000fe20000000000 */
[----:B------:R-:W-:-:S02]  /*7ed0*/  HADD2.F32 R119, -RZ, R119.H0_H0 ;  /* 0x20000077ff777230 */ /* 0x000fc40000004100 */
[-C--:B------:R-:W-:Y:S01]  /*7ee0*/  FFMA R2, R57, R85.reuse, R2 ;  /* 0x0000005539027223 */ /* 0x080fe20000000002 */
[C-C-:B------:R-:W-:Y:S02]  /*7ef0*/  SHF.R.U64 R0, R54.reuse, 0x8, R55.reuse ;  /* 0x0000000836007819 */ /* 0x140fe40000001237 */
[C-C-:B------:R-:W-:Y:S01]  /*7f00*/  SHF.R.U64 R47, R54.reuse, 0x10, R55.reuse ;  /* 0x00000010362f7819 */ /* 0x140fe20000001237 */
[----:B------:R-:W-:Y:S01]  /*7f10*/  FFMA R124, R119, R85, R124 ;  /* 0x00000055777c7223 */ /* 0x000fe2000000007c */
[----:B------:R-:W-:Y:S02]  /*7f20*/  SHF.R.U64 R57, R54, 0x18, R55 ;  /* 0x0000001836397819 */ /* 0x000fe40000001237 */
[----:B------:R-:W-:Y:S02]  /*7f30*/  LOP3.LUT R119, R123, 0xff0000, R0, 0xf8, !PT ;  /* 0x00ff00007b777812 */ /* 0x000fe400078ef800 */
[----:B------:R-:W-:Y:S02]  /*7f40*/  LOP3.LUT R0, R0, 0xff, RZ, 0xc0, !PT ;  /* 0x000000ff00007812 */ /* 0x000fe400078ec0ff */
[----:B------:R-:W-:-:S02]  /*7f50*/  LOP3.LUT R54, R47, 0xff, RZ, 0xc0, !PT ;  /* 0x000000ff2f367812 */ /* 0x000fc400078ec0ff */
[----:B------:R-:W-:Y:S02]  /*7f60*/  LOP3.LUT R132, R132, 0xff0000, R57, 0xf8, !PT ;  /* 0x00ff000084847812 */ /* 0x000fe400078ef839 */
[----:B------:R-:W-:Y:S02]  /*7f70*/  LOP3.LUT R57, R57, 0xff, RZ, 0xc0, !PT ;  /* 0x000000ff39397812 */ /* 0x000fe400078ec0ff */
[----:B------:R-:W-:Y:S02]  /*7f80*/  LOP3.LUT R134, R134, 0xff0000, R47, 0xf8, !PT ;  /* 0x00ff000086867812 */ /* 0x000fe400078ef82f */
[----:B------:R-:W-:Y:S02]  /*7f90*/  F2FP.F16.E4M3.UNPACK_B R47, R0 ;  /* 0x00000000ff2f723e */ /* 0x000fe400020006ff */
[----:B------:R-:W-:Y:S02]  /*7fa0*/  F2FP.F16.E4M3.UNPACK_B R54, R54 ;  /* 0x00000036ff36723e */ /* 0x000fe400020006ff */
[----:B------:R-:W-:Y:S01]  /*7fb0*/  F2FP.F16.E4M3.UNPACK_B R57, R57 ;  /* 0x00000039ff39723e */ /* 0x000fe200020006ff */
[----:B------:R-:W-:Y:S01]  /*7fc0*/  HADD2.F32 R47, -RZ, R47.H0_H0 ;  /* 0x2000002fff2f7230 */ /* 0x000fe20000004100 */
[----:B------:R-:W-:-:S02]  /*7fd0*/  LOP3.LUT R0, R130, 0xff0000, R55, 0xf8, !PT ;  /* 0x00ff000082007812 */ /* 0x000fc400078ef837 */
[----:B------:R-:W-:Y:S01]  /*7fe0*/  SHF.R.U32.HI R115, RZ, 0x10, R55 ;  /* 0x00000010ff737819 */ /* 0x000fe20000011637 */
[----:B------:R-:W-:Y:S02]  /*7ff0*/  HADD2.F32 R55, -RZ, R54.H0_H0 ;  /* 0x20000036ff377230 */ /* 0x000fe40000004100 */
[-C--:B------:R-:W-:Y:S01]  /*8000*/  FFMA R54, R47, R85.reuse, R40 ;  /* 0x000000552f367223 */ /* 0x080fe20000000028 */
[----:B------:R-:W-:Y:S01]  /*8010*/  HADD2.F32 R57, -RZ, R57.H0_H0 ;  /* 0x20000039ff397230 */ /* 0x000fe20000004100 */
[C---:B------:R-:W-:Y:S01]  /*8020*/  LOP3.LUT R40, R60.reuse, 0xff, RZ, 0xc0, !PT ;  /* 0x000000ff3c287812 */ /* 0x040fe200078ec0ff */
[-C--:B------:R-:W-:Y:S01]  /*8030*/  FFMA R122, R55, R85.reuse, R56 ;  /* 0x00000055377a7223 */ /* 0x080fe20000000038 */
[----:B------:R-:W-:Y:S02]  /*8040*/  LOP3.LUT R55, R61, 0xff, RZ, 0xc0, !PT ;  /* 0x000000ff3d377812 */ /* 0x000fe400078ec0ff */
[----:B------:R-:W-:Y:S01]  /*8050*/  FFMA R120, R57, R85, R120 ;  /* 0x0000005539787223 */ /* 0x000fe20000000078 */
[----:B------:R-:W-:-:S02]  /*8060*/  SHF.R.U64 R57, R60, 0x8, R61 ;  /* 0x000000083c397819 */ /* 0x000fc4000000123d */
[----:B------:R-:W-:Y:S02]  /*8070*/  LOP3.LUT R113, R113, 0xff, RZ, 0xc0, !PT ;  /* 0x000000ff71717812 */ /* 0x000fe400078ec0ff */
[----:B------:R-:W-:Y:S02]  /*8080*/  F2FP.F16.E4M3.UNPACK_B R47, R40 ;  /* 0x00000028ff2f723e */ /* 0x000fe400020006ff */
[----:B------:R-:W-:Y:S02]  /*8090*/  F2FP.F16.E4M3.UNPACK_B R56, R55 ;  /* 0x00000037ff38723e */ /* 0x000fe400020006ff */
[----:B------:R-:W-:Y:S01]  /*80a0*/  LOP3.LUT R55, R57, 0xff, RZ, 0xc0, !PT ;  /* 0x000000ff39377812 */ /* 0x000fe200078ec0ff */
[----:B------:R-:W-:Y:S01]  /*80b0*/  HADD2.F32 R47, -RZ, R47.H0_H0 ;  /* 0x2000002fff2f7230 */ /* 0x000fe20000004100 */
[----:B------:R-:W-:Y:S02]  /*80c0*/  F2FP.F16.E4M3.UNPACK_B R113, R113 ;  /* 0x00000071ff71723e */ /* 0x000fe400020006ff */
[----:B------:R-:W-:-:S02]  /*80d0*/  LOP3.LUT R115, R115, 0xff, RZ, 0xc0, !PT ;  /* 0x000000ff73737812 */ /* 0x000fc400078ec0ff */
[----:B------:R-:W-:Y:S01]  /*80e0*/  F2FP.F16.E4M3.UNPACK_B R55, R55 ;  /* 0x00000037ff37723e */ /* 0x000fe200020006ff */
[----:B------:R-:W-:Y:S01]  /*80f0*/  HADD2.F32 R113, -RZ, R113.H0_H0 ;  /* 0x20000071ff717230 */ /* 0x000fe20000004100 */
[----:B------:R-:W-:Y:S01]  /*8100*/  F2FP.F16.E4M3.UNPACK_B R115, R115 ;  /* 0x00000073ff73723e */ /* 0x000fe200020006ff */
[-C--:B------:R-:W-:Y:S01]  /*8110*/  FFMA R126, R47, R85.reuse, R126 ;  /* 0x000000552f7e7223 */ /* 0x080fe2000000007e */
[----:B------:R-:W-:Y:S01]  /*8120*/  LOP3.LUT R40, R134, 0xff000000, R57, 0xf8, !PT ;  /* 0xff00000086287812 */ /* 0x000fe200078ef839 */
[----:B------:R-:W-:Y:S01]  /*8130*/  HADD2.F32 R57, -RZ, R56.H0_H0 ;  /* 0x20000038ff397230 */ /* 0x000fe20000004100 */
[----:B------:R-:W-:Y:S01]  /*8140*/  F2FP.F16.E4M3.UNPACK_B R112, R112 ;  /* 0x00000070ff70723e */ /* 0x000fe200020006ff */
[----:B------:R-:W-:Y:S01]  /*8150*/  HADD2.F32 R55, -RZ, R55.H0_H0 ;  /* 0x20000037ff377230 */ /* 0x000fe20000004100 */
[----:B------:R-:W-:Y:S01]  /*8160*/  SHF.R.U64 R47, R60, 0x10, R61 ;  /* 0x000000103c2f7819 */ /* 0x000fe2000000123d */
[----:B------:R-:W-:Y:S01]  /*8170*/  FFMA R114, R113, R85, R114 ;  /* 0x0000005571727223 */ /* 0x000fe20000000072 */
[----:B------:R-:W-:-:S02]  /*8180*/  HADD2.F32 R115, -RZ, R115.H0_H0 ;  /* 0x20000073ff737230 */ /* 0x000fc40000004100 */
[-C--:B------:R-:W-:Y:S01]  /*8190*/  FFMA R128, R57, R85.reuse, R128 ;  /* 0x0000005539807223 */ /* 0x080fe20000000080 */
[----:B------:R-:W-:Y:S01]  /*81a0*/  HADD2.F32 R113, -RZ, R112.H0_H0 ;  /* 0x20000070ff717230 */ /* 0x000fe20000004100 */
[----:B------:R-:W-:Y:S01]  /*81b0*/  LOP3.LUT R56, R132, 0xff000000, R47, 0xf8, !PT ;  /* 0xff00000084387812 */ /* 0x000fe200078ef82f */
[-C--:B------:R-:W-:Y:S01]  /*81c0*/  FFMA R112, R55, R85.reuse, R54 ;  /* 0x0000005537707223 */ /* 0x080fe20000000036 */
[----:B------:R-:W-:Y:S01]  /*81d0*/  LOP3.LUT R57, R47, 0xff, RZ, 0xc0, !PT ;  /* 0x000000ff2f397812 */ /* 0x000fe200078ec0ff */
[-C--:B------:R-:W-:Y:S01]  /*81e0*/  FFMA R2, R115, R85.reuse, R2 ;  /* 0x0000005573027223 */ /* 0x080fe20000000002 */
[----:B------:R-:W-:Y:S01]  /*81f0*/  LOP3.LUT R54, R119, 0xff000000, R60, 0xf8, !PT ;  /* 0xff00000077367812 */ /* 0x000fe200078ef83c */
[----:B------:R-:W-:Y:S01]  /*8200*/  FFMA R124, R113, R85, R124 ;  /* 0x00000055717c7223 */ /* 0x000fe2000000007c */
[--C-:B------:R-:W-:Y:S02]  /*8210*/  SHF.R.U64 R47, R60, 0x18, R61.reuse ;  /* 0x000000183c2f7819 */ /* 0x100fe4000000123d */
[----:B------:R-:W-:-:S02]  /*8220*/  SHF.R.U32.HI R60, RZ, 0x8, R61 ;  /* 0x00000008ff3c7819 */ /* 0x000fc4000001163d */
[----:B------:R-:W-:Y:S02]  /*8230*/  F2FP.F16.E4M3.UNPACK_B R57, R57 ;  /* 0x00000039ff39723e */ /* 0x000fe400020006ff */
[----:B------:R-:W-:Y:S02]  /*8240*/  SHF.R.U32.HI R115, RZ, 0x10, R61 ;  /* 0x00000010ff737819 */ /* 0x000fe4000001163d */
[----:B------:R-:W-:Y:S01]  /*8250*/  LOP3.LUT R55, R47, 0xff, RZ, 0xc0, !PT ;  /* 0x000000ff2f377812 */ /* 0x000fe200078ec0ff */
[----:B------:R-:W-:Y:S01]  /*8260*/  HADD2.F32 R57, -RZ, R57.H0_H0 ;  /* 0x20000039ff397230 */ /* 0x000fe20000004100 */
[----:B------:R-:W-:Y:S02]  /*8270*/  LOP3.LUT R61, R64, 0xff, RZ, 0xc0, !PT ;  /* 0x000000ff403d7812 */ /* 0x000fe400078ec0ff */
[----:B------:R-:W-:Y:S02]  /*8280*/  LOP3.LUT R60, R60, 0xff, RZ, 0xc0, !PT ;  /* 0x000000ff3c3c7812 */ /* 0x000fe400078ec0ff */
[----:B------:R-:W-:Y:S01]  /*8290*/  F2FP.F16.E4M3.UNPACK_B R55, R55 ;  /* 0x00000037ff37723e */ /* 0x000fe200020006ff */
[----:B------:R-:W-:Y:S01]  /*82a0*/  FFMA R122, R57, R85, R122 ;  /* 0x00000055397a7223 */ /* 0x000fe2000000007a */
[----:B------:R-:W-:-:S02]  /*82b0*/  F2FP.F16.E4M3.UNPACK_B R113, R61 ;  /* 0x0000003dff71723e */ /* 0x000fc400020006ff */
        /* <DEDUP_REMOVED lines=10> */
[----:B------:R-:W-:Y:S01]  /*8360*/  SHF.R.U64 R55, R64, 0x8, R65 ;  /* 0x0000000840377819 */ /* 0x000fe20000001241 */
[----:B------:R-:W-:Y:S01]  /*8370*/  HADD2.F32 R61, -RZ, R61.H0_H0 ;  /* 0x2000003dff3d7230 */ /* 0x000fe20000004100 */
[----:B------:R-:W-:Y:S01]  /*8380*/  F2FP.F16.E4M3.UNPACK_B R60, R60 ;  /* 0x0000003cff3c723e */ /* 0x000fe200020006ff */
[----:B------:R-:W-:Y:S01]  /*8390*/  FFMA R114, R57, R85, R114 ;  /* 0x0000005539727223 */ /* 0x000fe20000000072 */
[----:B------:R-:W-:Y:S01]  /*83a0*/  LOP3.LUT R55, R55, 0xff, RZ, 0xc0, !PT ;  /* 0x000000ff37377812 */ /* 0x000fe200078ec0ff */
[----:B------:R-:W-:-:S02]  /*83b0*/  HADD2.F32 R113, -RZ, R110.H0_H0 ;  /* 0x2000006eff717230 */ /* 0x000fc40000004100 */
[-C--:B------:R-:W-:Y:S01]  /*83c0*/  FFMA R2, R61, R85.reuse, R2 ;  /* 0x000000553d027223 */ /* 0x080fe20000000002 */
[----:B------:R-:W-:Y:S01]  /*83d0*/  HADD2.F32 R61, -RZ, R60.H0_H0 ;  /* 0x2000003cff3d7230 */ /* 0x000fe20000004100 */
[C-C-:B------:R-:W-:Y:S02]  /*83e0*/  SHF.R.U64 R60, R64.reuse, 0x18, R65.reuse ;  /* 0x00000018403c7819 */ /* 0x140fe40000001241 */
[----:B------:R-:W-:Y:S01]  /*83f0*/  SHF.R.U64 R57, R64, 0x10, R65 ;  /* 0x0000001040397819 */ /* 0x000fe20000001241 */
[----:B------:R-:W-:Y:S01]  /*8400*/  FFMA R124, R113, R85, R124 ;  /* 0x00000055717c7223 */ /* 0x000fe2000000007c */
[----:B------:R-:W-:Y:S01]  /*8410*/  F2FP.F16.E4M3.UNPACK_B R55, R55 ;  /* 0x00000037ff37723e */ /* 0x000fe200020006ff */
[----:B------:R-:W-:Y:S01]  /*8420*/  FFMA R128, R61, R85, R128 ;  /* 0x000000553d807223 */ /* 0x000fe20000000080 */
[----:B------:R-:W-:Y:S02]  /*8430*/  LOP3.LUT R60, R60, 0xff, RZ, 0xc0, !PT ;  /* 0x000000ff3c3c7812 */ /* 0x000fe400078ec0ff */
[----:B------:R-:W-:Y:S01]  /*8440*/  LOP3.LUT R57, R57, 0xff, RZ, 0xc0, !PT ;  /* 0x000000ff39397812 */ /* 0x000fe200078ec0ff */
[----:B------:R-:W-:Y:S01]  /*8450*/  HADD2.F32 R55, -RZ, R55.H0_H0 ;  /* 0x20000037ff377230 */ /* 0x000fe20000004100 */
[----:B------:R-:W-:-:S02]  /*8460*/  F2FP.F16.E4M3.UNPACK_B R60, R60 ;  /* 0x0000003cff3c723e */ /* 0x000fc400020006ff */
[----:B------:R-:W-:Y:S02]  /*8470*/  F2FP.F16.E4M3.UNPACK_B R57, R57 ;  /* 0x00000039ff39723e */ /* 0x000fe400020006ff */
[----:B------:R-:W-:Y:S01]  /*8480*/  SHF.R.U32.HI R65, RZ, 0x8, R65 ;  /* 0x00000008ff417819 */ /* 0x000fe20000011641 */
[-C--:B------:R-:W-:Y:S01]  /*8490*/  FFMA R112, R55, R85.reuse, R112 ;  /* 0x0000005537707223 */ /* 0x080fe20000000070 */
[----:B------:R-:W-:Y:S01]  /*84a0*/  HADD2.F32 R55, -RZ, R60.H0_H0 ;  /* 0x2000003cff377230 */ /* 0x000fe20000004100 */
[C---:B------:R-:W-:Y:S01]  /*84b0*/  SHF.R.U64 R64, R62.reuse, 0x8, R63 ;  /* 0x000000083e407819 */ /* 0x040fe2000000123f */
[----:B------:R-:W-:Y:S01]  /*84c0*/  HADD2.F32 R57, -RZ, R57.H0_H0 ;  /* 0x20000039ff397230 */ /* 0x000fe20000004100 */
[----:B------:R-:W-:Y:S02]  /*84d0*/  LOP3.LUT R60, R65, 0xff, RZ, 0xc0, !PT ;  /* 0x000000ff413c7812 */ /* 0x000fe400078ec0ff */
[-C--:B------:R-:W-:Y:S01]  /*84e0*/  FFMA R120, R55, R85.reuse, R120 ;  /* 0x0000005537787223 */ /* 0x080fe20000000078 */
[----:B------:R-:W-:Y:S01]  /*84f0*/  LOP3.LUT R61, R62, 0xff, RZ, 0xc0, !PT ;  /* 0x000000ff3e3d7812 */ /* 0x000fe200078ec0ff */
[----:B------:R-:W-:Y:S01]  /*8500*/  FFMA R122, R57, R85, R122 ;  /* 0x00000055397a7223 */ /* 0x000fe2000000007a */
[----:B------:R-:W-:-:S02]  /*8510*/  F2FP.F16.E4M3.UNPACK_B R60, R60 ;  /* 0x0000003cff3c723e */ /* 0x000fc400020006ff */
[----:B------:R-:W-:Y:S02]  /*8520*/  LOP3.LUT R57, R63, 0xff, RZ, 0xc0, !PT ;  /* 0x000000ff3f397812 */ /* 0x000fe400078ec0ff */
[----:B------:R-:W-:Y:S01]  /*8530*/  F2FP.F16.E4M3.UNPACK_B R61, R61 ;  /* 0x0000003dff3d723e */ /* 0x000fe200020006ff */
[----:B------:R-:W-:Y:S01]  /*8540*/  HADD2.F32 R55, -RZ, R60.H0_H0 ;  /* 0x2000003cff377230 */ /* 0x000fe20000004100 */
[----:B------:R-:W-:Y:S02]  /*8550*/  F2FP.F16.E4M3.UNPACK_B R60, R57 ;  /* 0x00000039ff3c723e */ /* 0x000fe400020006ff */
[----:B------:R-:W-:Y:S01]  /*8560*/  LOP3.LUT R57, R64, 0xff, RZ, 0xc0, !PT ;  /* 0x000000ff40397812 */ /* 0x000fe200078ec0ff */
[----:B------:R-:W-:Y:S02]  /*8570*/  HADD2.F32 R61, -RZ, R61.H0_H0 ;  /* 0x2000003dff3d7230 */ /* 0x000fe40000004100 */
[----:B------:R-:W-:Y:S01]  /*8580*/  FFMA R114, R55, R85, R114 ;  /* 0x0000005537727223 */ /* 0x000fe20000000072 */
[----:B------:R-:W-:Y:S01]  /*8590*/  HADD2.F32 R55, -RZ, R60.H0_H0 ;  /* 0x2000003cff377230 */ /* 0x000fe20000004100 */
[----:B------:R-:W-:-:S02]  /*85a0*/  F2FP.F16.E4M3.UNPACK_B R57, R57 ;  /* 0x00000039ff39723e */ /* 0x000fc400020006ff */
[--C-:B------:R-:W-:Y:S01]  /*85b0*/  SHF.R.U64 R60, R62, 0x10, R63.reuse ;  /* 0x000000103e3c7819 */ /* 0x100fe2000000123f */
[-C--:B------:R-:W-:Y:S01]  /*85c0*/  FFMA R126, R61, R85.reuse, R126 ;  /* 0x000000553d7e7223 */ /* 0x080fe2000000007e */
[-C--:B------:R-:W-:Y:S01]  /*85d0*/  FFMA R128, R55, R85.reuse, R128 ;  /* 0x0000005537807223 */ /* 0x080fe20000000080 */
[----:B------:R-:W-:Y:S01]  /*85e0*/  HADD2.F32 R57, -RZ, R57.H0_H0 ;  /* 0x20000039ff397230 */ /* 0x000fe20000004100 */
[----:B------:R-:W-:Y:S02]  /*85f0*/  F2FP.F16.E4M3.UNPACK_B R108, R108 ;  /* 0x0000006cff6c723e */ /* 0x000fe400020006ff */
[----:B------:R-:W-:Y:S02]  /*8600*/  LOP3.LUT R55, R60, 0xff, RZ, 0xc0, !PT ;  /* 0x000000ff3c377812 */ /* 0x000fe400078ec0ff */
[--C-:B------:R-:W-:Y:S01]  /*8610*/  SHF.R.U64 R62, R62, 0x18, R63.reuse ;  /* 0x000000183e3e7819 */ /* 0x100fe2000000123f */
[----:B------:R-:W-:Y:S01]  /*8620*/  FFMA R112, R57, R85, R112 ;  /* 0x0000005539707223 */ /* 0x000fe20000000070 */
[----:B------:R-:W-:Y:S01]  /*8630*/  LOP3.LUT R60, R52, 0xff, RZ, 0xc0, !PT ;  /* 0x000000ff343c7812 */ /* 0x000fe200078ec0ff */
[----:B------:R-:W-:Y:S01]  /*8640*/  HADD2.F32 R61, -RZ, R108.H0_H0 ;  /* 0x2000006cff3d7230 */ /* 0x000fe20000004100 */
[----:B------:R-:W-:-:S02]  /*8650*/  SHF.R.U32.HI R64, RZ, 0x8, R63 ;  /* 0x00000008ff407819 */ /* 0x000fc4000001163f */
[----:B------:R-:W-:Y:S02]  /*8660*/  F2FP.F16.E4M3.UNPACK_B R55, R55 ;  /* 0x00000037ff37723e */ /* 0x000fe400020006ff */
[----:B------:R-:W-:Y:S01]  /*8670*/  LOP3.LUT R57, R62, 0xff, RZ, 0xc0, !PT ;  /* 0x000000ff3e397812 */ /* 0x000fe200078ec0ff */
[----:B------:R-:W-:Y:S01]  /*8680*/  FFMA R124, R61, R85, R124 ;  /* 0x000000553d7c7223 */ /* 0x000fe2000000007c */
[----:B------:R-:W-:Y:S01]  /*8690*/  F2FP.F16.E4M3.UNPACK_B R62, R60 ;  /* 0x0000003cff3e723e */ /* 0x000fe200020006ff */
[----:B------:R-:W-:Y:S01]  /*86a0*/  HADD2.F32 R55, -RZ, R55.H0_H0 ;  /* 0x20000037ff377230 */ /* 0x000fe20000004100 */
[----:B------:R-:W-:Y:S02]  /*86b0*/  LOP3.LUT R60, R64, 0xff, RZ, 0xc0, !PT ;  /* 0x000000ff403c7812 */ /* 0x000fe400078ec0ff */
[----:B------:R-:W-:Y:S02]  /*86c0*/  F2FP.F16.E4M3.UNPACK_B R57, R57 ;  /* 0x00000039ff39723e */ /* 0x000fe400020006ff */
[----:B------:R-:W-:Y:S01]  /*86d0*/  F2FP.F16.E4M3.UNPACK_B R60, R60 ;  /* 0x0000003cff3c723e */ /* 0x000fe200020006ff */
[----:B------:R-:W-:Y:S01]  /*86e0*/  FFMA R122, R55, R85, R122 ;  /* 0x00000055377a7223 */ /* 0x000fe2000000007a */
[----:B------:R-:W-:Y:S01]  /*86f0*/  LOP3.LUT R111, R111, 0xff, RZ, 0xc0, !PT ;  /* 0x000000ff6f6f7812 */ /* 0x000fe200078ec0ff */
[----:B------:R-:W-:Y:S01]  /*8700*/  HADD2.F32 R57, -RZ, R57.H0_H0 ;  /* 0x20000039ff397230 */ /* 0x000fe20000004100 */
[----:B------:R-:W-:Y:S01]  /*8710*/  SHF.R.U32.HI R61, RZ, 0x10, R63 ;  /* 0x00000010ff3d7819 */ /* 0x000fe2000001163f */
[----:B------:R-:W-:Y:S01]  /*8720*/  HADD2.F32 R55, -RZ, R60.H0_H0 ;  /* 0x2000003cff377230 */ /* 0x000fe20000004100 */
[----:B------:R-:W-:Y:S01]  /*8730*/  F2FP.F16.E4M3.UNPACK_B R111, R111 ;  /* 0x0000006fff6f723e */ /* 0x000fe200020006ff */
[----:B------:R-:W-:Y:S01]  /*8740*/  HADD2.F32 R63, -RZ, R62.H0_H0 ;  /* 0x2000003eff3f7230 */ /* 0x000fe20000004100 */
[----:B------:R-:W-:Y:S01]  /*8750*/  LOP3.LUT R61, R61, 0xff, RZ, 0xc0, !PT ;  /* 0x000000ff3d3d7812 */ /* 0x000fe200078ec0ff */
[----:B------:R-:W-:Y:S01]  /*8760*/  FFMA R120, R57, R85, R120 ;  /* 0x0000005539787223 */ /* 0x000fe20000000078 */
[----:B------:R-:W-:Y:S01]  /*8770*/  LOP3.LUT R62, R52, 0xffff, RZ, 0xc0, !PT ;  /* 0x0000ffff343e7812 */ /* 0x000fe200078ec0ff */
[----:B------:R-:W-:Y:S01]  /*8780*/  HADD2.F32 R111, -RZ, R111.H0_H0 ;  /* 0x2000006fff6f7230 */ /* 0x000fe20000004100 */
[----:B------:R-:W-:Y:S01]  /*8790*/  F2FP.F16.E4M3.UNPACK_B R61, R61 ;  /* 0x0000003dff3d723e */ /* 0x000fe200020006ff */
[-C--:B------:R-:W-:Y:S01]  /*87a0*/  FFMA R114, R55, R85.reuse, R114 ;  /* 0x0000005537727223 */ /* 0x080fe20000000072 */
[----:B------:R-:W-:Y:S01]  /*87b0*/  LOP3.LUT R57, R53, 0xff, RZ, 0xc0, !PT ;  /* 0x000000ff35397812 */ /* 0x000fe200078ec0ff */
[----:B------:R-:W-:Y:S01]  /*87c0*/  FFMA R126, R63, R85, R126 ;  /* 0x000000553f7e7223 */ /* 0x000fe2000000007e */
[----:B------:R-:W-:Y:S01]  /*87d0*/  SHF.R.U32.HI R55, RZ, 0x8, R62 ;  /* 0x00000008ff377819 */ /* 0x000fe2000001163e */
[----:B------:R-:W-:-:S02]  /*87e0*/  HADD2.F32 R61, -RZ, R61.H0_H0 ;  /* 0x2000003dff3d7230 */ /* 0x000fc40000004100 */
[----:B------:R-:W-:Y:S01]  /*87f0*/  FFMA R2, R111, R85, R2 ;  /* 0x000000556f027223 */ /* 0x000fe20000000002 */
[----:B------:R-:W-:Y:S02]  /*8800*/  F2FP.F16.E4M3.UNPACK_B R57, R57 ;  /* 0x00000039ff39723e */ /* 0x000fe400020006ff */
[----:B------:R-:W-:Y:S01]  /*8810*/  F2FP.F16.E4M3.UNPACK_B R55, R55 ;  /* 0x00000037ff37723e */ /* 0x000fe200020006ff */
[-C--:B------:R-:W-:Y:S01]  /*8820*/  FFMA R2, R61, R85.reuse, R2 ;  /* 0x000000553d027223 */ /* 0x080fe20000000002 */
[C-C-:B------:R-:W-:Y:S01]  /*8830*/  SHF.R.U64 R62, R52.reuse, 0x10, R53.reuse ;  /* 0x00000010343e7819 */ /* 0x140fe20000001235 */
[----:B------:R-:W-:Y:S01]  /*8840*/  HADD2.F32 R61, -RZ, R57.H0_H0 ;  /* 0x20000039ff3d7230 */ /* 0x000fe20000004100 */
[----:B------:R-:W-:Y:S01]  /*8850*/  LOP3.LUT R109, R109, 0xff0000, R52, 0xf8, !PT ;  /* 0x00ff00006d6d7812 */ /* 0x000fe200078ef834 */
[----:B------:R-:W-:Y:S01]  /*8860*/  HADD2.F32 R55, -RZ, R55.H0_H0 ;  /* 0x20000037ff377230 */ /* 0x000fe20000004100 */
[--C-:B------:R-:W-:Y:S02]  /*8870*/  SHF.R.U64 R52, R52, 0x18, R53.reuse ;  /* 0x0000001834347819 */ /* 0x100fe40000001235 */
[----:B------:R-:W-:Y:S01]  /*8880*/  SHF.R.U32.HI R111, RZ, 0x18, R53 ;  /* 0x00000018ff6f7819 */ /* 0x000fe20000011635 */
[-C--:B------:R-:W-:Y:S01]  /*8890*/  FFMA R128, R61, R85.reuse, R128 ;  /* 0x000000553d807223 */ /* 0x080fe20000000080 */
[----:B------:R-:W-:Y:S01]  /*88a0*/  LOP3.LUT R57, R62, 0xff, RZ, 0xc0, !PT ;  /* 0x000000ff3e397812 */ /* 0x000fe200078ec0ff */
[----:B------:R-:W-:Y:S01]  /*88b0*/  FFMA R112, R55, R85, R112 ;  /* 0x0000005537707223 */ /* 0x000fe20000000070 */
[----:B------:R-:W-:-:S02]  /*88c0*/  LOP3.LUT R52, R52, 0xff, RZ, 0xc0, !PT ;  /* 0x000000ff34347812 */ /* 0x000fc400078ec0ff */
[----:B------:R-:W-:Y:S02]  /*88d0*/  F2FP.F16.E4M3.UNPACK_B R60, R111 ;  /* 0x0000006fff3c723e */ /* 0x000fe400020006ff */
[----:B------:R-:W-:Y:S02]  /*88e0*/  F2FP.F16.E4M3.UNPACK_B R57, R57 ;  /* 0x00000039ff39723e */ /* 0x000fe400020006ff */
[----:B------:R-:W-:Y:S01]  /*88f0*/  LOP3.LUT R55, R58, 0xff, RZ, 0xc0, !PT ;  /* 0x000000ff3a377812 */ /* 0x000fe200078ec0ff */
[----:B------:R-:W-:Y:S01]  /*8900*/  HADD2.F32 R63, -RZ, R60.H0_H0 ;  /* 0x2000003cff3f7230 */ /* 0x000fe20000004100 */
[----:B------:R-:W-:Y:S01]  /*8910*/  F2FP.F16.E4M3.UNPACK_B R52, R52 ;  /* 0x00000034ff34723e */ /* 0x000fe200020006ff */
[----:B------:R-:W-:Y:S01]  /*8920*/  HADD2.F32 R57, -RZ, R57.H0_H0 ;  /* 0x20000039ff397230 */ /* 0x000fe20000004100 */
[--C-:B------:R-:W-:Y:S02]  /*8930*/  SHF.R.U32.HI R62, RZ, 0x8, R53.reuse ;  /* 0x00000008ff3e7819 */ /* 0x100fe40000011635 */
[----:B------:R-:W-:Y:S01]  /*8940*/  F2FP.F16.E4M3.UNPACK_B R60, R55 ;  /* 0x00000037ff3c723e */ /* 0x000fe200020006ff */
[----:B------:R-:W-:Y:S01]  /*8950*/  HADD2.F32 R55, -RZ, R52.H0_H0 ;  /* 0x20000034ff377230 */ /* 0x000fe20000004100 */
[----:B------:R-:W-:Y:S01]  /*8960*/  SHF.R.U32.HI R61, RZ, 0x10, R53 ;  /* 0x00000010ff3d7819 */ /* 0x000fe20000011635 */
[-C--:B------:R-:W-:Y:S01]  /*8970*/  FFMA R122, R57, R85.reuse, R122 ;  /* 0x00000055397a7223 */ /* 0x080fe2000000007a */
[----:B------:R-:W-:Y:S01]  /*8980*/  LOP3.LUT R52, R62, 0xff, RZ, 0xc0, !PT ;  /* 0x000000ff3e347812 */ /* 0x000fe200078ec0ff */
[-C--:B------:R-:W-:Y:S01]  /*8990*/  FFMA R124, R63, R85.reuse, R124 ;  /* 0x000000553f7c7223 */ /* 0x080fe2000000007c */
[----:B------:R-:W-:Y:S01]  /*89a0*/  LOP3.LUT R57, R61, 0xff, RZ, 0xc0, !PT ;  /* 0x000000ff3d397812 */ /* 0x000fe200078ec0ff */
[----:B------:R-:W-:Y:S01]  /*89b0*/  HADD2.F32 R61, -RZ, R60.H0_H0 ;  /* 0x2000003cff3d7230 */ /* 0x000fe20000004100 */
[----:B------:R-:W-:Y:S01]  /*89c0*/  F2FP.F16.E4M3.UNPACK_B R52, R52 ;  /* 0x00000034ff34723e */ /* 0x000fe200020006ff */
[----:B------:R-:W-:Y:S01]  /*89d0*/  FFMA R120, R55, R85, R120 ;  /* 0x0000005537787223 */ /* 0x000fe20000000078 */
[----:B------:R-:W-:-:S02]  /*89e0*/  LOP3.LUT R60, R59, 0xff, RZ, 0xc0, !PT ;  /* 0x000000ff3b3c7812 */ /* 0x000fc400078ec0ff */
[--C-:B------:R-:W-:Y:S01]  /*89f0*/  SHF.R.U64 R110, R58, 0x8, R59.reuse ;  /* 0x000000083a6e7819 */ /* 0x100fe2000000123b */
[----:B------:R-:W-:Y:S01]  /*8a00*/  HADD2.F32 R55, -RZ, R52.H0_H0 ;  /* 0x20000034ff377230 */ /* 0x000fe20000004100 */
[----:B------:R-:W-:Y:S01]  /*8a10*/  F2FP.F16.E4M3.UNPACK_B R60, R60 ;  /* 0x0000003cff3c723e */ /* 0x000fe200020006ff */
[-C--:B------:R-:W-:Y:S01]  /*8a20*/  FFMA R126, R61, R85.reuse, R126 ;  /* 0x000000553d7e7223 */ /* 0x080fe2000000007e */
[C---:B------:R-:W-:Y:S01]  /*8a30*/  LOP3.LUT R52, R110.reuse, 0xff, RZ, 0xc0, !PT ;  /* 0x000000ff6e347812 */ /* 0x040fe200078ec0ff */
[----:B------:R-:W-:Y:S02]  /*8a40*/  IMAD.SHL.U32 R110, R110, 0x1000000, RZ ;  /* 0x010000006e6e7824 */ /* 0x000fe400078e00ff */
[----:B------:R-:W-:Y:S01]  /*8a50*/  FFMA R114, R55, R85, R114 ;  /* 0x0000005537727223 */ /* 0x000fe20000000072 */
[----:B------:R-:W-:Y:S01]  /*8a60*/  HADD2.F32 R55, -RZ, R60.H0_H0 ;  /* 0x2000003cff377230 */ /* 0x000fe20000004100 */
[----:B------:R-:W-:Y:S02]  /*8a70*/  F2FP.F16.E4M3.UNPACK_B R52, R52 ;  /* 0x00000034ff34723e */ /* 0x000fe400020006ff */
[----:B------:R-:W-:-:S02]  /*8a80*/  SHF.R.U64 R108, R58, 0x10, R59 ;  /* 0x000000103a6c7819 */ /* 0x000fc4000000123b */
[--C-:B------:R-:W-:Y:S01]  /*8a90*/  SHF.R.U32.HI R62, RZ, 0x8, R59.reuse ;  /* 0x00000008ff3e7819 */ /* 0x100fe2000001163b */
[----:B------:R-:W-:Y:S01]  /*8aa0*/  FFMA R128, R55, R85, R128 ;  /* 0x0000005537807223 */ /* 0x000fe20000000080 */
[----:B------:R-:W-:Y:S01]  /*8ab0*/  F2FP.F16.E4M3.UNPACK_B R57, R57 ;  /* 0x00000039ff39723e */ /* 0x000fe200020006ff */
[----:B------:R-:W-:Y:S01]  /*8ac0*/  HADD2.F32 R55, -RZ, R52.H0_H0 ;  /* 0x20000034ff377230 */ /* 0x000fe20000004100 */
[--C-:B------:R-:W-:Y:S02]  /*8ad0*/  SHF.R.U64 R64, R58, 0x18, R59.reuse ;  /* 0x000000183a407819 */ /* 0x100fe4000000123b */
[----:B------:R-:W-:Y:S01]  /*8ae0*/  SHF.R.U32.HI R61, RZ, 0x18, R59 ;  /* 0x00000018ff3d7819 */ /* 0x000fe2000001163b */
[----:B------:R-:W-:Y:S01]  /*8af0*/  HADD2.F32 R57, -RZ, R57.H0_H0 ;  /* 0x20000039ff397230 */ /* 0x000fe20000004100 */
[----:B------:R-:W-:Y:S01]  /*8b00*/  LOP3.LUT R52, R108, 0xff, RZ, 0xc0, !PT ;  /* 0x000000ff6c347812 */ /* 0x000fe200078ec0ff */
[----:B------:R-:W-:Y:S01]  /*8b10*/  FFMA R112, R55, R85, R112 ;  /* 0x0000005537707223 */ /* 0x000fe20000000070 */
[----:B------:R-:W-:-:S02]  /*8b20*/  LOP3.LUT R58, R62, 0xff, RZ, 0xc0, !PT ;  /* 0x000000ff3e3a7812 */ /* 0x000fc400078ec0ff */
[----:B------:R-:W-:Y:S01]  /*8b30*/  F2FP.F16.E4M3.UNPACK_B R60, R61 ;  /* 0x0000003dff3c723e */ /* 0x000fe200020006ff */
[-C--:B------:R-:W-:Y:S01]  /*8b40*/  FFMA R2, R57, R85.reuse, R2 ;  /* 0x0000005539027223 */ /* 0x080fe20000000002 */
[----:B------:R-:W-:Y:S02]  /*8b50*/  F2FP.F16.E4M3.UNPACK_B R52, R52 ;  /* 0x00000034ff34723e */ /* 0x000fe400020006ff */
[----:B------:R-:W-:Y:S01]  /*8b60*/  F2FP.F16.E4M3.UNPACK_B R58, R58 ;  /* 0x0000003aff3a723e */ /* 0x000fe200020006ff */
[----:B------:R-:W-:Y:S01]  /*8b70*/  HADD2.F32 R57, -RZ, R60.H0_H0 ;  /* 0x2000003cff397230 */ /* 0x000fe20000004100 */
[----:B------:R-:W-:Y:S01]  /*8b80*/  SHF.R.U32.HI R60, RZ, 0x10, R59 ;  /* 0x00000010ff3c7819 */ /* 0x000fe2000001163b */
[----:B------:R-:W-:Y:S01]  /*8b90*/  HADD2.F32 R55, -RZ, R52.H0_H0 ;  /* 0x20000034ff377230 */ /* 0x000fe20000004100 */
[----:B------:R-:W-:Y:S01]  /*8ba0*/  LOP3.LUT R77, R77, 0x1f, RZ, 0xc0, !PT ;  /* 0x0000001f4d4d7812 */ /* 0x000fe200078ec0ff */
[----:B------:R-:W-:Y:S01]  /*8bb0*/  HADD2.F32 R61, -RZ, R58.H0_H0 ;  /* 0x2000003aff3d7230 */ /* 0x000fe20000004100 */
[----:B------:R-:W-:Y:S01]  /*8bc0*/  LOP3.LUT R52, R60, 0xff, RZ, 0xc0, !PT ;  /* 0x000000ff3c347812 */ /* 0x000fe200078ec0ff */
[-C--:B------:R-:W-:Y:S01]  /*8bd0*/  FFMA R124, R57, R85.reuse, R124 ;  /* 0x00000055397c7223 */ /* 0x080fe2000000007c */
[-C--:B------:R-:W-:Y:S01]  /*8be0*/  FFMA R122, R55, R85.reuse, R122 ;  /* 0x00000055377a7223 */ /* 0x080fe2000000007a */
[C---:B------:R-:W-:Y:S01]  /*8bf0*/  LOP3.LUT R57, R64.reuse, 0xff, RZ, 0xc0, !PT ;  /* 0x000000ff40397812 */ /* 0x040fe200078ec0ff */
[----:B------:R-:W-:Y:S01]  /*8c00*/  FFMA R114, R61, R85, R114 ;  /* 0x000000553d727223 */ /* 0x000fe20000000072 */
[----:B------:R-:W-:Y:S01]  /*8c10*/  F2FP.F16.E4M3.UNPACK_B R52, R52 ;  /* 0x00000034ff34723e */ /* 0x000fe200020006ff */
[----:B------:R-:W0:Y:S01]  /*8c20*/  SHFL.IDX PT, R61, R112, R77, 0x1f ;  /* 0x00001f4d703d7589 */ /* 0x000e2200000e0000 */
[----:B------:R-:W-:Y:S01]  /*8c30*/  IMAD.SHL.U32 R64, R64, 0x1000000, RZ ;  /* 0x0100000040407824 */ /* 0x000fe200078e00ff */
[----:B------:R-:W-:Y:S01]  /*8c40*/  F2FP.F16.E4M3.UNPACK_B R57, R57 ;  /* 0x00000039ff39723e */ /* 0x000fe200020006ff */
[----:B------:R-:W-:Y:S01]  /*8c50*/  IMAD.SHL.U32 R58, R108, 0x1000000, RZ ;  /* 0x010000006c3a7824 */ /* 0x000fe200078e00ff */
[----:B------:R-:W1:Y:S01]  /*8c60*/  SHFL.IDX PT, R122, R122, R77, 0x1f ;  /* 0x00001f4d7a7a7589 */ /* 0x000e6200000e0000 */
[----:B------:R-:W-:Y:S01]  /*8c70*/  HADD2.F32 R55, -RZ, R52.H0_H0 ;  /* 0x20000034ff377230 */ /* 0x000fe20000004100 */
[----:B------:R-:W-:Y:S01]  /*8c80*/  LOP3.LUT R52, R0, 0xff000000, R47, 0xf8, !PT ;  /* 0xff00000000347812 */ /* 0x000fe200078ef82f */
[----:B------:R-:W-:Y:S01]  /*8c90*/  IMAD.U32 R0, R111, 0x10000, RZ ;  /* 0x000100006f007824 */ /* 0x000fe200078e00ff */
[----:B------:R-:W-:Y:S01]  /*8ca0*/  LOP3.LUT R47, R109, R58, RZ, 0xfc, !PT ;  /* 0x0000003a6d2f7212 */ /* 0x000fe200078efcff */
[----:B------:R-:W-:-:S02]  /*8cb0*/  HADD2.F32 R57, -RZ, R57.H0_H0 ;  /* 0x20000039ff397230 */ /* 0x000fc40000004100 */
[-C--:B------:R-:W-:Y:S01]  /*8cc0*/  FFMA R2, R55, R85.reuse, R2 ;  /* 0x0000005537027223 */ /* 0x080fe20000000002 */
[----:B------:R-:W-:Y:S01]  /*8cd0*/  LOP3.LUT R55, R45, R64, RZ, 0xfc, !PT ;  /* 0x000000402d377212 */ /* 0x000fe200078efcff */
[----:B------:R0:W2:Y:S01]  /*8ce0*/  SHFL.IDX PT, R121, R114, R77, 0x1f ;  /* 0x00001f4d72797589 */ /* 0x0000a200000e0000 */
[----:B------:R-:W-:Y:S01]  /*8cf0*/  LOP3.LUT R0, R107, R0, RZ, 0xfc, !PT ;  /* 0x000000006b007212 */ /* 0x000fe200078efcff */
[----:B------:R-:W-:Y:S01]  /*8d00*/  IMAD.SHL.U32 R58, R62, 0x1000000, RZ ;  /* 0x010000003e3a7824 */ /* 0x000fe200078e00ff */
[----:B------:R-:W-:Y:S01]  /*8d10*/  IADD3 R113, P0, PT, R93, R50, RZ ;  /* 0x000000325d717210 */ /* 0x000fe20007f1e0ff */
[----:B------:R-:W3:Y:S01]  /*8d20*/  SHFL.IDX PT, R65, R128, R77, 0x1f ;  /* 0x00001f4d80417589 */ /* 0x000ee200000e0000 */
[----:B------:R-:W-:Y:S01]  /*8d30*/  LOP3.LUT R45, R0, 0xff000000, R59, 0xf8, !PT ;  /* 0xff000000002d7812 */ /* 0x000fe200078ef83b */
[----:B------:R-:W-:Y:S02]  /*8d40*/  VIADD R0, R75, 0x1c ;  /* 0x0000001c4b007836 */ /* 0x000fe40000000000 */
[----:B------:R-:W-:Y:S01]  /*8d50*/  FFMA R120, R57, R85, R120 ;  /* 0x0000005539787223 */ /* 0x000fe20000000078 */
[----:B------:R-:W-:Y:S01]  /*8d60*/  LOP3.LUT R57, R105, R58, RZ, 0xfc, !PT ;  /* 0x0000003a69397212 */ /* 0x000fe200078efcff */
[----:B------:R-:W4:Y:S01]  /*8d70*/  SHFL.IDX PT, R126, R126, R77, 0x1f ;  /* 0x00001f4d7e7e7589 */ /* 0x000f2200000e0000 */
[----:B------:R-:W-:Y:S01]  /*8d80*/  LOP3.LUT R106, R106, 0xff0000, R53, 0xf8, !PT ;  /* 0x00ff00006a6a7812 */ /* 0x000fe200078ef835 */
[----:B------:R-:W-:-:S02]  /*8d90*/  IMAD.SHL.U32 R53, R60, 0x1000000, RZ ;  /* 0x010000003c357824 */ /* 0x000fc400078e00ff */
[----:B0-----:R-:W-:Y:S01]  /*8da0*/  FADD R114, R90, R61 ;  /* 0x0000003d5a727221 */ /* 0x001fe20000000000 */
[----:B------:R-:W-:Y:S01]  /*8db0*/  LOP3.LUT R61, R0, 0x1f, RZ, 0xc0, !PT ;  /* 0x0000001f003d7812 */ /* 0x000fe200078ec0ff */
[----:B------:R-:W0:Y:S01]  /*8dc0*/  SHFL.IDX PT, R124, R124, R77, 0x1f ;  /* 0x00001f4d7c7c7589 */ /* 0x000e2200000e0000 */
[----:B------:R-:W-:Y:S01]  /*8dd0*/  LOP3.LUT R43, R43, R110, RZ, 0xfc, !PT ;  /* 0x0000006e2b2b7212 */ /* 0x000fe200078efcff */
[----:B-1----:R-:W-:Y:S01]  /*8de0*/  FADD R115, R91, R122 ;  /* 0x0000007a5b737221 */ /* 0x002fe20000000000 */
[C---:B------:R-:W-:Y:S01]  /*8df0*/  IADD3 R58, P5, PT, R61.reuse, R113, RZ ;  /* 0x000000713d3a7210 */ /* 0x040fe20007fbe0ff */
[----:B------:R-:W-:Y:S01]  /*8e00*/  IMAD.X R122, R104, 0x1, R51, P0 ;  /* 0x00000001687a7824 */ /* 0x000fe200000e0633 */
[----:B------:R-:W1:Y:S01]  /*8e10*/  SHFL.IDX PT, R63, R120, R77, 0x1f ;  /* 0x00001f4d783f7589 */ /* 0x000e6200000e0000 */
[CC--:B------:R-:W-:Y:S02]  /*8e20*/  ISETP.LT.U32.AND P6, PT, R61.reuse, R96.reuse, PT ;  /* 0x000000603d00720c */ /* 0x0c0fe40003fc1070 */
[----:B------:R-:W-:Y:S01]  /*8e30*/  IMAD.X R59, RZ, RZ, R122, P5 ;  /* 0x000000ffff3b7224 */ /* 0x000fe200028e067a */
[----:B------:R3:W1:Y:S01]  /*8e40*/  SHFL.IDX PT, R2, R2, R77, 0x1f ;  /* 0x00001f4d02027589 */ /* 0x00066200000e0000 */
[----:B------:R-:W-:Y:S01]  /*8e50*/  ISETP.LT.U32.AND P5, PT, R61, R96, PT ;  /* 0x000000603d00720c */ /* 0x000fe20003fa1070 */
[----:B--2---:R-:W-:Y:S01]  /*8e60*/  FADD R121, R102, R121 ;  /* 0x0000007966797221 */ /* 0x004fe20000000000 */
[----:B------:R-:W-:-:S02]  /*8e70*/  LOP3.LUT R53, R106, R53, RZ, 0xfc, !PT ;  /* 0x000000356a357212 */ /* 0x000fc400078efcff */
[----:B------:R-:W-:Y:S02]  /*8e80*/  P2R R64, PR, RZ, 0x20 ;  /* 0x00000020ff407803 */ /* 0x000fe40000000000 */
[CC--:B------:R-:W-:Y:S02]  /*8e90*/  ISETP.LT.U32.AND P5, PT, R61.reuse, R96.reuse, PT ;  /* 0x000000603d00720c */ /* 0x0c0fe40003fa1070 */
[-C--:B------:R-:W-:Y:S01]  /*8ea0*/  ISETP.LT.U32.AND P3, PT, R61, R96.reuse, PT ;  /* 0x000000603d00720c */ /* 0x080fe20003f61070 */
[----:B---3--:R-:W-:Y:S01]  /*8eb0*/  FADD R77, R88, R65 ;  /* 0x00000041584d7221 */ /* 0x008fe20000000000 */
[----:B------:R-:W-:Y:S01]  /*8ec0*/  P2R R65, PR, RZ, 0x40 ;  /* 0x00000040ff417803 */ /* 0x000fe20000000000 */
[----:B----4-:R-:W-:Y:S01]  /*8ed0*/  FADD R3, R3, R126 ;  /* 0x0000007e03037221 */ /* 0x010fe20000000000 */
[-C--:B------:R-:W-:Y:S01]  /*8ee0*/  ISETP.LT.U32.AND P6, PT, R61, R96.reuse, PT ;  /* 0x000000603d00720c */ /* 0x080fe20003fc1070 */
[----:B0-----:R-:W-:Y:S01]  /*8ef0*/  FADD R112, R89, R124 ;  /* 0x0000007c59707221 */ /* 0x001fe20000000000 */
[----:B------:R-:W-:-:S02]  /*8f00*/  ISETP.LT.U32.AND P2, PT, R61, R96, PT ;  /* 0x000000603d00720c */ /* 0x000fc40003f41070 */
[CC--:B------:R-:W-:Y:S01]  /*8f10*/  ISETP.LT.U32.AND P1, PT, R61.reuse, R96.reuse, PT ;  /* 0x000000603d00720c */ /* 0x0c0fe20003f21070 */
[----:B-1----:R-:W-:Y:S01]  /*8f20*/  FADD R120, R92, R63 ;  /* 0x0000003f5c787221 */ /* 0x002fe20000000000 */
[----:B------:R-:W-:Y:S02]  /*8f30*/  ISETP.LT.U32.AND P0, PT, R61, R96, PT ;  /* 0x000000603d00720c */ /* 0x000fe40003f01070 */
[----:B------:R-:W-:Y:S01]  /*8f40*/  P2R R0, PR, RZ, 0x40 ;  /* 0x00000040ff007803 */ /* 0x000fe20000000000 */
[----:B------:R-:W-:Y:S01]  /*8f50*/  FADD R123, R103, R2 ;  /* 0x00000002677b7221 */ /* 0x000fe20000000000 */
[----:B------:R-:W-:Y:S09]  /*8f60*/  @!P4 BRA P5, `(.L_x_112) ;  /* 0x000000000040c947 */ /* 0x000ff20002800000 */
        /* <DEDUP_REMOVED lines=16> */
.L_x_112:
[----:B------:R-:W-:-:S05]  /*9070*/  IADD3 R0, P5, PT, R58, R50, RZ ;  /* 0x000000323a007210 */ /* 0x000fca0007fbe0ff */
[----:B------:R-:W-:Y:S01]  /*9080*/  IMAD.X R2, R59, 0x1, R51, P5 ;  /* 0x000000013b027824 */ /* 0x000fe200028e0633 */
[----:B------:R-:W-:-:S04]  /*9090*/  LEA R110, P5, R0, R116, 0x3 ;  /* 0x00000074006e7211 */ /* 0x000fc800078a18ff */
[----:B------:R-:W-:-:S06]  /*90a0*/  LEA.HI.X R111, R0, R101, R2, 0x3, P5 ;  /* 0x00000065006f7211 */ /* 0x000fcc00028f1c02 */
[----:B------:R-:W5:Y:S03]  /*90b0*/  LDG.E.64 R110, desc[UR6][R110.64] ;  /* 0x000000066e6e7981 */ /* 0x000f66000c1e1b00 */
.L_x_113:
[----:B------:R-:W-:Y:S05]  /*90c0*/  BSYNC.RECONVERGENT B0 ;  /* 0x0000000000007941 */ /* 0x000fea0003800200 */
.L_x_111:
        /* <DEDUP_REMOVED lines=18> */
.L_x_115:
[----:B------:R-:W-:Y:S02]  /*91f0*/  IMAD R63, R118, 0x9, RZ ;  /* 0x00000009763f7824 */ /* 0x000fe400078e02ff */
[----:B------:R-:W-:-:S04]  /*9200*/  IMAD.WIDE.U32 R60, R117, 0x9, R58 ;  /* 0x00000009753c7825 */ /* 0x000fc800078e003a */
[----:B------:R-:W-:Y:S01]  /*9210*/  IMAD.IADD R0, R63, 0x1, R61 ;  /* 0x000000013f007824 */ /* 0x000fe200078e023d */
[----:B------:R-:W-:-:S04]  /*9220*/  LEA R92, P5, R60, R116, 0x3 ;  /* 0x000000743c5c7211 */ /* 0x000fc800078a18ff */
[----:B------:R-:W-:-:S06]  /*9230*/  LEA.HI.X R93, R60, R101, R0, 0x3, P5 ;  /* 0x000000653c5d7211 */ /* 0x000fcc00028f1c00 */
[----:B------:R-:W5:Y:S03]  /*9240*/  LDG.E.64 R92, desc[UR6][R92.64] ;  /* 0x000000065c5c7981 */ /* 0x000f66000c1e1b00 */
.L_x_116:
[----:B------:R-:W-:Y:S05]  /*9250*/  BSYNC.RECONVERGENT B0 ;  /* 0x0000000000007941 */ /* 0x000fea0003800200 */
.L_x_114:
        /* <DEDUP_REMOVED lines=19> */
.L_x_118:
        /* <DEDUP_REMOVED lines=8> */
.L_x_119:
[----:B------:R-:W-:Y:S05]  /*9410*/  BSYNC.RECONVERGENT B0 ;  /* 0x0000000000007941 */ /* 0x000fea0003800200 */
.L_x_117:
        /* <DEDUP_REMOVED lines=19> */
.L_x_121:
        /* <DEDUP_REMOVED lines=8> */
.L_x_122:
[----:B------:R-:W-:Y:S05]  /*95d0*/  BSYNC.RECONVERGENT B0 ;  /* 0x0000000000007941 */ /* 0x000fea0003800200 */
.L_x_120:
        /* <DEDUP_REMOVED lines=18> */
.L_x_124:
        /* <DEDUP_REMOVED lines=8> */
.L_x_125:
[----:B------:R-:W-:Y:S05]  /*9780*/  BSYNC.RECONVERGENT B0 ;  /* 0x0000000000007941 */ /* 0x000fea0003800200 */
.L_x_123:
        /* <DEDUP_REMOVED lines=18> */
.L_x_127:
        /* <DEDUP_REMOVED lines=8> */
.L_x_128:
[----:B------:R-:W-:Y:S05]  /*9930*/  BSYNC.RECONVERGENT B0 ;  /* 0x0000000000007941 */ /* 0x000fea0003800200 */
.L_x_126:
        /* <DEDUP_REMOVED lines=18> */
.L_x_130:
        /* <DEDUP_REMOVED lines=8> */
.L_x_131:
[----:B------:R-:W-:Y:S05]  /*9ae0*/  BSYNC.RECONVERGENT B0 ;  /* 0x0000000000007941 */ /* 0x000fea0003800200 */
.L_x_129:
        /* <DEDUP_REMOVED lines=18> */
.L_x_133:
[----:B------:R-:W-:Y:S02]  /*9c10*/  IMAD R61, R118, 0xf, RZ ;  /* 0x0000000f763d7824 */ /* 0x000fe400078e02ff */
[----:B------:R-:W-:-:S04]  /*9c20*/  IMAD.WIDE.U32 R58, R117, 0xf, R58 ;  /* 0x0000000f753a7825 */ /* 0x000fc800078e003a */
[----:B------:R-:W-:Y:S01]  /*9c30*/  IMAD.IADD R0, R61, 0x1, R59 ;  /* 0x000000013d007824 */ /* 0x000fe200078e023b */
[----:B------:R-:W-:-:S04]  /*9c40*/  LEA R102, P0, R58, R116, 0x3 ;  /* 0x000000743a667211 */ /* 0x000fc800078018ff */
[----:B------:R-:W-:-:S06]  /*9c50*/  LEA.HI.X R103, R58, R101, R0, 0x3, P0 ;  /* 0x000000653a677211 */ /* 0x000fcc00000f1c00 */
[----:B------:R-:W5:Y:S03]  /*9c60*/  LDG.E.64 R102, desc[UR6][R102.64] ;  /* 0x0000000666667981 */ /* 0x000f66000c1e1b00 */
.L_x_134:
[----:B------:R-:W-:Y:S05]  /*9c70*/  BSYNC.RECONVERGENT B0 ;  /* 0x0000000000007941 */ /* 0x000fea0003800200 */
.L_x_132:
[----:B------:R-:W-:Y:S01]  /*9c80*/  IMAD.SHL.U32 R62, R68, 0x100, RZ ;  /* 0x00000100443e7824 */ /* 0x000fe200078e00ff */
[----:B------:R-:W-:Y:S01]  /*9c90*/  LOP3.LUT R61, R70, 0xff, RZ, 0xc0, !PT ;  /* 0x000000ff463d7812 */ /* 0x000fe200078ec0ff */
[C---:B------:R-:W-:Y:S01]  /*9ca0*/  IMAD.SHL.U32 R141, R66.reuse, 0x100, RZ ;  /* 0x00000100428d7824 */ /* 0x040fe200078e00ff */
[----:B------:R-:W-:Y:S01]  /*9cb0*/  LOP3.LUT R58, R47, 0xff000000, RZ, 0xc0, !PT ;  /* 0xff0000002f3a7812 */ /* 0x000fe200078ec0ff */
[----:B------:R-:W-:Y:S01]  /*9cc0*/  IMAD.U32 R125, R66, 0x10000, RZ ;  /* 0x00010000427d7824 */ /* 0x000fe200078e00ff */
[----:B------:R-:W-:Y:S01]  /*9cd0*/  LOP3.LUT R62, R61, 0xff00, R62, 0xf8, !PT ;  /* 0x0000ff003d3e7812 */ /* 0x000fe200078ef83e */
[----:B------:R-:W-:Y:S01]  /*9ce0*/  VIADD R75, R75, 0x1b ;  /* 0x0000001b4b4b7836 */ /* 0x000fe20000000000 */
[--C-:B------:R-:W-:Y:S01]  /*9cf0*/  SHF.L.U64.HI R61, R82, 0x10, R83.reuse ;  /* 0x00000010523d7819 */ /* 0x100fe20000010253 */
[----:B------:R-:W-:Y:S01]  /*9d00*/  BSSY.RECONVERGENT B0, `(.L_x_135) ;  /* 0x00001c6000007945 */ /* 0x000fe20003800200 */
[----:B------:R-:W-:Y:S02]  /*9d10*/  SHF.R.U32.HI R2, RZ, 0x8, R83 ;  /* 0x00000008ff027819 */ /* 0x000fe40000011653 */
[----:B------:R-:W-:-:S02]  /*9d20*/  LOP3.LUT R63, R57, 0xff000000, RZ, 0xc0, !PT ;  /* 0xff000000393f7812 */ /* 0x000fc400078ec0ff */
[----:B------:R-:W-:Y:S02]  /*9d30*/  SHF.R.U32.HI R135, RZ, 0x18, R67 ;  /* 0x00000018ff877819 */ /* 0x000fe40000011643 */
[----:B------:R-:W-:Y:S02]  /*9d40*/  SHF.R.U32.HI R138, RZ, 0x18, R69 ;  /* 0x00000018ff8a7819 */ /* 0x000fe40000011645 */
[----:B------:R-:W-:Y:S02]  /*9d50*/  SHF.R.U32.HI R134, RZ, 0x18, R73 ;  /* 0x00000018ff867819 */ /* 0x000fe40000011649 */
[----:B------:R-:W-:Y:S02]  /*9d60*/  SHF.L.U64.HI R127, R82, 0x8, R83 ;  /* 0x00000008527f7819 */ /* 0x000fe40000010253 */
[----:B------:R-:W-:Y:S01]  /*9d70*/  LOP3.LUT R0, R55, 0xff000000, RZ, 0xc0, !PT ;  /* 0xff00000037007812 */ /* 0x000fe200078ec0ff */
[----:B------:R-:W-:Y:S01]  /*9d80*/  IMAD.SHL.U32 R136, R134, 0x1000000, RZ ;  /* 0x0100000086887824 */ /* 0x000fe200078e00ff */
[----:B------:R-:W-:Y:S01]  /*9d90*/  LOP3.LUT R61, R58, 0xff, R61, 0xf8, !PT ;  /* 0x000000ff3a3d7812 */ /* 0x000fe200078ef83d */
[----:B------:R-:W-:Y:S01]  /*9da0*/  IMAD.SHL.U32 R58, R138, 0x100, RZ ;  /* 0x000001008a3a7824 */ /* 0x000fe200078e00ff */
[----:B------:R-:W-:Y:S01]  /*9db0*/  LOP3.LUT R2, R63, 0xff, R2, 0xf8, !PT ;  /* 0x000000ff3f027812 */ /* 0x000fe200078ef802 */
[----:B------:R-:W-:Y:S01]  /*9dc0*/  IMAD.U32 R63, R135, 0x10000, RZ ;  /* 0x00010000873f7824 */ /* 0x000fe200078e00ff */
[----:B------:R-:W-:Y:S01]  /*9dd0*/  LOP3.LUT R127, R0, 0xff, R127, 0xf8, !PT ;  /* 0x000000ff007f7812 */ /* 0x000fe200078ef87f */
[----:B------:R-:W-:Y:S01]  /*9de0*/  VIADD R0, R76, 0x5 ;  /* 0x000000054c007836 */ /* 0x000fe20000000000 */
[----:B------:R-:W-:-:S02]  /*9df0*/  SHF.R.U64 R146, R70, 0x8, R71 ;  /* 0x0000000846927819 */ /* 0x000fc40000001247 */
[----:B------:R-:W-:Y:S02]  /*9e00*/  LOP3.LUT R136, R136, R58, R63, 0xfe, !PT ;  /* 0x0000003a88887212 */ /* 0x000fe400078efe3f */
[----:B------:R-:W-:Y:S02]  /*9e10*/  LOP3.LUT R63, R49, 0xff000000, RZ, 0xc0, !PT ;  /* 0xff000000313f7812 */ /* 0x000fe400078ec0ff */
[----:B------:R-:W-:Y:S01]  /*9e20*/  ISETP.GE.U32.AND P4, PT, R0, R97, PT ;  /* 0x000000610000720c */ /* 0x000fe20003f86070 */
[----:B------:R-:W-:Y:S01]  /*9e30*/  IMAD.SHL.U32 R0, R86, 0x100, RZ ;  /* 0x0000010056007824 */ /* 0x000fe200078e00ff */
[----:B------:R-:W-:Y:S02]  /*9e40*/  LOP3.LUT R63, R63, 0xff, R82, 0xf8, !PT ;  /* 0x000000ff3f3f7812 */ /* 0x000fe400078ef852 */
[----:B------:R-:W-:Y:S02]  /*9e50*/  LOP3.LUT R60, R43, 0xff000000, RZ, 0xc0, !PT ;  /* 0xff0000002b3c7812 */ /* 0x000fe400078ec0ff */
[----:B------:R-:W-:-:S02]  /*9e60*/  LOP3.LUT R63, R63, 0xff00, R0, 0xf8, !PT ;  /* 0x0000ff003f3f7812 */ /* 0x000fc400078ef800 */
[----:B------:R-:W-:Y:S02]  /*9e70*/  SHF.L.U64.HI R0, R86, 0x10, R87 ;  /* 0x0000001056007819 */ /* 0x000fe40000010257 */
[----:B------:R-:W-:Y:S02]  /*9e80*/  SHF.L.U64.HI R59, R82, 0x18, R83 ;  /* 0x00000018523b7819 */ /* 0x000fe40000010253 */
[----:B------:R-:W-:Y:S02]  /*9e90*/  SHF.R.U64 R142, R70, 0x10, R71 ;  /* 0x00000010468e7819 */ /* 0x000fe40000001247 */
[----:B------:R-:W-:Y:S02]  /*9ea0*/  LOP3.LUT R119, R146, 0xff, RZ, 0xc0, !PT ;  /* 0x000000ff92777812 */ /* 0x000fe400078ec0ff */
[----:B------:R-:W-:Y:S02]  /*9eb0*/  LOP3.LUT R127, R127, 0xff00, R0, 0xf8, !PT ;  /* 0x0000ff007f7f7812 */ /* 0x000fe400078ef800 */
[----:B------:R-:W-:-:S02]  /*9ec0*/  LOP3.LUT R59, R60, 0xff, R59, 0xf8, !PT ;  /* 0x000000ff3c3b7812 */ /* 0x000fc400078ef83b */
[----:B------:R-:W-:Y:S02]  /*9ed0*/  SHF.R.U64 R143, R68, 0x8, R69 ;  /* 0x00000008448f7819 */ /* 0x000fe40000001245 */
[----:B------:R-:W-:Y:S02]  /*9ee0*/  LOP3.LUT R58, R142, 0xff, RZ, 0xc0, !PT ;  /* 0x000000ff8e3a7812 */ /* 0x000fe400078ec0ff */
[----:B------:R-:W-:Y:S02]  /*9ef0*/  LOP3.LUT R0, R119, 0xff00, R68, 0xf8, !PT ;  /* 0x0000ff0077007812 */ /* 0x000fe400078ef844 */
[----:B------:R-:W-:Y:S02]  /*9f00*/  SHF.L.U64.HI R65, R135, 0x10, RZ ;  /* 0x0000001087417819 */ /* 0x000fe400000102ff */
[----:B------:R-:W-:Y:S02]  /*9f10*/  SHF.L.U64.HI R124, R134, 0x18, RZ ;  /* 0x00000018867c7819 */ /* 0x000fe400000102ff */
[----:B------:R-:W-:-:S02]  /*9f20*/  SHF.L.U64.HI R60, R138, 0x8, RZ ;  /* 0x000000088a3c7819 */ /* 0x000fc400000102ff */
[----:B------:R-:W-:Y:S02]  /*9f30*/  SHF.R.U64 R119, R80, 0x8, R81 ;  /* 0x0000000850777819 */ /* 0x000fe40000001251 */
[----:B------:R-:W-:Y:S02]  /*9f40*/  LOP3.LUT R128, R41, 0xff000000, RZ, 0xc0, !PT ;  /* 0xff00000029807812 */ /* 0x000fe400078ec0ff */
[----:B------:R-:W-:Y:S02]  /*9f50*/  LOP3.LUT R143, R58, 0xff00, R143, 0xf8, !PT ;  /* 0x0000ff003a8f7812 */ /* 0x000fe400078ef88f */
[----:B------:R-:W-:Y:S01]  /*9f60*/  LOP3.LUT R124, R124, R60, R65, 0xfe, !PT ;  /* 0x0000003c7c7c7212 */ /* 0x000fe200078efe41 */
[----:B------:R-:W-:Y:S01]  /*9f70*/  IMAD.U32 R60, R80, 0x10000, RZ ;  /* 0x00010000503c7824 */ /* 0x000fe200078e00ff */
[----:B------:R-:W-:Y:S02]  /*9f80*/  SHF.L.U64.HI R58, R86, 0x18, R87 ;  /* 0x00000018563a7819 */ /* 0x000fe40000010257 */
[----:B------:R-:W-:Y:S01]  /*9f90*/  LOP3.LUT R141, R0, 0xff0000, R141, 0xf8, !PT ;  /* 0x00ff0000008d7812 */ /* 0x000fe200078ef88d */
[----:B------:R-:W-:Y:S01]  /*9fa0*/  IMAD.U32 R0, R119, 0x10000, RZ ;  /* 0x0001000077007824 */ /* 0x000fe200078e00ff */
[----:B------:R-:W-:-:S02]  /*9fb0*/  SHF.R.U64 R129, R80, 0x10, R81 ;  /* 0x0000001050817819 */ /* 0x000fc40000001251 */
[----:B------:R-:W-:Y:S01]  /*9fc0*/  LOP3.LUT R125, R62, 0xff0000, R125, 0xf8, !PT ;  /* 0x00ff00003e7d7812 */ /* 0x000fe200078ef87d */
[----:B------:R-:W-:Y:S01]  /*9fd0*/  IMAD.SHL.U32 R62, R72, 0x1000000, RZ ;  /* 0x01000000483e7824 */ /* 0x000fe200078e00ff */
[----:B------:R-:W-:Y:S02]  /*9fe0*/  SHF.L.U64.HI R65, R86, 0x8, R87 ;  /* 0x0000000856417819 */ /* 0x000fe40000010257 */
[----:B------:R-:W-:Y:S02]  /*9ff0*/  LOP3.LUT R128, R128, 0xff, R83, 0xf8, !PT ;  /* 0x000000ff80807812 */ /* 0x000fe400078ef853 */
[----:B------:R-:W-:Y:S02]  /*a000*/  LOP3.LUT R59, R59, 0xff00, R86, 0xf8, !PT ;  /* 0x0000ff003b3b7812 */ /* 0x000fe400078ef856 */
[----:B------:R-:W-:Y:S02]  /*a010*/  SHF.R.U64 R131, R80, 0x18, R81 ;  /* 0x0000001850837819 */ /* 0x000fe40000001251 */
[----:B------:R-:W-:Y:S01]  /*a020*/  LOP3.LUT R61, R61, 0xff00, R58, 0xf8, !PT ;  /* 0x0000ff003d3d7812 */ /* 0x000fe200078ef83a */
[----:B------:R-:W-:Y:S01]  /*a030*/  IMAD.U32 R58, R129, 0x10000, RZ ;  /* 0x00010000813a7824 */ /* 0x000fe200078e00ff */
[----:B------:R-:W-:-:S02]  /*a040*/  LOP3.LUT R128, R128, 0xff00, R65, 0xf8, !PT ;  /* 0x0000ff0080807812 */ /* 0x000fc400078ef841 */
[----:B------:R-:W-:Y:S01]  /*a050*/  LOP3.LUT R59, R59, 0xffffff, R0, 0xc8, !PT ;  /* 0x00ffffff3b3b7812 */ /* 0x000fe200078ec800 */
[----:B------:R-:W-:Y:S01]  /*a060*/  IMAD.U32 R0, R131, 0x10000, RZ ;  /* 0x0001000083007824 */ /* 0x000fe200078e00ff */
[----:B------:R-:W-:Y:S02]  /*a070*/  SHF.R.U32.HI R65, RZ, 0x8, R81 ;  /* 0x00000008ff417819 */ /* 0x000fe40000011651 */
[----:B------:R-:W-:Y:S02]  /*a080*/  LOP3.LUT R62, R125, 0xff000000, R62, 0xf8, !PT ;  /* 0xff0000007d3e7812 */ /* 0x000fe400078ef83e */
[----:B------:R-:W-:Y:S02]  /*a090*/  LOP3.LUT R125, R2, 0xff00, R87, 0xf8, !PT ;  /* 0x0000ff00027d7812 */ /* 0x000fe400078ef857 */
[----:B------:R-:W-:Y:S02]  /*a0a0*/  SHF.R.U32.HI R133, RZ, 0x10, R83 ;  /* 0x00000010ff857819 */ /* 0x000fe40000011653 */
[----:B------:R-:W-:-:S02]  /*a0b0*/  SHF.R.U32.HI R130, RZ, 0x18, R87 ;  /* 0x00000018ff827819 */ /* 0x000fc40000011657 */
[----:B------:R-:W-:Y:S02]  /*a0c0*/  LOP3.LUT R2, R71, 0xff, RZ, 0xc0, !PT ;  /* 0x000000ff47027812 */ /* 0x000fe400078ec0ff */
[----:B------:R-:W-:Y:S01]  /*a0d0*/  LOP3.LUT R61, R61, 0xffffff, R58, 0xc8, !PT ;  /* 0x00ffffff3d3d7812 */ /* 0x000fe200078ec83a */
[----:B------:R-:W-:Y:S01]  /*a0e0*/  IMAD.U32 R58, R65, 0x10000, RZ ;  /* 0x00010000413a7824 */ /* 0x000fe200078e00ff */
[----:B------:R-:W-:Y:S01]  /*a0f0*/  LOP3.LUT R63, R63, 0xffffff, R60, 0xc8, !PT ;  /* 0x00ffffff3f3f7812 */ /* 0x000fe200078ec83c */
[----:B------:R-:W-:Y:S01]  /*a100*/  IMAD.SHL.U32 R137, R130, 0x100, RZ ;  /* 0x0000010082897824 */ /* 0x000fe200078e00ff */
[----:B------:R-:W-:Y:S02]  /*a110*/  LOP3.LUT R127, R127, 0xffffff, R0, 0xc8, !PT ;  /* 0x00ffffff7f7f7812 */ /* 0x000fe400078ec800 */
[----:B------:R-:W-:Y:S02]  /*a120*/  LOP3.LUT R126, R133, 0xffffff00, R53, 0xf8, !PT ;  /* 0xffffff00857e7812 */ /* 0x000fe400078ef835 */
[----:B------:R-:W-:-:S02]  /*a130*/  LOP3.LUT R0, R70, 0xff, RZ, 0xc0, !PT ;  /* 0x000000ff46007812 */ /* 0x000fc400078ec0ff */
[----:B------:R-:W-:Y:S02]  /*a140*/  LOP3.LUT R60, R69, 0xff, RZ, 0xc0, !PT ;  /* 0x000000ff453c7812 */ /* 0x000fe400078ec0ff */
[----:B------:R-:W-:Y:S02]  /*a150*/  F2FP.F16.E4M3.UNPACK_B R2, R2 ;  /* 0x00000002ff02723e */ /* 0x000fe400020006ff */
[----:B------:R-:W-:Y:S02]  /*a160*/  SHF.R.U32.HI R132, RZ, 0x18, R83 ;  /* 0x00000018ff847819 */ /* 0x000fe40000011653 */
[----:B------:R-:W-:Y:S01]  /*a170*/  LOP3.LUT R125, R125, 0xffffff, R58, 0xc8, !PT ;  /* 0x00ffffff7d7d7812 */ /* 0x000fe200078ec83a */
[----:B------:R-:W-:Y:S01]  /*a180*/  HADD2.F32 R2, -RZ, R2.H0_H0 ;  /* 0x20000002ff027230 */ /* 0x000fe20000004100 */
[----:B------:R-:W-:Y:S02]  /*a190*/  SHF.R.U32.HI R139, RZ, 0x8, R87 ;  /* 0x00000008ff8b7819 */ /* 0x000fe40000011657 */
[----:B------:R-:W-:-:S02]  /*a1a0*/  LOP3.LUT R126, R126, 0xff, RZ, 0xc0, !PT ;  /* 0x000000ff7e7e7812 */ /* 0x000fc400078ec0ff */
[----:B------:R-:W-:Y:S01]  /*a1b0*/  F2FP.F16.E4M3.UNPACK_B R0, R0 ;  /* 0x00000000ff00723e */ /* 0x000fe200020006ff */
[-C--:B------:R-:W-:Y:S01]  /*a1c0*/  FFMA R2, R2, R85.reuse, RZ ;  /* 0x0000005502027223 */ /* 0x080fe200000000ff */
[----:B------:R-:W-:Y:S02]  /*a1d0*/  LOP3.LUT R58, R68, 0xff, RZ, 0xc0, !PT ;  /* 0x000000ff443a7812 */ /* 0x000fe400078ec0ff */
[----:B------:R-:W-:Y:S01]  /*a1e0*/  F2FP.F16.E4M3.UNPACK_B R60, R60 ;  /* 0x0000003cff3c723e */ /* 0x000fe200020006ff */
[----:B------:R-:W-:Y:S01]  /*a1f0*/  HADD2.F32 R0, -RZ, R0.H0_H0 ;  /* 0x20000000ff007230 */ /* 0x000fe20000004100 */
[----:B------:R-:W-:Y:S01]  /*a200*/  LOP3.LUT R124, R137, R124, R132, 0xfe, !PT ;  /* 0x0000007c897c7212 */ /* 0x000fe200078efe84 */
[----:B------:R-:W-:Y:S01]  /*a210*/  IMAD.U32 R137, R81, 0x10000, RZ ;  /* 0x0001000051897824 */ /* 0x000fe200078e00ff */
[----:B------:R-:W-:Y:S02]  /*a220*/  SHF.R.U32.HI R145, RZ, 0x18, R71 ;  /* 0x00000018ff917819 */ /* 0x000fe40000011647 */
[----:B------:R-:W-:Y:S01]  /*a230*/  LOP3.LUT R126, R126, 0xff00, R139, 0xf8, !PT ;  /* 0x0000ff007e7e7812 */ /* 0x000fe200078ef88b */
[----:B------:R-:W-:Y:S01]  /*a240*/  HADD2.F32 R139, -RZ, R60.H0_H0 ;  /* 0x2000003cff8b7230 */ /* 0x000fe20000004100 */
[----:B------:R-:W-:Y:S01]  /*a250*/  F2FP.F16.E4M3.UNPACK_B R58, R58 ;  /* 0x0000003aff3a723e */ /* 0x000fe200020006ff */
[----:B------:R-:W-:Y:S01]  /*a260*/  FFMA R0, R0, R85, RZ ;  /* 0x0000005500007223 */ /* 0x000fe200000000ff */
[----:B------:R-:W-:-:S02]  /*a270*/  F2FP.F16.E4M3.UNPACK_B R64, R145 ;  /* 0x00000091ff40723e */ /* 0x000fc400020006ff */
[----:B------:R-:W-:Y:S01]  /*a280*/  LOP3.LUT R128, R128, 0xffffff, R137, 0xc8, !PT ;  /* 0x00ffffff80807812 */ /* 0x000fe200078ec889 */
[----:B------:R-:W-:Y:S02]  /*a290*/  HADD2.F32 R137, -RZ, R58.H0_H0 ;  /* 0x2000003aff897230 */ /* 0x000fe40000004100 */
[----:B------:R-:W-:Y:S01]  /*a2a0*/  FFMA R140, R139, R85, R2 ;  /* 0x000000558b8c7223 */ /* 0x000fe20000000002 */
[----:B------:R-:W-:Y:S01]  /*a2b0*/  HADD2.F32 R2, -RZ, R64.H0_H0 ;  /* 0x20000040ff027230 */ /* 0x000fe20000004100 */
[----:B------:R-:W-:Y:S01]  /*a2c0*/  LOP3.LUT R64, R68, 0xffff, RZ, 0xc0, !PT ;  /* 0x0000ffff44407812 */ /* 0x000fe200078ec0ff */
[----:B------:R-:W-:Y:S01]  /*a2d0*/  IMAD.U32 R58, R72, 0x10000, RZ ;  /* 0x00010000483a7824 */ /* 0x000fe200078e00ff */
[----:B------:R-:W-:Y:S01]  /*a2e0*/  LOP3.LUT R60, R136, R145, RZ, 0xfc, !PT ;  /* 0x00000091883c7212 */ /* 0x000fe200078efcff */
[----:B------:R-:W-:Y:S01]  /*a2f0*/  FFMA R136, R137, R85, R0 ;  /* 0x0000005589887223 */ /* 0x000fe20000000000 */
[----:B------:R-:W-:Y:S02]  /*a300*/  LOP3.LUT R0, R146, 0xff, RZ, 0xc0, !PT ;  /* 0x000000ff92007812 */ /* 0x000fe400078ec0ff */
[----:B------:R-:W-:-:S02]  /*a310*/  SHF.R.U64 R144, R70, 0x18, R71 ;  /* 0x0000001846907819 */ /* 0x000fc40000001247 */
[----:B------:R-:W-:Y:S02]  /*a320*/  SHF.R.U32.HI R64, RZ, 0x8, R64 ;  /* 0x00000008ff407819 */ /* 0x000fe40000011640 */
[----:B------:R-:W-:Y:S02]  /*a330*/  LOP3.LUT R58, R141, 0xff000000, R58, 0xf8, !PT ;  /* 0xff0000008d3a7812 */ /* 0x000fe400078ef83a */
[----:B------:R-:W-:Y:S02]  /*a340*/  F2FP.F16.E4M3.UNPACK_B R137, R138 ;  /* 0x0000008aff89723e */ /* 0x000fe400020006ff */
[----:B------:R-:W-:Y:S02]  /*a350*/  F2FP.F16.E4M3.UNPACK_B R0, R0 ;  /* 0x00000000ff00723e */ /* 0x000fe400020006ff */
[----:B------:R-:W-:Y:S01]  /*a360*/  SHF.R.U64 R138, R68, 0x10, R69 ;  /* 0x00000010448a7819 */ /* 0x000fe20000001245 */
[----:B------:R-:W-:Y:S01]  /*a370*/  HADD2.F32 R139, -RZ, R137.H0_H0 ;  /* 0x20000089ff8b7230 */ /* 0x000fe20000004100 */
[----:B------:R-:W-:Y:S01]  /*a380*/  LOP3.LUT R141, R144, 0xff, RZ, 0xc0, !PT ;  /* 0x000000ff908d7812 */ /* 0x000fe200078ec0ff */
[----:B------:R-:W-:Y:S01]  /*a390*/  HADD2.F32 R0, -RZ, R0.H0_H0 ;  /* 0x20000000ff007230 */ /* 0x000fe20000004100 */
[----:B------:R-:W-:-:S02]  /*a3a0*/  F2FP.F16.E4M3.UNPACK_B R70, R64 ;  /* 0x00000040ff46723e */ /* 0x000fc400020006ff */
[----:B------:R-:W-:Y:S02]  /*a3b0*/  LOP3.LUT R64, R142, 0xff, RZ, 0xc0, !PT ;  /* 0x000000ff8e407812 */ /* 0x000fe400078ec0ff */
[----:B------:R-:W-:Y:S01]  /*a3c0*/  LOP3.LUT R150, R141, 0xff00, R138, 0xf8, !PT ;  /* 0x0000ff008d967812 */ /* 0x000fe200078ef88a */
[----:B------:R-:W-:Y:S01]  /*a3d0*/  IMAD.SHL.U32 R141, R72, 0x100, RZ ;  /* 0x00000100488d7824 */ /* 0x000fe200078e00ff */
[----:B------:R-:W-:Y:S01]  /*a3e0*/  LOP3.LUT R138, R138, 0xff, RZ, 0xc0, !PT ;  /* 0x000000ff8a8a7812 */ /* 0x000fe200078ec0ff */
[----:B------:R-:W-:Y:S01]  /*a3f0*/  HADD2.F32 R137, -RZ, R70.H0_H0 ;  /* 0x20000046ff897230 */ /* 0x000fe20000004100 */
[----:B------:R-:W-:Y:S01]  /*a400*/  F2FP.F16.E4M3.UNPACK_B R64, R64 ;  /* 0x00000040ff40723e */ /* 0x000fe200020006ff */
[-C--:B------:R-:W-:Y:S01]  /*a410*/  FFMA R70, R2, R85.reuse, RZ ;  /* 0x0000005502467223 */ /* 0x080fe200000000ff */
[----:B------:R-:W-:Y:S01]  /*a420*/  LOP3.LUT R142, R143, 0xff0000, R66, 0xf8, !PT ;  /* 0x00ff00008f8e7812 */ /* 0x000fe200078ef842 */
[-C--:B------:R-:W-:Y:S01]  /*a430*/  FFMA R2, R0, R85.reuse, RZ ;  /* 0x0000005500027223 */ /* 0x080fe200000000ff */
[----:B------:R-:W-:Y:S01]  /*a440*/  F2FP.F16.E4M3.UNPACK_B R138, R138 ;  /* 0x0000008aff8a723e */ /* 0x000fe200020006ff */
[----:B------:R-:W-:Y:S01]  /*a450*/  HADD2.F32 R0, -RZ, R64.H0_H0 ;  /* 0x20000040ff007230 */ /* 0x000fe20000004100 */
[----:B------:R-:W-:Y:S01]  /*a460*/  LOP3.LUT R64, R142, 0xff000000, R141, 0xf8, !PT ;  /* 0xff0000008e407812 */ /* 0x000fe200078ef88d */
[-C--:B------:R-:W-:Y:S01]  /*a470*/  FFMA R142, R139, R85.reuse, R70 ;  /* 0x000000558b8e7223 */ /* 0x080fe20000000046 */
[----:B------:R-:W-:Y:S01]  /*a480*/  FFMA R70, R137, R85, R2 ;  /* 0x0000005589467223 */ /* 0x000fe20000000002 */
[----:B------:R-:W-:-:S02]  /*a490*/  HADD2.F32 R137, -RZ, R138.H0_H0 ;  /* 0x2000008aff897230 */ /* 0x000fc40000004100 */
[-C--:B------:R-:W-:Y:S01]  /*a4a0*/  FFMA R0, R0, R85.reuse, RZ ;  /* 0x0000005500007223 */ /* 0x080fe200000000ff */
[----:B------:R-:W-:Y:S02]  /*a4b0*/  LOP3.LUT R2, R144, 0xff, RZ, 0xc0, !PT ;  /* 0x000000ff90027812 */ /* 0x000fe400078ec0ff */
[----:B------:R-:W-:Y:S01]  /*a4c0*/  SHF.R.U64 R138, R68, 0x18, R69 ;  /* 0x00000018448a7819 */ /* 0x000fe20000001245 */
[----:B------:R-:W-:Y:S01]  /*a4d0*/  FFMA R68, R137, R85, R0 ;  /* 0x0000005589447223 */ /* 0x000fe20000000000 */
[----:B------:R-:W-:Y:S02]  /*a4e0*/  F2FP.F16.E4M3.UNPACK_B R0, R2 ;  /* 0x00000002ff00723e */ /* 0x000fe400020006ff */
[----:B------:R-:W-:Y:S02]  /*a4f0*/  LOP3.LUT R137, R66, 0xff, RZ, 0xc0, !PT ;  /* 0x000000ff42897812 */ /* 0x000fe400078ec0ff */
[----:B------:R-:W-:Y:S01]  /*a500*/  LOP3.LUT R2, R138, 0xff, RZ, 0xc0, !PT ;  /* 0x000000ff8a027812 */ /* 0x000fe200078ec0ff */
[----:B------:R-:W-:Y:S01]  /*a510*/  HADD2.F32 R0, -RZ, R0.H0_H0 ;  /* 0x20000000ff007230 */ /* 0x000fe20000004100 */
[----:B------:R-:W-:-:S02]  /*a520*/  LOP3.LUT R139, R71, 0xff, RZ, 0xc0, !PT ;  /* 0x000000ff478b7812 */ /* 0x000fc400078ec0ff */
[----:B------:R-:W-:Y:S02]  /*a530*/  F2FP.F16.E4M3.UNPACK_B R137, R137 ;  /* 0x00000089ff89723e */ /* 0x000fe400020006ff */
[----:B------:R-:W-:Y:S01]  /*a540*/  F2FP.F16.E4M3.UNPACK_B R2, R2 ;  /* 0x00000002ff02723e */ /* 0x000fe200020006ff */
[----:B------:R-:W-:Y:S01]  /*a550*/  FFMA R0, R0, R85, RZ ;  /* 0x0000005500007223 */ /* 0x000fe200000000ff */
[--C-:B------:R-:W-:Y:S02]  /*a560*/  SHF.R.U32.HI R141, RZ, 0x10, R71.reuse ;  /* 0x00000010ff8d7819 */ /* 0x100fe40000011647 */
[----:B------:R-:W-:Y:S01]  /*a570*/  SHF.R.U32.HI R152, RZ, 0x8, R71 ;  /* 0x00000008ff987819 */ /* 0x000fe20000011647 */
[----:B------:R-:W-:Y:S01]  /*a580*/  HADD2.F32 R71, -RZ, R2.H0_H0 ;  /* 0x20000002ff477230 */ /* 0x000fe20000004100 */
[----:B------:R-:W-:Y:S01]  /*a590*/  LOP3.LUT R146, R139, 0xff00, R138, 0xf8, !PT ;  /* 0x0000ff008b927812 */ /* 0x000fe200078ef88a */
[----:B------:R-:W-:Y:S01]  /*a5a0*/  HADD2.F32 R139, -RZ, R137.H0_H0 ;  /* 0x20000089ff8b7230 */ /* 0x000fe20000004100 */
[----:B------:R-:W-:-:S02]  /*a5b0*/  SHF.R.U32.HI R137, RZ, 0x8, R69 ;  /* 0x00000008ff897819 */ /* 0x000fc40000011645 */
[----:B------:R-:W-:Y:S01]  /*a5c0*/  LOP3.LUT R148, R141, 0xff, RZ, 0xc0, !PT ;  /* 0x000000ff8d947812 */ /* 0x000fe200078ec0ff */
[-C--:B------:R-:W-:Y:S01]  /*a5d0*/  FFMA R138, R71, R85.reuse, R0 ;  /* 0x00000055478a7223 */ /* 0x080fe20000000000 */
[----:B------:R-:W-:Y:S01]  /*a5e0*/  LOP3.LUT R2, R152, 0xff, RZ, 0xc0, !PT ;  /* 0x000000ff98027812 */ /* 0x000fe200078ec0ff */
[----:B------:R-:W-:Y:S01]  /*a5f0*/  FFMA R144, R139, R85, R136 ;  /* 0x000000558b907223 */ /* 0x000fe20000000088 */
[----:B------:R-:W-:Y:S02]  /*a600*/  LOP3.LUT R148, R148, 0xff00, R137, 0xf8, !PT ;  /* 0x0000ff0094947812 */ /* 0x000fe400078ef889 */
[----:B------:R-:W-:Y:S02]  /*a610*/  LOP3.LUT R137, R137, 0xff, RZ, 0xc0, !PT ;  /* 0x000000ff89897812 */ /* 0x000fe400078ec0ff */
[----:B------:R-:W-:Y:S02]  /*a620*/  F2FP.F16.E4M3.UNPACK_B R0, R2 ;  /* 0x00000002ff00723e */ /* 0x000fe400020006ff */
[----:B------:R-:W-:-:S02]  /*a630*/  LOP3.LUT R152, R152, 0xff, RZ, 0xc0, !PT ;  /* 0x000000ff98987812 */ /* 0x000fc400078ec0ff */
[----:B------:R-:W-:Y:S01]  /*a640*/  F2FP.F16.E4M3.UNPACK_B R137, R137 ;  /* 0x00000089ff89723e */ /* 0x000fe200020006ff */
[----:B------:R-:W-:Y:S01]  /*a650*/  HADD2.F32 R0, -RZ, R0.H0_H0 ;  /* 0x20000000ff007230 */ /* 0x000fe20000004100 */
[--C-:B------:R-:W-:Y:S02]  /*a660*/  LOP3.LUT R143, R152, 0xff00, R69.reuse, 0xf8, !PT ;  /* 0x0000ff00988f7812 */ /* 0x100fe400078ef845 */
[----:B------:R-:W-:Y:S01]  /*a670*/  SHF.R.U32.HI R69, RZ, 0x10, R69 ;  /* 0x00000010ff457819 */ /* 0x000fe20000011645 */
[----:B------:R-:W-:Y:S01]  /*a680*/  HADD2.F32 R137, -RZ, R137.H0_H0 ;  /* 0x20000089ff897230 */ /* 0x000fe20000004100 */
[----:B------:R-:W-:Y:S01]  /*a690*/  LOP3.LUT R2, R141, 0xff, RZ, 0xc0, !PT ;  /* 0x000000ff8d027812 */ /* 0x000fe200078ec0ff */
[-C--:B------:R-:W-:Y:S01]  /*a6a0*/  FFMA R0, R0, R85.reuse, RZ ;  /* 0x0000005500007223 */ /* 0x080fe200000000ff */
[----:B------:R-:W-:Y:S02]  /*a6b0*/  LOP3.LUT R71, R67, 0xff, RZ, 0xc0, !PT ;  /* 0x000000ff43477812 */ /* 0x000fe400078ec0ff */
[----:B------:R-:W-:Y:S01]  /*a6c0*/  LOP3.LUT R69, R69, 0xff, RZ, 0xc0, !PT ;  /* 0x000000ff45457812 */ /* 0x000fe200078ec0ff */
[----:B------:R-:W-:Y:S01]  /*a6d0*/  FFMA R136, R137, R85, R0 ;  /* 0x0000005589887223 */ /* 0x000fe20000000000 */
[----:B------:R-:W-:-:S02]  /*a6e0*/  F2FP.F16.E4M3.UNPACK_B R2, R2 ;  /* 0x00000002ff02723e */ /* 0x000fc400020006ff */
[C-C-:B------:R-:W-:Y:S02]  /*a6f0*/  SHF.R.U64 R139, R66.reuse, 0x8, R67.reuse ;  /* 0x00000008428b7819 */ /* 0x140fe40000001243 */
[----:B------:R-:W-:Y:S01]  /*a700*/  F2FP.F16.E4M3.UNPACK_B R71, R71 ;  /* 0x00000047ff47723e */ /* 0x000fe200020006ff */
[----:B------:R-:W-:Y:S01]  /*a710*/  HADD2.F32 R0, -RZ, R2.H0_H0 ;  /* 0x20000002ff007230 */ /* 0x000fe20000004100 */
[----:B------:R-:W-:Y:S02]  /*a720*/  F2FP.F16.E4M3.UNPACK_B R69, R69 ;  /* 0x00000045ff45723e */ /* 0x000fe400020006ff */
[----:B------:R-:W-:Y:S01]  /*a730*/  LOP3.LUT R2, R139, 0xff, RZ, 0xc0, !PT ;  /* 0x000000ff8b027812 */ /* 0x000fe200078ec0ff */
[----:B------:R-:W-:Y:S01]  /*a740*/  HADD2.F32 R137, -RZ, R71.H0_H0 ;  /* 0x20000047ff897230 */ /* 0x000fe20000004100 */
[----:B------:R-:W-:Y:S01]  /*a750*/  SHF.R.U64 R71, R66, 0x10, R67 ;  /* 0x0000001042477819 */ /* 0x000fe20000001243 */
[----:B------:R-:W-:Y:S01]  /*a760*/  HADD2.F32 R69, -RZ, R69.H0_H0 ;  /* 0x20000045ff457230 */ /* 0x000fe20000004100 */
[----:B------:R-:W-:Y:S01]  /*a770*/  F2FP.F16.E4M3.UNPACK_B R135, R135 ;  /* 0x00000087ff87723e */ /* 0x000fe200020006ff */
[----:B------:R-:W-:Y:S01]  /*a780*/  FFMA R0, R0, R85, RZ ;  /* 0x0000005500007223 */ /* 0x000fe200000000ff */
[----:B------:R-:W-:-:S02]  /*a790*/  F2FP.F16.E4M3.UNPACK_B R2, R2 ;  /* 0x00000002ff02723e */ /* 0x000fc400020006ff */
[----:B------:R-:W-:Y:S01]  /*a7a0*/  LOP3.LUT R141, R150, 0xff0000, R139, 0xf8, !PT ;  /* 0x00ff0000968d7812 */ /* 0x000fe200078ef88b */
[-C--:B------:R-:W-:Y:S01]  /*a7b0*/  FFMA R0, R69, R85.reuse, R0 ;  /* 0x0000005545007223 */ /* 0x080fe20000000000 */
[----:B------:R-:W-:Y:S01]  /*a7c0*/  LOP3.LUT R139, R146, 0xff0000, R71, 0xf8, !PT ;  /* 0x00ff0000928b7812 */ /* 0x000fe200078ef847 */
[----:B------:R-:W-:Y:S01]  /*a7d0*/  HADD2.F32 R135, -RZ, R135.H0_H0 ;  /* 0x20000087ff877230 */ /* 0x000fe20000004100 */
[----:B------:R-:W-:Y:S01]  /*a7e0*/  LOP3.LUT R71, R71, 0xff, RZ, 0xc0, !PT ;  /* 0x000000ff47477812 */ /* 0x000fe200078ec0ff */
[----:B------:R-:W-:Y:S01]  /*a7f0*/  HADD2.F32 R69, -RZ, R2.H0_H0 ;  /* 0x20000002ff457230 */ /* 0x000fe20000004100 */
[----:B------:R-:W-:Y:S01]  /*a800*/  SHF.R.U64 R66, R66, 0x18, R67 ;  /* 0x0000001842427819 */ /* 0x000fe20000001243 */
[----:B------:R-:W-:Y:S01]  /*a810*/  FFMA R146, R137, R85, R140 ;  /* 0x0000005589927223 */ /* 0x000fe2000000008c */
[----:B------:R-:W-:Y:S01]  /*a820*/  F2FP.F16.E4M3.UNPACK_B R71, R71 ;  /* 0x00000047ff47723e */ /* 0x000fe200020006ff */
[-C--:B------:R-:W-:Y:S01]  /*a830*/  FFMA R142, R135, R85.reuse, R142 ;  /* 0x00000055878e7223 */ /* 0x080fe2000000008e */
[----:B------:R-:W-:Y:S01]  /*a840*/  FFMA R2, R69, R85, R70 ;  /* 0x0000005545027223 */ /* 0x000fe20000000046 */
[----:B------:R-:W-:-:S02]  /*a850*/  LOP3.LUT R135, R143, 0xff0000, R66, 0xf8, !PT ;  /* 0x00ff00008f877812 */ /* 0x000fc400078ef842 */
[----:B------:R-:W-:Y:S01]  /*a860*/  LOP3.LUT R66, R66, 0xff, RZ, 0xc0, !PT ;  /* 0x000000ff42427812 */ /* 0x000fe200078ec0ff */
[----:B------:R-:W-:Y:S01]  /*a870*/  HADD2.F32 R71, -RZ, R71.H0_H0 ;  /* 0x20000047ff477230 */ /* 0x000fe20000004100 */
[--C-:B------:R-:W-:Y:S02]  /*a880*/  SHF.R.U32.HI R70, RZ, 0x8, R67.reuse ;  /* 0x00000008ff467819 */ /* 0x100fe40000011643 */
[--C-:B------:R-:W-:Y:S02]  /*a890*/  SHF.R.U32.HI R69, RZ, 0x10, R67.reuse ;  /* 0x00000010ff457819 */ /* 0x100fe40000011643 */
[----:B------:R-:W-:Y:S01]  /*a8a0*/  LOP3.LUT R137, R148, 0xff0000, R67, 0xf8, !PT ;  /* 0x00ff000094897812 */ /* 0x000fe200078ef843 */
[----:B------:R-:W-:Y:S01]  /*a8b0*/  FFMA R140, R71, R85, R68 ;  /* 0x00000055478c7223 */ /* 0x000fe20000000044 */
[----:B------:R-:W-:Y:S02]  /*a8c0*/  F2FP.F16.E4M3.UNPACK_B R66, R66 ;  /* 0x00000042ff42723e */ /* 0x000fe400020006ff */
[----:B------:R-:W-:-:S02]  /*a8d0*/  LOP3.LUT R67, R70, 0xff, RZ, 0xc0, !PT ;  /* 0x000000ff46437812 */ /* 0x000fc400078ec0ff */
[----:B------:R-:W-:Y:S02]  /*a8e0*/  LOP3.LUT R69, R69, 0xff, RZ, 0xc0, !PT ;  /* 0x000000ff45457812 */ /* 0x000fe400078ec0ff */
[----:B------:R-:W-:Y:S01]  /*a8f0*/  F2FP.F16.E4M3.UNPACK_B R68, R67 ;  /* 0x00000043ff44723e */ /* 0x000fe200020006ff */
[----:B------:R-:W-:Y:S01]  /*a900*/  HADD2.F32 R67, -RZ, R66.H0_H0 ;  /* 0x20000042ff437230 */ /* 0x000fe20000004100 */
[----:B------:R-:W-:Y:S02]  /*a910*/  F2FP.F16.E4M3.UNPACK_B R66, R69 ;  /* 0x00000045ff42723e */ /* 0x000fe400020006ff */
[----:B------:R-:W-:Y:S01]  /*a920*/  LOP3.LUT R71, R73, 0xff, RZ, 0xc0, !PT ;  /* 0x000000ff49477812 */ /* 0x000fe200078ec0ff */
[----:B------:R-:W-:Y:S01]  /*a930*/  HADD2.F32 R69, -RZ, R68.H0_H0 ;  /* 0x20000044ff457230 */ /* 0x000fe20000004100 */
[----:B------:R-:W-:Y:S01]  /*a940*/  LOP3.LUT R70, R72, 0xff, RZ, 0xc0, !PT ;  /* 0x000000ff48467812 */ /* 0x000fe200078ec0ff */
[----:B------:R-:W-:Y:S01]  /*a950*/  FFMA R138, R67, R85, R138 ;  /* 0x00000055438a7223 */ /* 0x000fe2000000008a */
[----:B------:R-:W-:Y:S01]  /*a960*/  HADD2.F32 R67, -RZ, R66.H0_H0 ;  /* 0x20000042ff437230 */ /* 0x000fe20000004100 */
[----:B------:R-:W-:Y:S01]  /*a970*/  F2FP.F16.E4M3.UNPACK_B R66, R71 ;  /* 0x00000047ff42723e */ /* 0x000fe200020006ff */
[----:B------:R-:W-:Y:S01]  /*a980*/  FFMA R136, R69, R85, R136 ;  /* 0x0000005545887223 */ /* 0x000fe20000000088 */
[----:B------:R-:W-:-:S02]  /*a990*/  F2FP.F16.E4M3.UNPACK_B R70, R70 ;  /* 0x00000046ff46723e */ /* 0x000fc400020006ff */
[C-C-:B------:R-:W-:Y:S01]  /*a9a0*/  SHF.R.U64 R68, R72.reuse, 0x8, R73.reuse ;  /* 0x0000000848447819 */ /* 0x140fe20000001249 */
[----:B------:R-:W-:Y:S02]  /*a9b0*/  HADD2.F32 R69, -RZ, R66.H0_H0 ;  /* 0x20000042ff457230 */ /* 0x000fe40000004100 */
[-C--:B------:R-:W-:Y:S01]  /*a9c0*/  FFMA R0, R67, R85.reuse, R0 ;  /* 0x0000005543007223 */ /* 0x080fe20000000000 */
[----:B------:R-:W-:Y:S01]  /*a9d0*/  HADD2.F32 R71, -RZ, R70.H0_H0 ;  /* 0x20000046ff477230 */ /* 0x000fe20000004100 */
[----:B------:R-:W-:Y:S02]  /*a9e0*/  SHF.R.U64 R70, R72, 0x10, R73 ;  /* 0x0000001048467819 */ /* 0x000fe40000001249 */
[----:B------:R-:W-:Y:S01]  /*a9f0*/  LOP3.LUT R67, R68, 0xff, RZ, 0xc0, !PT ;  /* 0x000000ff44437812 */ /* 0x000fe200078ec0ff */
[-C--:B------:R-:W-:Y:S01]  /*aa00*/  FFMA R146, R69, R85.reuse, R146 ;  /* 0x0000005545927223 */ /* 0x080fe20000000092 */
[----:B------:R-:W-:Y:S01]  /*aa10*/  LOP3.LUT R69, R70, 0xff, RZ, 0xc0, !PT ;  /* 0x000000ff46457812 */ /* 0x000fe200078ec0ff */
[----:B------:R-:W-:Y:S01]  /*aa20*/  FFMA R144, R71, R85, R144 ;  /* 0x0000005547907223 */ /* 0x000fe20000000090 */
[----:B------:R-:W-:-:S02]  /*aa30*/  F2FP.F16.E4M3.UNPACK_B R67, R67 ;  /* 0x00000043ff43723e */ /* 0x000fc400020006ff */
[----:B------:R-:W-:Y:S02]  /*aa40*/  F2FP.F16.E4M3.UNPACK_B R69, R69 ;  /* 0x00000045ff45723e */ /* 0x000fe400020006ff */
[----:B------:R-:W-:Y:S01]  /*aa50*/  F2FP.F16.E4M3.UNPACK_B R134, R134 ;  /* 0x00000086ff86723e */ /* 0x000fe200020006ff */
[----:B------:R-:W-:Y:S01]  /*aa60*/  HADD2.F32 R67, -RZ, R67.H0_H0 ;  /* 0x20000043ff437230 */ /* 0x000fe20000004100 */
[----:B------:R-:W-:Y:S01]  /*aa70*/  LOP3.LUT R66, R139, 0xff000000, R68, 0xf8, !PT ;  /* 0xff0000008b427812 */ /* 0x000fe200078ef844 */
[----:B------:R-:W-:Y:S01]  /*aa80*/  HADD2.F32 R69, -RZ, R69.H0_H0 ;  /* 0x20000045ff457230 */ /* 0x000fe20000004100 */
[----:B------:R-:W-:Y:S01]  /*aa90*/  LOP3.LUT R68, R135, 0xff000000, R70, 0xf8, !PT ;  /* 0xff00000087447812 */ /* 0x000fe200078ef846 */
[----:B------:R-:W-:Y:S02]  /*aaa0*/  HADD2.F32 R135, -RZ, R134.H0_H0 ;  /* 0x20000086ff877230 */ /* 0x000fe40000004100 */
[-C--:B------:R-:W-:Y:S01]  /*aab0*/  FFMA R2, R67, R85.reuse, R2 ;  /* 0x0000005543027223 */ /* 0x080fe20000000002 */
[----:B------:R-:W-:Y:S01]  /*aac0*/  LOP3.LUT R67, R82, 0xff, RZ, 0xc0, !PT ;  /* 0x000000ff52437812 */ /* 0x000fe200078ec0ff */
[-C--:B------:R-:W-:Y:S01]  /*aad0*/  FFMA R140, R69, R85.reuse, R140 ;  /* 0x00000055458c7223 */ /* 0x080fe2000000008c */
[--C-:B------:R-:W-:Y:S01]  /*aae0*/  SHF.R.U32.HI R134, RZ, 0x8, R73.reuse ;  /* 0x00000008ff867819 */ /* 0x100fe20000011649 */
[----:B------:R-:W-:Y:S01]  /*aaf0*/  FFMA R142, R135, R85, R142 ;  /* 0x00000055878e7223 */ /* 0x000fe2000000008e */
[----:B------:R-:W-:-:S02]  /*ab00*/  SHF.R.U64 R148, R72, 0x18, R73 ;  /* 0x0000001848947819 */ /* 0x000fc40000001249 */
[----:B------:R-:W-:Y:S02]  /*ab10*/  SHF.R.U32.HI R69, RZ, 0x10, R73 ;  /* 0x00000010ff457819 */ /* 0x000fe40000011649 */
[----:B------:R-:W-:Y:S02]  /*ab20*/  F2FP.F16.E4M3.UNPACK_B R73, R67 ;  /* 0x00000043ff49723e */ /* 0x000fe400020006ff */
[----:B------:R-:W-:Y:S02]  /*ab30*/  LOP3.LUT R67, R134, 0xff, RZ, 0xc0, !PT ;  /* 0x000000ff86437812 */ /* 0x000fe400078ec0ff */
[----:B------:R-:W-:Y:S01]  /*ab40*/  LOP3.LUT R71, R148, 0xff, RZ, 0xc0, !PT ;  /* 0x000000ff94477812 */ /* 0x000fe200078ec0ff */
[----:B------:R-:W-:Y:S01]  /*ab50*/  HADD2.F32 R73, -RZ, R73.H0_H0 ;  /* 0x20000049ff497230 */ /* 0x000fe20000004100 */
[----:B------:R-:W-:Y:S02]  /*ab60*/  F2FP.F16.E4M3.UNPACK_B R67, R67 ;  /* 0x00000043ff43723e */ /* 0x000fe400020006ff */
[----:B------:R-:W-:-:S02]  /*ab70*/  F2FP.F16.E4M3.UNPACK_B R71, R71 ;  /* 0x00000047ff47723e */ /* 0x000fc400020006ff */
[----:B------:R-:W-:Y:S01]  /*ab80*/  LOP3.LUT R69, R69, 0xff, RZ, 0xc0, !PT ;  /* 0x000000ff45457812 */ /* 0x000fe200078ec0ff */
[----:B------:R-:W-:Y:S01]  /*ab90*/  HADD2.F32 R67, -RZ, R67.H0_H0 ;  /* 0x20000043ff437230 */ /* 0x000fe20000004100 */
[----:B------:R-:W-:Y:S01]  /*aba0*/  LOP3.LUT R134, R83, 0xff, RZ, 0xc0, !PT ;  /* 0x000000ff53867812 */ /* 0x000fe200078ec0ff */
[----:B------:R-:W-:Y:S01]  /*abb0*/  HADD2.F32 R71, -RZ, R71.H0_H0 ;  /* 0x20000047ff477230 */ /* 0x000fe20000004100 */
[----:B------:R-:W-:Y:S01]  /*abc0*/  F2FP.F16.E4M3.UNPACK_B R69, R69 ;  /* 0x00000045ff45723e */ /* 0x000fe200020006ff */
[-C--:B------:R-:W-:Y:S01]  /*abd0*/  FFMA R144, R73, R85.reuse, R144 ;  /* 0x0000005549907223 */ /* 0x080fe20000000090 */
[----:B------:R-:W-:Y:S01]  /*abe0*/  F2FP.F16.E4M3.UNPACK_B R134, R134 ;  /* 0x00000086ff86723e */ /* 0x000fe200020006ff */
[-C--:B------:R-:W-:Y:S01]  /*abf0*/  FFMA R136, R67, R85.reuse, R136 ;  /* 0x0000005543887223 */ /* 0x080fe20000000088 */
[--C-:B------:R-:W-:Y:S01]  /*ac00*/  SHF.R.U64 R67, R82, 0x8, R83.reuse ;  /* 0x0000000852437819 */ /* 0x100fe20000001253 */
[----:B------:R-:W-:Y:S02]  /*ac10*/  HADD2.F32 R69, -RZ, R69.H0_H0 ;  /* 0x20000045ff457230 */ /* 0x000fe40000004100 */
[-C--:B------:R-:W-:Y:S01]  /*ac20*/  FFMA R138, R71, R85.reuse, R138 ;  /* 0x00000055478a7223 */ /* 0x080fe2000000008a */
[----:B------:R-:W-:Y:S01]  /*ac30*/  F2FP.F16.E4M3.UNPACK_B R132, R132 ;  /* 0x00000084ff84723e */ /* 0x000fe200020006ff */
[----:B------:R-:W-:Y:S01]  /*ac40*/  HADD2.F32 R71, -RZ, R134.H0_H0 ;  /* 0x20000086ff477230 */ /* 0x000fe20000004100 */
[----:B------:R-:W-:Y:S01]  /*ac50*/  SHF.R.U32.HI R73, RZ, 0x8, R83 ;  /* 0x00000008ff497819 */ /* 0x000fe20000011653 */
[-C--:B------:R-:W-:Y:S01]  /*ac60*/  FFMA R0, R69, R85.reuse, R0 ;  /* 0x0000005545007223 */ /* 0x080fe20000000000 */
[----:B------:R-:W-:Y:S01]  /*ac70*/  LOP3.LUT R67, R67, 0xff, RZ, 0xc0, !PT ;  /* 0x000000ff43437812 */ /* 0x000fe200078ec0ff */
[----:B------:R-:W-:Y:S01]  /*ac80*/  HADD2.F32 R69, -RZ, R132.H0_H0 ;  /* 0x20000084ff457230 */ /* 0x000fe20000004100 */
[----:B------:R-:W-:Y:S01]  /*ac90*/  LOP3.LUT R73, R73, 0xff, RZ, 0xc0, !PT ;  /* 0x000000ff49497812 */ /* 0x000fe200078ec0ff */
[----:B------:R-:W-:Y:S01]  /*aca0*/  FFMA R146, R71, R85, R146 ;  /* 0x0000005547927223 */ /* 0x000fe20000000092 */
[----:B------:R-:W-:-:S02]  /*acb0*/  F2FP.F16.E4M3.UNPACK_B R67, R67 ;  /* 0x00000043ff43723e */ /* 0x000fc400020006ff */
[C-C-:B------:R-:W-:Y:S01]  /*acc0*/  SHF.R.U64 R132, R82.reuse, 0x10, R83.reuse ;  /* 0x0000001052847819 */ /* 0x140fe20000001253 */
[----:B------:R-:W-:Y:S01]  /*acd0*/  FFMA R142, R69, R85, R142 ;  /* 0x00000055458e7223 */ /* 0x000fe2000000008e */
[----:B------:R-:W-:Y:S01]  /*ace0*/  SHF.R.U64 R71, R82, 0x18, R83 ;  /* 0x0000001852477819 */ /* 0x000fe20000001253 */
[----:B------:R-:W-:Y:S01]  /*acf0*/  HADD2.F32 R67, -RZ, R67.H0_H0 ;  /* 0x20000043ff437230 */ /* 0x000fe20000004100 */
[----:B------:R-:W-:Y:S02]  /*ad00*/  F2FP.F16.E4M3.UNPACK_B R73, R73 ;  /* 0x00000049ff49723e */ /* 0x000fe400020006ff */
[----:B------:R-:W-:Y:S02]  /*ad10*/  LOP3.LUT R82, R86, 0xff, RZ, 0xc0, !PT ;  /* 0x000000ff56527812 */ /* 0x000fe400078ec0ff */
[----:B------:R-:W-:Y:S01]  /*ad20*/  LOP3.LUT R69, R132, 0xff, RZ, 0xc0, !PT ;  /* 0x000000ff84457812 */ /* 0x000fe200078ec0ff */
[----:B------:R-:W-:Y:S01]  /*ad30*/  HADD2.F32 R73, -RZ, R73.H0_H0 ;  /* 0x20000049ff497230 */ /* 0x000fe20000004100 */
[----:B------:R-:W-:Y:S01]  /*ad40*/  F2FP.F16.E4M3.UNPACK_B R82, R82 ;  /* 0x00000052ff52723e */ /* 0x000fe200020006ff */
[----:B------:R-:W-:Y:S01]  /*ad50*/  FFMA R2, R67, R85, R2 ;  /* 0x0000005543027223 */ /* 0x000fe20000000002 */
[----:B------:R-:W-:-:S02]  /*ad60*/  LOP3.LUT R71, R71, 0xff, RZ, 0xc0, !PT ;  /* 0x000000ff47477812 */ /* 0x000fc400078ec0ff */
[----:B------:R-:W-:Y:S01]  /*ad70*/  F2FP.F16.E4M3.UNPACK_B R69, R69 ;  /* 0x00000045ff45723e */ /* 0x000fe200020006ff */
[----:B------:R-:W-:Y:S02]  /*ad80*/  HADD2.F32 R67, -RZ, R82.H0_H0 ;  /* 0x20000052ff437230 */ /* 0x000fe40000004100 */
[----:B------:R-:W-:Y:S01]  /*ad90*/  FFMA R136, R73, R85, R136 ;  /* 0x0000005549887223 */ /* 0x000fe20000000088 */
[----:B------:R-:W-:Y:S02]  /*ada0*/  F2FP.F16.E4M3.UNPACK_B R71, R71 ;  /* 0x00000047ff47723e */ /* 0x000fe400020006ff */
[----:B------:R-:W-:Y:S01]  /*adb0*/  SHF.R.U64 R73, R86, 0x8, R87 ;  /* 0x0000000856497819 */ /* 0x000fe20000001257 */
[----:B------:R-:W-:Y:S02]  /*adc0*/  HADD2.F32 R69, -RZ, R69.H0_H0 ;  /* 0x20000045ff457230 */ /* 0x000fe40000004100 */
[-C--:B------:R-:W-:Y:S01]  /*add0*/  FFMA R144, R67, R85.reuse, R144 ;  /* 0x0000005543907223 */ /* 0x080fe20000000090 */
[----:B------:R-:W-:Y:S01]  /*ade0*/  HADD2.F32 R71, -RZ, R71.H0_H0 ;  /* 0x20000047ff477230 */ /* 0x000fe20000004100 */
[----:B------:R-:W-:Y:S01]  /*adf0*/  LOP3.LUT R67, R73, 0xff, RZ, 0xc0, !PT ;  /* 0x000000ff49437812 */ /* 0x000fe200078ec0ff */
[----:B------:R-:W-:Y:S01]  /*ae00*/  FFMA R140, R69, R85, R140 ;  /* 0x00000055458c7223 */ /* 0x000fe2000000008c */
[----:B------:R-:W-:-:S02]  /*ae10*/  LOP3.LUT R69, R87, 0xff, RZ, 0xc0, !PT ;  /* 0x000000ff57457812 */ /* 0x000fc400078ec0ff */
[----:B------:R-:W-:Y:S01]  /*ae20*/  FFMA R138, R71, R85, R138 ;  /* 0x00000055478a7223 */ /* 0x000fe2000000008a */
[----:B------:R-:W-:Y:S02]  /*ae30*/  F2FP.F16.E4M3.UNPACK_B R67, R67 ;  /* 0x00000043ff43723e */ /* 0x000fe400020006ff */
[----:B------:R-:W-:Y:S02]  /*ae40*/  F2FP.F16.E4M3.UNPACK_B R71, R69 ;  /* 0x00000045ff47723e */ /* 0x000fe400020006ff */
[C-C-:B------:R-:W-:Y:S01]  /*ae50*/  SHF.R.U64 R69, R86.reuse, 0x10, R87.reuse ;  /* 0x0000001056457819 */ /* 0x140fe20000001257 */
[----:B------:R-:W-:Y:S01]  /*ae60*/  HADD2.F32 R67, -RZ, R67.H0_H0 ;  /* 0x20000043ff437230 */ /* 0x000fe20000004100 */
[----:B------:R-:W-:Y:S01]  /*ae70*/  LOP3.LUT R119, R119, 0xff, RZ, 0xc0, !PT ;  /* 0x000000ff77777812 */ /* 0x000fe200078ec0ff */
[----:B------:R-:W-:Y:S01]  /*ae80*/  HADD2.F32 R71, -RZ, R71.H0_H0 ;  /* 0x20000047ff477230 */ /* 0x000fe20000004100 */
[--C-:B------:R-:W-:Y:S02]  /*ae90*/  SHF.R.U64 R86, R86, 0x18, R87.reuse ;  /* 0x0000001856567819 */ /* 0x100fe40000001257 */
[-C--:B------:R-:W-:Y:S01]  /*aea0*/  FFMA R2, R67, R85.reuse, R2 ;  /* 0x0000005543027223 */ /* 0x080fe20000000002 */
[----:B------:R-:W-:Y:S01]  /*aeb0*/  SHF.R.U32.HI R67, RZ, 0x8, R87 ;  /* 0x00000008ff437819 */ /* 0x000fe20000011657 */
[----:B------:R-:W-:Y:S01]  /*aec0*/  FFMA R146, R71, R85, R146 ;  /* 0x0000005547927223 */ /* 0x000fe20000000092 */
[----:B------:R-:W-:-:S02]  /*aed0*/  F2FP.F16.E4M3.UNPACK_B R119, R119 ;  /* 0x00000077ff77723e */ /* 0x000fc400020006ff */
[----:B------:R-:W-:Y:S02]  /*aee0*/  LOP3.LUT R71, R86, 0xff, RZ, 0xc0, !PT ;  /* 0x000000ff56477812 */ /* 0x000fe400078ec0ff */
[----:B------:R-:W-:Y:S01]  /*aef0*/  LOP3.LUT R67, R67, 0xff, RZ, 0xc0, !PT ;  /* 0x000000ff43437812 */ /* 0x000fe200078ec0ff */
[----:B------:R-:W-:Y:S01]  /*af00*/  HADD2.F32 R119, -RZ, R119.H0_H0 ;  /* 0x20000077ff777230 */ /* 0x000fe20000004100 */
[----:B------:R-:W-:Y:S02]  /*af10*/  F2FP.F16.E4M3.UNPACK_B R71, R71 ;  /* 0x00000047ff47723e */ /* 0x000fe400020006ff */
[----:B------:R-:W-:Y:S02]  /*af20*/  F2FP.F16.E4M3.UNPACK_B R67, R67 ;  /* 0x00000043ff43723e */ /* 0x000fe400020006ff */
[----:B------:R-:W-:Y:S01]  /*af30*/  LOP3.LUT R82, R81, 0xff, RZ, 0xc0, !PT ;  /* 0x000000ff51527812 */ /* 0x000fe200078ec0ff */
[----:B------:R-:W-:Y:S01]  /*af40*/  HADD2.F32 R71, -RZ, R71.H0_H0 ;  /* 0x20000047ff477230 */ /* 0x000fe20000004100 */
[----:B------:R-:W-:Y:S01]  /*af50*/  F2FP.F16.E4M3.UNPACK_B R130, R130 ;  /* 0x00000082ff82723e */ /* 0x000fe200020006ff */
[-C--:B------:R-:W-:Y:S01]  /*af60*/  FFMA R2, R119, R85.reuse, R2 ;  /* 0x0000005577027223 */ /* 0x080fe20000000002 */
[----:B------:R-:W-:Y:S01]  /*af70*/  LOP3.LUT R69, R69, 0xff, RZ, 0xc0, !PT ;  /* 0x000000ff45457812 */ /* 0x000fe200078ec0ff */
[----:B------:R-:W-:Y:S01]  /*af80*/  HADD2.F32 R67, -RZ, R67.H0_H0 ;  /* 0x20000043ff437230 */ /* 0x000fe20000004100 */
[----:B------:R-:W-:Y:S01]  /*af90*/  LOP3.LUT R80, R80, 0xff, RZ, 0xc0, !PT ;  /* 0x000000ff50507812 */ /* 0x000fe200078ec0ff */
[----:B------:R-:W0:Y:S01]  /*afa0*/  S2R R119, SR_TID.X ;  /* 0x0000000000777919 */ /* 0x000e220000002100 */
[----:B------:R-:W-:Y:S01]  /*afb0*/  F2FP.F16.E4M3.UNPACK_B R82, R82 ;  /* 0x00000052ff52723e */ /* 0x000fe200020006ff */
[----:B------:R-:W-:Y:S01]  /*afc0*/  HADD2.F32 R73, -RZ, R130.H0_H0 ;  /* 0x20000082ff497230 */ /* 0x000fe20000004100 */
[----:B------:R-:W-:Y:S01]  /*afd0*/  LOP3.LUT R70, R141, 0xff000000, R72, 0xf8, !PT ;  /* 0xff0000008d467812 */ /* 0x000fe200078ef848 */
[----:B------:R-:W-:Y:S01]  /*afe0*/  FFMA R138, R71, R85, R138 ;  /* 0x00000055478a7223 */ /* 0x000fe2000000008a */
[----:B------:R-:W-:Y:S01]  /*aff0*/  F2FP.F16.E4M3.UNPACK_B R69, R69 ;  /* 0x00000045ff45723e */ /* 0x000fe200020006ff */
[----:B------:R-:W-:Y:S01]  /*b000*/  HADD2.F32 R71, -RZ, R82.H0_H0 ;  /* 0x20000052ff477230 */ /* 0x000fe20000004100 */
[----:B------:R-:W-:Y:S01]  /*b010*/  SHF.R.U32.HI R141, RZ, 0x18, R81 ;  /* 0x00000018ff8d7819 */ /* 0x000fe20000011651 */
[----:B------:R-:W-:Y:S01]  /*b020*/  FFMA R136, R67, R85, R136 ;  /* 0x0000005543887223 */ /* 0x000fe20000000088 */
[----:B------:R-:W-:Y:S01]  /*b030*/  F2FP.F16.E4M3.UNPACK_B R80, R80 ;  /* 0x00000050ff50723e */ /* 0x000fe200020006ff */
[----:B------:R-:W-:Y:S01]  /*b040*/  HADD2.F32 R69, -RZ, R69.H0_H0 ;  /* 0x20000045ff457230 */ /* 0x000fe20000004100 */
[----:B------:R-:W-:Y:S01]  /*b050*/  F2FP.F16.E4M3.UNPACK_B R67, R141 ;  /* 0x0000008dff43723e */ /* 0x000fe200020006ff */
[-C--:B------:R-:W-:Y:S01]  /*b060*/  FFMA R142, R73, R85.reuse, R142 ;  /* 0x00000055498e7223 */ /* 0x080fe2000000008e */
[----:B------:R-:W-:Y:S01]  /*b070*/  FFMA R146, R71, R85, R146 ;  /* 0x0000005547927223 */ /* 0x000fe20000000092 */
[----:B------:R-:W-:Y:S01]  /*b080*/  HADD2.F32 R73, -RZ, R80.H0_H0 ;  /* 0x20000050ff497230 */ /* 0x000fe20000004100 */
[----:B------:R-:W-:Y:S01]  /*b090*/  LOP3.LUT R71, R79, 0xff, RZ, 0xc0, !PT ;  /* 0x000000ff4f477812 */ /* 0x000fe200078ec0ff */
[----:B------:R-:W-:-:S02]  /*b0a0*/  HADD2.F32 R67, -RZ, R67.H0_H0 ;  /* 0x20000043ff437230 */ /* 0x000fc40000004100 */
[-C--:B------:R-:W-:Y:S01]  /*b0b0*/  FFMA R140, R69, R85.reuse, R140 ;  /* 0x00000055458c7223 */ /* 0x080fe2000000008c */
[----:B------:R-:W-:Y:S01]  /*b0c0*/  SHF.R.U64 R139, R78, 0x8, R79 ;  /* 0x000000084e8b7819 */ /* 0x000fe2000000124f */
[-C--:B------:R-:W-:Y:S01]  /*b0d0*/  FFMA R144, R73, R85.reuse, R144 ;  /* 0x0000005549907223 */ /* 0x080fe20000000090 */
[----:B------:R-:W-:Y:S01]  /*b0e0*/  LOP3.LUT R133, R133, 0xff, RZ, 0xc0, !PT ;  /* 0x000000ff85857812 */ /* 0x000fe200078ec0ff */
[----:B------:R-:W-:Y:S01]  /*b0f0*/  FFMA R142, R67, R85, R142 ;  /* 0x00000055438e7223 */ /* 0x000fe2000000008e */
[----:B------:R-:W-:Y:S02]  /*b100*/  SHF.R.U32.HI R69, RZ, 0x10, R87 ;  /* 0x00000010ff457819 */ /* 0x000fe40000011657 */
[----:B------:R-:W-:Y:S02]  /*b110*/  LOP3.LUT R65, R65, 0xff, RZ, 0xc0, !PT ;  /* 0x000000ff41417812 */ /* 0x000fe400078ec0ff */
[----:B------:R-:W-:Y:S02]  /*b120*/  F2FP.F16.E4M3.UNPACK_B R73, R71 ;  /* 0x00000047ff49723e */ /* 0x000fe400020006ff */
[----:B------:R-:W-:-:S02]  /*b130*/  LOP3.LUT R71, R139, 0xff, RZ, 0xc0, !PT ;  /* 0x000000ff8b477812 */ /* 0x000fc400078ec0ff */
[----:B------:R-:W-:Y:S01]  /*b140*/  F2FP.F16.E4M3.UNPACK_B R133, R133 ;  /* 0x00000085ff85723e */ /* 0x000fe200020006ff */
[----:B------:R-:W-:Y:S01]  /*b150*/  HADD2.F32 R73, -RZ, R73.H0_H0 ;  /* 0x20000049ff497230 */ /* 0x000fe20000004100 */
[----:B------:R-:W-:Y:S02]  /*b160*/  LOP3.LUT R69, R69, 0xff, RZ, 0xc0, !PT ;  /* 0x000000ff45457812 */ /* 0x000fe400078ec0ff */
[----:B------:R-:W-:Y:S01]  /*b170*/  SHF.R.U32.HI R67, RZ, 0x10, R81 ;  /* 0x00000010ff437819 */ /* 0x000fe20000011651 */
[----:B------:R-:W-:Y:S01]  /*b180*/  HADD2.F32 R133, -RZ, R133.H0_H0 ;  /* 0x20000085ff857230 */ /* 0x000fe20000004100 */
[----:B------:R-:W-:Y:S01]  /*b190*/  F2FP.F16.E4M3.UNPACK_B R65, R65 ;  /* 0x00000041ff41723e */ /* 0x000fe200020006ff */
[----:B------:R-:W-:Y:S01]  /*b1a0*/  FFMA R83, R73, R85, R146 ;  /* 0x0000005549537223 */ /* 0x000fe20000000092 */
[----:B------:R-:W-:Y:S02]  /*b1b0*/  LOP3.LUT R131, R131, 0xff, RZ, 0xc0, !PT ;  /* 0x000000ff83837812 */ /* 0x000fe400078ec0ff */
[----:B------:R-:W-:Y:S01]  /*b1c0*/  F2FP.F16.E4M3.UNPACK_B R71, R71 ;  /* 0x00000047ff47723e */ /* 0x000fe200020006ff */
[----:B------:R-:W-:Y:S01]  /*b1d0*/  HADD2.F32 R65, -RZ, R65.H0_H0 ;  /* 0x20000041ff417230 */ /* 0x000fe20000004100 */
[----:B------:R-:W-:Y:S01]  /*b1e0*/  F2FP.F16.E4M3.UNPACK_B R69, R69 ;  /* 0x00000045ff45723e */ /* 0x000fe200020006ff */
[-C--:B------:R-:W-:Y:S01]  /*b1f0*/  FFMA R0, R133, R85.reuse, R0 ;  /* 0x0000005585007223 */ /* 0x080fe20000000000 */
[----:B------:R-:W-:Y:S01]  /*b200*/  LOP3.LUT R67, R67, 0xff, RZ, 0xc0, !PT ;  /* 0x000000ff43437812 */ /* 0x000fe200078ec0ff */
[----:B------:R-:W-:Y:S01]  /*b210*/  HADD2.F32 R71, -RZ, R71.H0_H0 ;  /* 0x20000047ff477230 */ /* 0x000fe20000004100 */
[--C-:B------:R-:W-:Y:S01]  /*b220*/  SHF.R.U32.HI R80, RZ, 0x18, R79.reuse ;  /* 0x00000018ff507819 */ /* 0x100fe2000001164f */
[----:B------:R-:W-:Y:S01]  /*b230*/  HADD2.F32 R69, -RZ, R69.H0_H0 ;  /* 0x20000045ff457230 */ /* 0x000fe20000004100 */
[--C-:B------:R-:W-:Y:S01]  /*b240*/  SHF.R.U32.HI R132, RZ, 0x8, R79.reuse ;  /* 0x00000008ff847819 */ /* 0x100fe2000001164f */
[----:B------:R-:W-:Y:S01]  /*b250*/  FFMA R136, R65, R85, R136 ;  /* 0x0000005541887223 */ /* 0x000fe20000000088 */
        /* <DEDUP_REMOVED lines=10> */
[----:B------:R-:W-:Y:S01]  /*b300*/  LOP3.LUT R72, R137, 0xff000000, R148, 0xf8, !PT ;  /* 0xff00000089487812 */ /* 0x000fe200078ef894 */
[----:B------:R-:W-:Y:S01]  /*b310*/  FFMA R138, R131, R85, R138 ;  /* 0x00000055838a7223 */ /* 0x000fe2000000008a */
[----:B------:R-:W-:Y:S01]  /*b320*/  F2FP.F16.E4M3.UNPACK_B R2, R73 ;  /* 0x00000049ff02723e */ /* 0x000fe200020006ff */
[-C--:B------:R-:W-:Y:S01]  /*b330*/  FFMA R0, R67, R85.reuse, R0 ;  /* 0x0000005543007223 */ /* 0x080fe20000000000 */
[C-C-:B------:R-:W-:Y:S01]  /*b340*/  SHF.R.U64 R137, R78.reuse, 0x10, R79.reuse ;  /* 0x000000104e897819 */ /* 0x140fe2000000124f */
[----:B------:R-:W-:Y:S01]  /*b350*/  FFMA R131, R65, R85, R142 ;  /* 0x0000005541837223 */ /* 0x000fe2000000008e */
[--C-:B------:R-:W-:Y:S01]  /*b360*/  SHF.R.U64 R134, R78, 0x18, R79.reuse ;  /* 0x000000184e867819 */ /* 0x100fe2000000124f */
[----:B------:R-:W-:Y:S01]  /*b370*/  HADD2.F32 R87, -RZ, R2.H0_H0 ;  /* 0x20000002ff577230 */ /* 0x000fe20000004100 */
[----:B------:R-:W-:-:S02]  /*b380*/  SHF.R.U32.HI R130, RZ, 0x10, R79 ;  /* 0x00000010ff827819 */ /* 0x000fc4000001164f */
[----:B0-----:R-:W-:Y:S02]  /*b390*/  IADD3 R76, PT, PT, R76, 0x3, R119 ;  /* 0x000000034c4c7810 */ /* 0x001fe40007ffe077 */
[----:B------:R-:W-:Y:S01]  /*b3a0*/  F2FP.F16.E4M3.UNPACK_B R129, R129 ;  /* 0x00000081ff81723e */ /* 0x000fe200020006ff */
[----:B------:R-:W-:Y:S01]  /*b3b0*/  FFMA R87, R87, R85, R136 ;  /* 0x0000005557577223 */ /* 0x000fe20000000088 */
[----:B------:R-:W-:Y:S01]  /*b3c0*/  LOP3.LUT R69, R78, 0xff, RZ, 0xc0, !PT ;  /* 0x000000ff4e457812 */ /* 0x000fe200078ec0ff */
[C---:B------:R-:W-:Y:S01]  /*b3d0*/  IMAD.SHL.U32 R136, R137.reuse, 0x1000000, RZ ;  /* 0x0100000089887824 */ /* 0x040fe200078e00ff */
[----:B------:R-:W-:Y:S01]  /*b3e0*/  LOP3.LUT R65, R137, 0xff, RZ, 0xc0, !PT ;  /* 0x000000ff89417812 */ /* 0x000fe200078ec0ff */
[----:B------:R-:W-:Y:S01]  /*b3f0*/  HADD2.F32 R129, -RZ, R129.H0_H0 ;  /* 0x20000081ff817230 */ /* 0x000fe20000004100 */
[----:B------:R-:W-:Y:S02]  /*b400*/  LOP3.LUT R67, R134, 0xff, RZ, 0xc0, !PT ;  /* 0x000000ff86437812 */ /* 0x000fe400078ec0ff */
[----:B------:R-:W-:-:S02]  /*b410*/  LOP3.LUT R80, R130, 0xff, RZ, 0xc0, !PT ;  /* 0x000000ff82507812 */ /* 0x000fc400078ec0ff */
[----:B------:R-:W-:Y:S01]  /*b420*/  LOP3.LUT R76, R76, 0x1f, RZ, 0xc0, !PT ;  /* 0x0000001f4c4c7812 */ /* 0x000fe200078ec0ff */
[----:B------:R-:W-:Y:S01]  /*b430*/  FFMA R140, R129, R85, R140 ;  /* 0x00000055818c7223 */ /* 0x000fe2000000008c */
[----:B------:R-:W-:Y:S02]  /*b440*/  F2FP.F16.E4M3.UNPACK_B R69, R69 ;  /* 0x00000045ff45723e */ /* 0x000fe400020006ff */
[----:B------:R-:W-:Y:S01]  /*b450*/  F2FP.F16.E4M3.UNPACK_B R65, R65 ;  /* 0x00000041ff41723e */ /* 0x000fe200020006ff */
[----:B------:R-:W0:Y:S01]  /*b460*/  SHFL.IDX PT, R86, R83, R76, 0x1f ;  /* 0x00001f4c53567589 */ /* 0x000e2200000e0000 */
[----:B------:R-:W-:Y:S01]  /*b470*/  F2FP.F16.E4M3.UNPACK_B R67, R67 ;  /* 0x00000043ff43723e */ /* 0x000fe200020006ff */
[----:B------:R-:W-:Y:S01]  /*b480*/  HADD2.F32 R69, -RZ, R69.H0_H0 ;  /* 0x20000045ff457230 */ /* 0x000fe20000004100 */
[----:B------:R-:W-:Y:S01]  /*b490*/  F2FP.F16.E4M3.UNPACK_B R80, R80 ;  /* 0x00000050ff50723e */ /* 0x000fe200020006ff */
[----:B------:R-:W-:Y:S01]  /*b4a0*/  HADD2.F32 R65, -RZ, R65.H0_H0 ;  /* 0x20000041ff417230 */ /* 0x000fe20000004100 */
[----:B------:R-:W1:Y:S01]  /*b4b0*/  SHFL.IDX PT, R131, R131, R76, 0x1f ;  /* 0x00001f4c83837589 */ /* 0x000e6200000e0000 */
[----:B------:R-:W-:-:S02]  /*b4c0*/  HADD2.F32 R73, -RZ, R67.H0_H0 ;  /* 0x20000043ff497230 */ /* 0x000fc40000004100 */
[-C--:B------:R-:W-:Y:S01]  /*b4d0*/  FFMA R69, R69, R85.reuse, R144 ;  /* 0x0000005545457223 */ /* 0x080fe20000000090 */
[----:B------:R-:W-:Y:S02]  /*b4e0*/  HADD2.F32 R129, -RZ, R80.H0_H0 ;  /* 0x20000050ff817230 */ /* 0x000fe40000004100 */
[-C--:B------:R-:W-:Y:S01]  /*b4f0*/  FFMA R67, R65, R85.reuse, R140 ;  /* 0x0000005541437223 */ /* 0x080fe2000000008c */
[----:B------:R-:W2:Y:S01]  /*b500*/  SHFL.IDX PT, R80, R87, R76, 0x1f ;  /* 0x00001f4c57507589 */ /* 0x000ea200000e0000 */
[-C--:B------:R-:W-:Y:S01]  /*b510*/  FFMA R73, R73, R85.reuse, R138 ;  /* 0x0000005549497223 */ /* 0x080fe2000000008a */
[----:B------:R-:W-:Y:S01]  /*b520*/  LOP3.LUT R75, R75, 0x1f, RZ, 0xc0, !PT ;  /* 0x0000001f4b4b7812 */ /* 0x000fe200078ec0ff */
[----:B------:R-:W-:Y:S01]  /*b530*/  FFMA R129, R129, R85, R0 ;  /* 0x0000005581817223 */ /* 0x000fe20000000000 */
[----:B------:R-:W3:Y:S01]  /*b540*/  SHFL.IDX PT, R133, R71, R76, 0x1f ;  /* 0x00001f4c47857589 */ /* 0x000ee200000e0000 */
[----:B------:R-:W-:Y:S01]  /*b550*/  LOP3.LUT R65, R61, R136, RZ, 0xfc, !PT ;  /* 0x000000883d417212 */ /* 0x000fe200078efcff */
[----:B------:R-:W-:Y:S01]  /*b560*/  IMAD.SHL.U32 R140, R78, 0x1000000, RZ ;  /* 0x010000004e8c7824 */ /* 0x000fe200078e00ff */
[----:B------:R-:W-:Y:S01]  /*b570*/  LOP3.LUT R126, R126, 0xff0000, R81, 0xf8, !PT ;  /* 0x00ff00007e7e7812 */ /* 0x000fe200078ef851 */
[----:B------:R4:W3:Y:S01]  /*b580*/  SHFL.IDX PT, R0, R69, R76, 0x1f ;  /* 0x00001f4c45007589 */ /* 0x0008e200000e0000 */
[----:B------:R-:W-:Y:S01]  /*b590*/  IMAD.SHL.U32 R61, R130, 0x1000000, RZ ;  /* 0x01000000823d7824 */ /* 0x000fe200078e00ff */
[----:B------:R-:W-:Y:S01]  /*b5a0*/  ISETP.LT.U32.AND P3, PT, R75, R96, PT ;  /* 0x000000604b00720c */ /* 0x000fe20003f61070 */
[----:B------:R-:W-:Y:S01]  /*b5b0*/  IMAD.SHL.U32 R138, R139, 0x1000000, RZ ;  /* 0x010000008b8a7824 */ /* 0x000fe200078e00ff */
[----:B------:R1:W3:Y:S01]  /*b5c0*/  SHFL.IDX PT, R2, R67, R76, 0x1f ;  /* 0x00001f4c43027589 */ /* 0x0002e200000e0000 */
[----:B------:R-:W-:-:S02]  /*b5d0*/  IMAD.SHL.U32 R78, R134, 0x1000000, RZ ;  /* 0x01000000864e7824 */ /* 0x000fc400078e00ff */
[----:B0-----:R-:W-:Y:S01]  /*b5e0*/  FADD R86, R77, R86 ;  /* 0x000000564d567221 */ /* 0x001fe20000000000 */
[----:B------:R-:W-:Y:S01]  /*b5f0*/  LOP3.LUT R63, R63, R140, RZ, 0xfc, !PT ;  /* 0x0000008c3f3f7212 */ /* 0x000fe200078efcff */
[----:B------:R0:W3:Y:S01]  /*b600*/  SHFL.IDX PT, R135, R73, R76, 0x1f ;  /* 0x00001f4c49877589 */ /* 0x0000e200000e0000 */
[----:B------:R-:W-:Y:S01]  /*b610*/  LOP3.LUT R59, R59, R138, RZ, 0xfc, !PT ;  /* 0x0000008a3b3b7212 */ /* 0x000fe200078efcff */
[----:B----4-:R-:W-:Y:S01]  /*b620*/  IMAD.U32 R69, R141, 0x10000, RZ ;  /* 0x000100008d457824 */ /* 0x010fe200078e00ff */
[----:B------:R-:W-:Y:S01]  /*b630*/  LOP3.LUT R71, R127, R78, RZ, 0xfc, !PT ;  /* 0x0000004e7f477212 */ /* 0x000fe200078efcff */
[----:B------:R4:W4:Y:S01]  /*b640*/  SHFL.IDX PT, R82, R129, R76, 0x1f ;  /* 0x00001f4c81527589 */ /* 0x00092200000e0000 */
[----:B-1----:R-:W-:Y:S01]  /*b650*/  FADD R112, R112, R131 ;  /* 0x0000008370707221 */ /* 0x002fe20000000000 */
[----:B------:R-:W-:Y:S01]  /*b660*/  IMAD.SHL.U32 R67, R79, 0x1000000, RZ ;  /* 0x010000004f437824 */ /* 0x000fe200078e00ff */
[----:B------:R-:W-:Y:S01]  /*b670*/  LOP3.LUT R124, R124, R69, RZ, 0xfc, !PT ;  /* 0x000000457c7c7212 */ /* 0x000fe200078efcff */
[----:B--2---:R-:W-:Y:S01]  /*b680*/  FADD R121, R121, R80 ;  /* 0x0000005079797221 */ /* 0x004fe20000000000 */
[----:B------:R-:W-:-:S02]  /*b690*/  ISETP.LT.U32.AND P2, PT, R75, R96, PT ;  /* 0x000000604b00720c */ /* 0x000fc40003f41070 */
[----:B0-----:R-:W-:Y:S01]  /*b6a0*/  LOP3.LUT R73, R126, R61, RZ, 0xfc, !PT ;  /* 0x0000003d7e497212 */ /* 0x001fe200078efcff */
[----:B---3--:R-:W-:Y:S01]  /*b6b0*/  FADD R114, R114, R133 ;  /* 0x0000008572727221 */ /* 0x008fe20000000000 */
[----:B------:R-:W-:Y:S01]  /*b6c0*/  LOP3.LUT R67, R128, R67, RZ, 0xfc, !PT ;  /* 0x0000004380437212 */ /* 0x000fe200078efcff */
[----:B----4-:R-:W-:Y:S01]  /*b6d0*/  IMAD.SHL.U32 R76, R132, 0x1000000, RZ ;  /* 0x01000000844c7824 */ /* 0x010fe200078e00ff */
[----:B------:R-:W-:Y:S01]  /*b6e0*/  LOP3.LUT R61, R124, 0xff000000, R79, 0xf8, !PT ;  /* 0xff0000007c3d7812 */ /* 0x000fe200078ef84f */
[----:B------:R-:W-:Y:S01]  /*b6f0*/  FADD R3, R3, R0 ;  /* 0x0000000003037221 */ /* 0x000fe20000000000 */
[----:B------:R-:W-:Y:S02]  /*b700*/  ISETP.LT.U32.AND P1, PT, R75, R96, PT ;  /* 0x000000604b00720c */ /* 0x000fe40003f21070 */
[----:B------:R-:W-:Y:S01]  /*b710*/  LOP3.LUT R69, R125, R76, RZ, 0xfc, !PT ;  /* 0x0000004c7d457212 */ /* 0x000fe200078efcff */
[----:B------:R-:W-:Y:S01]  /*b720*/  FADD R115, R115, R2 ;  /* 0x0000000273737221 */ /* 0x000fe20000000000 */
[----:B------:R-:W-:-:S02]  /*b730*/  IADD3 R76, P5, P6, R75, R113, R50 ;  /* 0x000000714b4c7210 */ /* 0x000fc40007ebe032 */
[C---:B------:R-:W-:Y:S01]  /*b740*/  ISETP.LT.U32.AND P0, PT, R75.reuse, R96, PT ;  /* 0x000000604b00720c */ /* 0x040fe20003f01070 */
[----:B------:R-:W-:Y:S01]  /*b750*/  FADD R120, R120, R135 ;  /* 0x0000008778787221 */ /* 0x000fe20000000000 */
[----:B------:R-:W-:Y:S02]  /*b760*/  IADD3.X R77, PT, PT, RZ, R122, R51, P5, P6 ;  /* 0x0000007aff4d7210 */ /* 0x000fe40002fec433 */
[-C--:B------:R-:W-:Y:S01]  /*b770*/  ISETP.LT.U32.AND P5, PT, R75, R96.reuse, PT ;  /* 0x000000604b00720c */ /* 0x080fe20003fa1070 */
[----:B------:R-:W-:Y:S01]  /*b780*/  FADD R123, R123, R82 ;  /* 0x000000527b7b7221 */ /* 0x000fe20000000000 */
[CC--:B------:R-:W-:Y:S02]  /*b790*/  ISETP.LT.U32.AND P6, PT, R75.reuse, R96.reuse, PT ;  /* 0x000000604b00720c */ /* 0x0c0fe40003fc1070 */
[----:B------:R-:W-:Y:S02]  /*b7a0*/  P2R R80, PR, RZ, 0x20 ;  /* 0x00000020ff507803 */ /* 0x000fe40000000000 */
[----:B------:R-:W-:-:S02]  /*b7b0*/  ISETP.LT.U32.AND P5, PT, R75, R96, PT ;  /* 0x000000604b00720c */ /* 0x000fc40003fa1070 */
[----:B------:R-:W-:Y:S02]  /*b7c0*/  P2R R81, PR, RZ, 0x40 ;  /* 0x00000040ff517803 */ /* 0x000fe40000000000 */
[----:B------:R-:W-:-:S04]  /*b7d0*/  ISETP.LT.U32.AND P6, PT, R75, R96, PT ;  /* 0x000000604b00720c */ /* 0x000fc80003fc1070 */
[----:B------:R-:W-:-:S05]  /*b7e0*/  P2R R0, PR, RZ, 0x40 ;  /* 0x00000040ff007803 */ /* 0x000fca0000000000 */
        /* <DEDUP_REMOVED lines=18> */
.L_x_136:
[----:B------:R-:W-:-:S05]  /*b910*/  IADD3 R0, P5, PT, R76, R50, RZ ;  /* 0x000000324c007210 */ /* 0x000fca0007fbe0ff */
[----:B------:R-:W-:Y:S01]  /*b920*/  IMAD.X R2, R77, 0x1, R51, P5 ;  /* 0x000000014d027824 */ /* 0x000fe200028e0633 */
[----:B------:R-:W-:-:S04]  /*b930*/  LEA R130, P5, R0, R116, 0x3 ;  /* 0x0000007400827211 */ /* 0x000fc800078a18ff */
[----:B------:R-:W-:-:S06]  /*b940*/  LEA.HI.X R131, R0, R101, R2, 0x3, P5 ;  /* 0x0000006500837211 */ /* 0x000fcc00028f1c02 */
[----:B------:R-:W5:Y:S03]  /*b950*/  LDG.E.64 R130, desc[UR6][R130.64] ;  /* 0x0000000682827981 */ /* 0x000f66000c1e1b00 */
.L_x_137:
[----:B------:R-:W-:Y:S05]  /*b960*/  BSYNC.RECONVERGENT B0 ;  /* 0x0000000000007941 */ /* 0x000fea0003800200 */
.L_x_135:
        /* <DEDUP_REMOVED lines=19> */
.L_x_139:
[----:B------:R-:W-:Y:S02]  /*baa0*/  IMAD R75, R118, 0x9, RZ ;  /* 0x00000009764b7824 */ /* 0x000fe400078e02ff */
[----:B------:R-:W-:-:S04]  /*bab0*/  IMAD.WIDE.U32 R78, R117, 0x9, R76 ;  /* 0x00000009754e7825 */ /* 0x000fc800078e004c */
[----:B------:R-:W-:Y:S01]  /*bac0*/  IMAD.IADD R0, R75, 0x1, R79 ;  /* 0x000000014b007824 */ /* 0x000fe200078e024f */
[----:B------:R-:W-:-:S04]  /*bad0*/  LEA R128, P5, R78, R116, 0x3 ;  /* 0x000000744e807211 */ /* 0x000fc800078a18ff */
[----:B------:R-:W-:-:S06]  /*bae0*/  LEA.HI.X R129, R78, R101, R0, 0x3, P5 ;  /* 0x000000654e817211 */ /* 0x000fcc00028f1c00 */
[----:B------:R-:W5:Y:S03]  /*baf0*/  LDG.E.64 R128, desc[UR6][R128.64] ;  /* 0x0000000680807981 */ /* 0x000f66000c1e1b00 */
.L_x_140:
[----:B------:R-:W-:Y:S05]  /*bb00*/  BSYNC.RECONVERGENT B0 ;  /* 0x0000000000007941 */ /* 0x000fea0003800200 */
.L_x_138:
        /* <DEDUP_REMOVED lines=20> */
.L_x_142:
        /* <DEDUP_REMOVED lines=8> */
.L_x_143:
[----:B------:R-:W-:Y:S05]  /*bcd0*/  BSYNC.RECONVERGENT B0 ;  /* 0x0000000000007941 */ /* 0x000fea0003800200 */
.L_x_141:
        /* <DEDUP_REMOVED lines=20> */
.L_x_145:
        /* <DEDUP_REMOVED lines=8> */
.L_x_146:
[----:B------:R-:W-:Y:S05]  /*bea0*/  BSYNC.RECONVERGENT B0 ;  /* 0x0000000000007941 */ /* 0x000fea0003800200 */
.L_x_144:
        /* <DEDUP_REMOVED lines=19> */
.L_x_148:
        /* <DEDUP_REMOVED lines=8> */
.L_x_149:
[----:B------:R-:W-:Y:S05]  /*c060*/  BSYNC.RECONVERGENT B0 ;  /* 0x0000000000007941 */ /* 0x000fea0003800200 */
.L_x_147:
        /* <DEDUP_REMOVED lines=19> */
.L_x_151:
        /* <DEDUP_REMOVED lines=8> */
.L_x_152:
[----:B------:R-:W-:Y:S05]  /*c220*/  BSYNC.RECONVERGENT B0 ;  /* 0x0000000000007941 */ /* 0x000fea0003800200 */
.L_x_150:
        /* <DEDUP_REMOVED lines=19> */
.L_x_154:
        /* <DEDUP_REMOVED lines=8> */
.L_x_155:
[----:B------:R-:W-:Y:S05]  /*c3e0*/  BSYNC.RECONVERGENT B0 ;  /* 0x0000000000007941 */ /* 0x000fea0003800200 */
.L_x_153:
        /* <DEDUP_REMOVED lines=19> */
.L_x_157:
[----:B------:R-:W-:Y:S02]  /*c520*/  IMAD R75, R118, 0xf, RZ ;  /* 0x0000000f764b7824 */ /* 0x000fe400078e02ff */
[----:B------:R-:W-:-:S04]  /*c530*/  IMAD.WIDE.U32 R76, R117, 0xf, R76 ;  /* 0x0000000f754c7825 */ /* 0x000fc800078e004c */
[----:B------:R-:W-:Y:S01]  /*c540*/  IMAD.IADD R0, R75, 0x1, R77 ;  /* 0x000000014b007824 */ /* 0x000fe200078e024d */
[----:B------:R-:W-:-:S04]  /*c550*/  LEA R142, P0, R76, R116, 0x3 ;  /* 0x000000744c8e7211 */ /* 0x000fc800078018ff */
[----:B------:R-:W-:-:S06]  /*c560*/  LEA.HI.X R143, R76, R101, R0, 0x3, P0 ;  /* 0x000000654c8f7211 */ /* 0x000fcc00000f1c00 */
[----:B------:R-:W5:Y:S03]  /*c570*/  LDG.E.64 R142, desc[UR6][R142.64] ;  /* 0x000000068e8e7981 */ /* 0x000f66000c1e1b00 */
.L_x_158:
[----:B------:R-:W-:Y:S05]  /*c580*/  BSYNC.RECONVERGENT B0 ;  /* 0x0000000000007941 */ /* 0x000fea0003800200 */
.L_x_156:
[----:B-----5:R-:W-:Y:S01]  /*c590*/  SHF.R.U32.HI R153, RZ, 0x18, R93 ;  /* 0x00000018ff997819 */ /* 0x020fe2000001165d */
[----:B------:R-:W-:Y:S01]  /*c5a0*/  IMAD.SHL.U32 R82, R92, 0x100, RZ ;  /* 0x000001005c527824 */ /* 0x000fe200078e00ff */
[----:B------:R-:W-:Y:S01]  /*c5b0*/  SHF.R.U32.HI R78, RZ, 0x18, R91 ;  /* 0x00000018ff4e7819 */ /* 0x000fe2000001165b */
[----:B------:R-:W-:Y:S01]  /*c5c0*/  IMAD.SHL.U32 R2, R108, 0x100, RZ ;  /* 0x000001006c027824 */ /* 0x000fe200078e00ff */
[----:B------:R-:W-:Y:S01]  /*c5d0*/  SHF.R.U32.HI R134, RZ, 0x18, R105 ;  /* 0x00000018ff867819 */ /* 0x000fe20000011669 */
[----:B------:R-:W-:Y:S01]  /*c5e0*/  IMAD.SHL.U32 R76, R153, 0x100, RZ ;  /* 0x00000100994c7824 */ /* 0x000fe200078e00ff */
[----:B------:R-:W-:Y:S01]  /*c5f0*/  LOP3.LUT R75, R110, 0xff, RZ, 0xc0, !PT ;  /* 0x000000ff6e4b7812 */ /* 0x000fe200078ec0ff */
[----:B------:R-:W-:Y:S01]  /*c600*/  IMAD.U32 R77, R78, 0x10000, RZ ;  /* 0x000100004e4d7824 */ /* 0x000fe200078e00ff */
[----:B------:R-:W-:Y:S01]  /*c610*/  SHF.L.U64.HI R79, R108, 0x8, R109 ;  /* 0x000000086c4f7819 */ /* 0x000fe2000001026d */
[----:B------:R-:W-:Y:S01]  /*c620*/  IMAD.SHL.U32 R148, R134, 0x1000000, RZ ;  /* 0x0100000086947824 */ /* 0x000fe200078e00ff */
[----:B------:R-:W-:Y:S01]  /*c630*/  LOP3.LUT R82, R75, 0xff00, R82, 0xf8, !PT ;  /* 0x0000ff004b527812 */ /* 0x000fe200078ef852 */
[----:B------:R-:W-:Y:S01]  /*c640*/  IMAD.U32 R83, R90, 0x10000, RZ ;  /* 0x000100005a537824 */ /* 0x000fe200078e00ff */
[----:B------:R-:W-:Y:S01]  /*c650*/  LOP3.LUT R75, R106, 0xff, RZ, 0xc0, !PT ;  /* 0x000000ff6a4b7812 */ /* 0x000fe200078ec0ff */
[----:B------:R-:W-:Y:S01]  /*c660*/  IMAD.SHL.U32 R151, R90, 0x100, RZ ;  /* 0x000001005a977824 */ /* 0x000fe200078e00ff */
[----:B------:R-:W-:Y:S01]  /*c670*/  LOP3.LUT R0, R107, 0xff, RZ, 0xc0, !PT ;  /* 0x000000ff6b007812 */ /* 0x000fe200078ec0ff */
[----:B------:R-:W-:Y:S01]  /*c680*/  BSSY.RECONVERGENT B0, `(.L_x_159) ;  /* 0x00001c2000007945 */ /* 0x000fe20003800200 */
[----:B------:R-:W-:-:S02]  /*c690*/  SHF.L.U64.HI R81, R78, 0x10, RZ ;  /* 0x000000104e517819 */ /* 0x000fc400000102ff */
[----:B------:R-:W-:Y:S02]  /*c6a0*/  SHF.L.U64.HI R146, R134, 0x18, RZ ;  /* 0x0000001886927819 */ /* 0x000fe400000102ff */
[----:B------:R-:W-:Y:S02]  /*c6b0*/  SHF.L.U64.HI R80, R153, 0x8, RZ ;  /* 0x0000000899507819 */ /* 0x000fe400000102ff */
[----:B------:R-:W-:Y:S02]  /*c6c0*/  LOP3.LUT R148, R148, R76, R77, 0xfe, !PT ;  /* 0x0000004c94947212 */ /* 0x000fe400078efe4d */
[----:B------:R-:W-:Y:S01]  /*c6d0*/  LOP3.LUT R2, R75, 0xff00, R2, 0xf8, !PT ;  /* 0x0000ff004b027812 */ /* 0x000fe200078ef802 */
[----:B------:R-:W-:Y:S01]  /*c6e0*/  IMAD.U32 R75, R88, 0x10000, RZ ;  /* 0x00010000584b7824 */ /* 0x000fe200078e00ff */
[----:B------:R-:W-:Y:S02]  /*c6f0*/  LOP3.LUT R79, R0, 0xff00, R79, 0xf8, !PT ;  /* 0x0000ff00004f7812 */ /* 0x000fe400078ef84f */
[----:B------:R-:W-:-:S02]  /*c700*/  SHF.L.U64.HI R76, R106, 0x10, R107 ;  /* 0x000000106a4c7819 */ /* 0x000fc4000001026b */
[----:B------:R-:W-:Y:S02]  /*c710*/  SHF.L.U64.HI R0, R106, 0x8, R107 ;  /* 0x000000086a007819 */ /* 0x000fe4000001026b */
[----:B------:R-:W-:Y:S02]  /*c720*/  LOP3.LUT R146, R146, R80, R81, 0xfe, !PT ;  /* 0x0000005092927212 */ /* 0x000fe400078efe51 */
[--C-:B------:R-:W-:Y:S02]  /*c730*/  SHF.L.U64.HI R81, R108, 0x18, R109.reuse ;  /* 0x000000186c517819 */ /* 0x100fe4000001026d */
[----:B------:R-:W-:Y:S02]  /*c740*/  LOP3.LUT R76, R76, 0xff, RZ, 0xc0, !PT ;  /* 0x000000ff4c4c7812 */ /* 0x000fe400078ec0ff */
[----:B------:R-:W-:Y:S02]  /*c750*/  SHF.L.U64.HI R113, R108, 0x10, R109 ;  /* 0x000000106c717819 */ /* 0x000fe4000001026d */
[----:B------:R-:W-:-:S02]  /*c760*/  LOP3.LUT R0, R0, 0xff, RZ, 0xc0, !PT ;  /* 0x000000ff00007812 */ /* 0x000fc400078ec0ff */
[----:B------:R-:W-:Y:S02]  /*c770*/  LOP3.LUT R2, R2, 0xff0000, R75, 0xf8, !PT ;  /* 0x00ff000002027812 */ /* 0x000fe400078ef84b */
[----:B------:R-:W-:Y:S02]  /*c780*/  SHF.L.U64.HI R75, R106, 0x18, R107 ;  /* 0x000000186a4b7819 */ /* 0x000fe4000001026b */
[----:B------:R-:W-:Y:S01]  /*c790*/  LOP3.LUT R81, R76, 0xff00, R81, 0xf8, !PT ;  /* 0x0000ff004c517812 */ /* 0x000fe200078ef851 */
[----:B------:R-:W-:Y:S01]  /*c7a0*/  IMAD.WIDE.U32 R76, R99, R117, R50 ;  /* 0x00000075634c7225 */ /* 0x000fe200078e0032 */
[----:B------:R-:W-:Y:S02]  /*c7b0*/  LOP3.LUT R113, R0, 0xff00, R113, 0xf8, !PT ;  /* 0x0000ff0000717812 */ /* 0x000fe400078ef871 */
[----:B------:R-:W-:Y:S01]  /*c7c0*/  SHF.L.U64.HI R0, R88, 0x10, R89 ;  /* 0x0000001058007819 */ /* 0x000fe20000010259 */
[----:B------:R-:W-:Y:S01]  /*c7d0*/  IMAD.IADD R122, R74, 0x1, R77 ;  /* 0x000000014a7a7824 */ /* 0x000fe200078e024d */
[----:B------:R-:W-:Y:S01]  /*c7e0*/  SHF.R.U32.HI R152, RZ, 0x5, R119 ;  /* 0x00000005ff987819 */ /* 0x000fe20000011677 */
[----:B------:R-:W-:Y:S01]  /*c7f0*/  IMAD.SHL.U32 R74, R88, 0x100, RZ ;  /* 0x00000100584a7824 */ /* 0x000fe200078e00ff */
[----:B------:R-:W-:-:S02]  /*c800*/  LOP3.LUT R75, R75, 0xff, RZ, 0xc0, !PT ;  /* 0x000000ff4b4b7812 */ /* 0x000fc400078ec0ff */
[----:B------:R-:W-:Y:S02]  /*c810*/  SHF.R.U64 R154, R110, 0x8, R111 ;  /* 0x000000086e9a7819 */ /* 0x000fe4000000126f */
[----:B------:R-:W-:Y:S02]  /*c820*/  LOP3.LUT R79, R79, 0xff0000, R0, 0xf8, !PT ;  /* 0x00ff00004f4f7812 */ /* 0x000fe400078ef800 */
[----:B------:R-:W-:Y:S02]  /*c830*/  LEA R0, R152, 0x6, 0x3 ;  /* 0x0000000698007811 */ /* 0x000fe400078e18ff */
[----:B------:R-:W-:Y:S02]  /*c840*/  LOP3.LUT R75, R75, 0xff00, R108, 0xf8, !PT ;  /* 0x0000ff004b4b7812 */ /* 0x000fe400078ef86c */
[----:B------:R-:W-:Y:S02]  /*c850*/  LOP3.LUT R77, R154, 0xff, RZ, 0xc0, !PT ;  /* 0x000000ff9a4d7812 */ /* 0x000fe400078ec0ff */
[----:B------:R-:W-:-:S02]  /*c860*/  ISETP.GE.U32.AND P4, PT, R0, R97, PT ;  /* 0x000000610000720c */ /* 0x000fc40003f86070 */
[----:B------:R-:W-:Y:S02]  /*c870*/  LOP3.LUT R75, R75, 0xff0000, R74, 0xf8, !PT ;  /* 0x00ff00004b4b7812 */ /* 0x000fe400078ef84a */
[----:B------:R-:W-:Y:S01]  /*c880*/  LOP3.LUT R0, R77, 0xff00, R92, 0xf8, !PT ;  /* 0x0000ff004d007812 */ /* 0x000fe200078ef85c */
[----:B------:R-:W-:Y:S01]  /*c890*/  IMAD.SHL.U32 R77, R102, 0x1000000, RZ ;  /* 0x01000000664d7824 */ /* 0x000fe200078e00ff */
[----:B------:R-:W-:Y:S02]  /*c8a0*/  SHF.R.U32.HI R74, RZ, 0x8, R107 ;  /* 0x00000008ff4a7819 */ /* 0x000fe4000001166b */
[----:B------:R-:W-:Y:S01]  /*c8b0*/  LOP3.LUT R83, R82, 0xff0000, R83, 0xf8, !PT ;  /* 0x00ff000052537812 */ /* 0x000fe200078ef853 */
[----:B------:R-:W-:Y:S01]  /*c8c0*/  IMAD.SHL.U32 R82, R104, 0x1000000, RZ ;  /* 0x0100000068527824 */ /* 0x000fe200078e00ff */
[----:B------:R-:W-:Y:S02]  /*c8d0*/  LOP3.LUT R151, R0, 0xff0000, R151, 0xf8, !PT ;  /* 0x00ff000000977812 */ /* 0x000fe400078ef897 */
[----:B------:R-:W-:-:S02]  /*c8e0*/  LOP3.LUT R74, R74, 0xff, RZ, 0xc0, !PT ;  /* 0x000000ff4a4a7812 */ /* 0x000fc400078ec0ff */
[C-C-:B------:R-:W-:Y:S02]  /*c8f0*/  SHF.L.U64.HI R0, R88.reuse, 0x18, R89.reuse ;  /* 0x0000001858007819 */ /* 0x140fe40000010259 */
[----:B------:R-:W-:Y:S02]  /*c900*/  SHF.L.U64.HI R133, R88, 0x8, R89 ;  /* 0x0000000858857819 */ /* 0x000fe40000010259 */
[----:B------:R-:W-:Y:S02]  /*c910*/  LOP3.LUT R74, R74, 0xff00, R109, 0xf8, !PT ;  /* 0x0000ff004a4a7812 */ /* 0x000fe400078ef86d */
[----:B------:R-:W-:Y:S02]  /*c920*/  LOP3.LUT R113, R113, 0xff0000, R0, 0xf8, !PT ;  /* 0x00ff000071717812 */ /* 0x000fe400078ef800 */
[----:B------:R-:W-:Y:S02]  /*c930*/  LOP3.LUT R82, R83, 0xff000000, R82, 0xf8, !PT ;  /* 0xff00000053527812 */ /* 0x000fe400078ef852 */
[----:B------:R-:W-:-:S02]  /*c940*/  SHF.R.U32.HI R135, RZ, 0x10, R107 ;  /* 0x00000010ff877819 */ /* 0x000fc4000001166b */
[----:B------:R-:W-:Y:S02]  /*c950*/  LOP3.LUT R0, R110, 0xff, RZ, 0xc0, !PT ;  /* 0x000000ff6e007812 */ /* 0x000fe400078ec0ff */
[----:B------:R-:W-:Y:S02]  /*c960*/  LOP3.LUT R83, R2, R77, RZ, 0xfc, !PT ;  /* 0x0000004d02537212 */ /* 0x000fe400078efcff */
[----:B------:R-:W-:Y:S02]  /*c970*/  LOP3.LUT R77, R74, 0xff0000, R133, 0xf8, !PT ;  /* 0x00ff00004a4d7812 */ /* 0x000fe400078ef885 */
[----:B------:R-:W-:Y:S02]  /*c980*/  SHF.R.U64 R156, R110, 0x10, R111 ;  /* 0x000000106e9c7819 */ /* 0x000fe4000000126f */
[----:B------:R-:W-:Y:S02]  /*c990*/  LOP3.LUT R74, R92, 0xff, RZ, 0xc0, !PT ;  /* 0x000000ff5c4a7812 */ /* 0x000fe400078ec0ff */
[----:B------:R-:W-:-:S02]  /*c9a0*/  LOP3.LUT R2, R111, 0xff, RZ, 0xc0, !PT ;  /* 0x000000ff6f027812 */ /* 0x000fc400078ec0ff */
[----:B------:R-:W-:Y:S02]  /*c9b0*/  LOP3.LUT R132, R135, 0xffffff00, R73, 0xf8, !PT ;  /* 0xffffff0087847812 */ /* 0x000fe400078ef849 */
[----:B------:R-:W-:Y:S02]  /*c9c0*/  F2FP.F16.E4M3.UNPACK_B R0, R0 ;  /* 0x00000000ff00723e */ /* 0x000fe400020006ff */
[----:B------:R-:W-:Y:S02]  /*c9d0*/  IADD3 R87, P0, P1, R50, R76, R50 ;  /* 0x0000004c32577210 */ /* 0x000fe4000791e032 */
[----:B------:R-:W-:Y:S01]  /*c9e0*/  SHF.R.U64 R155, R92, 0x8, R93 ;  /* 0x000000085c9b7819 */ /* 0x000fe2000000125d */
[----:B------:R-:W-:Y:S01]  /*c9f0*/  HADD2.F32 R0, -RZ, R0.H0_H0 ;  /* 0x20000000ff007230 */ /* 0x000fe20000004100 */
[----:B------:R-:W-:Y:S02]  /*ca00*/  LOP3.LUT R80, R156, 0xff, RZ, 0xc0, !PT ;  /* 0x000000ff9c507812 */ /* 0x000fe400078ec0ff */
[----:B------:R-:W-:-:S02]  /*ca10*/  SHF.R.U32.HI R144, RZ, 0x18, R109 ;  /* 0x00000018ff907819 */ /* 0x000fc4000001166d */
[----:B------:R-:W-:Y:S01]  /*ca20*/  LOP3.LUT R76, R93, 0xff, RZ, 0xc0, !PT ;  /* 0x000000ff5d4c7812 */ /* 0x000fe200078ec0ff */
[-C--:B------:R-:W-:Y:S01]  /*ca30*/  FFMA R0, R0, R85.reuse, RZ ;  /* 0x0000005500007223 */ /* 0x080fe200000000ff */
[----:B------:R-:W-:Y:S02]  /*ca40*/  F2FP.F16.E4M3.UNPACK_B R2, R2 ;  /* 0x00000002ff02723e */ /* 0x000fe400020006ff */
[----:B------:R-:W-:Y:S02]  /*ca50*/  F2FP.F16.E4M3.UNPACK_B R74, R74 ;  /* 0x0000004aff4a723e */ /* 0x000fe400020006ff */
[----:B------:R-:W-:Y:S01]  /*ca60*/  SHF.R.U32.HI R145, RZ, 0x8, R109 ;  /* 0x00000008ff917819 */ /* 0x000fe2000001166d */
[----:B------:R-:W-:Y:S01]  /*ca70*/  HADD2.F32 R2, -RZ, R2.H0_H0 ;  /* 0x20000002ff027230 */ /* 0x000fe20000004100 */
[----:B------:R-:W-:Y:S01]  /*ca80*/  LOP3.LUT R132, R132, 0xff, RZ, 0xc0, !PT ;  /* 0x000000ff84847812 */ /* 0x000fe200078ec0ff */
[----:B------:R-:W-:Y:S01]  /*ca90*/  HADD2.F32 R147, -RZ, R74.H0_H0 ;  /* 0x2000004aff937230 */ /* 0x000fe20000004100 */
[----:B------:R-:W-:Y:S01]  /*caa0*/  LOP3.LUT R155, R80, 0xff00, R155, 0xf8, !PT ;  /* 0x0000ff00509b7812 */ /* 0x000fe200078ef89b */
[----:B------:R-:W-:Y:S01]  /*cab0*/  IMAD.SHL.U32 R80, R144, 0x100, RZ ;  /* 0x0000010090507824 */ /* 0x000fe200078e00ff */
[----:B------:R-:W-:Y:S01]  /*cac0*/  F2FP.F16.E4M3.UNPACK_B R76, R76 ;  /* 0x0000004cff4c723e */ /* 0x000fe200020006ff */
[----:B------:R-:W-:Y:S01]  /*cad0*/  IMAD.SHL.U32 R74, R103, 0x1000000, RZ ;  /* 0x01000000674a7824 */ /* 0x000fe200078e00ff */
[----:B------:R-:W-:Y:S01]  /*cae0*/  LOP3.LUT R132, R132, 0xff00, R145, 0xf8, !PT ;  /* 0x0000ff0084847812 */ /* 0x000fe200078ef891 */
[----:B------:R-:W-:Y:S01]  /*caf0*/  FFMA R2, R2, R85, RZ ;  /* 0x0000005502027223 */ /* 0x000fe200000000ff */
[----:B------:R-:W-:Y:S01]  /*cb00*/  SHF.R.U32.HI R145, RZ, 0x18, R107 ;  /* 0x00000018ff917819 */ /* 0x000fe2000001166b */
[----:B------:R-:W-:Y:S01]  /*cb10*/  HADD2.F32 R149, -RZ, R76.H0_H0 ;  /* 0x2000004cff957230 */ /* 0x000fe20000004100 */
[----:B------:R-:W-:-:S02]  /*cb20*/  LOP3.LUT R79, R79, R74, RZ, 0xfc, !PT ;  /* 0x0000004a4f4f7212 */ /* 0x000fc400078efcff */
[----:B------:R-:W-:Y:S01]  /*cb30*/  LOP3.LUT R133, R80, R146, R145, 0xfe, !PT ;  /* 0x0000009250857212 */ /* 0x000fe200078efe91 */
[-C--:B------:R-:W-:Y:S01]  /*cb40*/  FFMA R146, R147, R85.reuse, R0 ;  /* 0x0000005593927223 */ /* 0x080fe20000000000 */
[----:B------:R-:W-:Y:S01]  /*cb50*/  SHF.R.U32.HI R157, RZ, 0x18, R111 ;  /* 0x00000018ff9d7819 */ /* 0x000fe2000001166f */
[----:B------:R-:W-:Y:S01]  /*cb60*/  FFMA R150, R149, R85, R2 ;  /* 0x0000005595967223 */ /* 0x000fe20000000002 */
[----:B------:R-:W-:Y:S02]  /*cb70*/  LOP3.LUT R74, R92, 0xffff, RZ, 0xc0, !PT ;  /* 0x0000ffff5c4a7812 */ /* 0x000fe400078ec0ff */
[----:B------:R-:W-:Y:S02]  /*cb80*/  LOP3.LUT R0, R154, 0xff, RZ, 0xc0, !PT ;  /* 0x000000ff9a007812 */ /* 0x000fe400078ec0ff */
[----:B------:R-:W-:Y:S02]  /*cb90*/  F2FP.F16.E4M3.UNPACK_B R2, R157 ;  /* 0x0000009dff02723e */ /* 0x000fe400020006ff */
[----:B------:R-:W-:-:S02]  /*cba0*/  SHF.R.U32.HI R74, RZ, 0x8, R74 ;  /* 0x00000008ff4a7819 */ /* 0x000fc4000001164a */
[----:B------:R-:W-:Y:S01]  /*cbb0*/  F2FP.F16.E4M3.UNPACK_B R0, R0 ;  /* 0x00000000ff00723e */ /* 0x000fe200020006ff */
[----:B------:R-:W-:Y:S01]  /*cbc0*/  HADD2.F32 R2, -RZ, R2.H0_H0 ;  /* 0x20000002ff027230 */ /* 0x000fe20000004100 */
[----:B------:R-:W-:Y:S02]  /*cbd0*/  F2FP.F16.E4M3.UNPACK_B R147, R153 ;  /* 0x00000099ff93723e */ /* 0x000fe400020006ff */
[----:B------:R-:W-:Y:S01]  /*cbe0*/  F2FP.F16.E4M3.UNPACK_B R80, R74 ;  /* 0x0000004aff50723e */ /* 0x000fe200020006ff */
[----:B------:R-:W-:Y:S01]  /*cbf0*/  HADD2.F32 R0, -RZ, R0.H0_H0 ;  /* 0x20000000ff007230 */ /* 0x000fe20000004100 */
[----:B------:R-:W-:Y:S01]  /*cc00*/  SHF.R.U64 R153, R110, 0x18, R111 ;  /* 0x000000186e997819 */ /* 0x000fe2000000126f */
[----:B------:R-:W-:Y:S02]  /*cc10*/  HADD2.F32 R149, -RZ, R147.H0_H0 ;  /* 0x20000093ff957230 */ /* 0x000fe40000004100 */
[----:B------:R-:W-:Y:S01]  /*cc20*/  FFMA R110, R2, R85, RZ ;  /* 0x00000055026e7223 */ /* 0x000fe200000000ff */
[----:B------:R-:W-:-:S02]  /*cc30*/  HADD2.F32 R147, -RZ, R80.H0_H0 ;  /* 0x20000050ff937230 */ /* 0x000fc40000004100 */
[----:B------:R-:W-:Y:S01]  /*cc40*/  FFMA R0, R0, R85, RZ ;  /* 0x0000005500007223 */ /* 0x000fe200000000ff */
[----:B------:R-:W-:Y:S01]  /*cc50*/  LOP3.LUT R76, R148, R157, RZ, 0xfc, !PT ;  /* 0x0000009d944c7212 */ /* 0x000fe200078efcff */
[----:B------:R-:W-:Y:S02]  /*cc60*/  IMAD.U32 R148, R104, 0x10000, RZ ;  /* 0x0001000068947824 */ /* 0x000fe400078e00ff */
[-C--:B------:R-:W-:Y:S01]  /*cc70*/  FFMA R154, R149, R85.reuse, R110 ;  /* 0x00000055959a7223 */ /* 0x080fe2000000006e */
[----:B------:R-:W-:Y:S01]  /*cc80*/  FFMA R110, R147, R85, R0 ;  /* 0x00000055936e7223 */ /* 0x000fe20000000000 */
[----:B------:R-:W-:Y:S01]  /*cc90*/  SHF.R.U64 R147, R92, 0x18, R93 ;  /* 0x000000185c937819 */ /* 0x000fe2000000125d */
[----:B------:R-:W-:Y:S01]  /*cca0*/  IMAD.SHL.U32 R80, R104, 0x100, RZ ;  /* 0x0000010068507824 */ /* 0x000fe200078e00ff */
[----:B------:R-:W-:Y:S02]  /*ccb0*/  LOP3.LUT R164, R111, 0xff, RZ, 0xc0, !PT ;  /* 0x000000ff6fa47812 */ /* 0x000fe400078ec0ff */
[----:B------:R-:W-:-:S02]  /*ccc0*/  LOP3.LUT R2, R153, 0xff, RZ, 0xc0, !PT ;  /* 0x000000ff99027812 */ /* 0x000fc400078ec0ff */
[----:B------:R-:W-:Y:S02]  /*ccd0*/  LOP3.LUT R74, R151, 0xff000000, R148, 0xf8, !PT ;  /* 0xff000000974a7812 */ /* 0x000fe400078ef894 */
[----:B------:R-:W-:Y:S02]  /*cce0*/  SHF.R.U64 R148, R92, 0x10, R93 ;  /* 0x000000105c947819 */ /* 0x000fe4000000125d */
[----:B------:R-:W-:Y:S02]  /*ccf0*/  LOP3.LUT R149, R153, 0xff, RZ, 0xc0, !PT ;  /* 0x000000ff99957812 */ /* 0x000fe400078ec0ff */
[----:B------:R-:W-:Y:S02]  /*cd00*/  LOP3.LUT R164, R164, 0xff00, R147, 0xf8, !PT ;  /* 0x0000ff00a4a47812 */ /* 0x000fe400078ef893 */
[----:B------:R-:W-:Y:S02]  /*cd10*/  F2FP.F16.E4M3.UNPACK_B R2, R2 ;  /* 0x00000002ff02723e */ /* 0x000fe400020006ff */
[----:B------:R-:W-:-:S02]  /*cd20*/  LOP3.LUT R147, R147, 0xff, RZ, 0xc0, !PT ;  /* 0x000000ff93937812 */ /* 0x000fc400078ec0ff */
[----:B------:R-:W-:Y:S01]  /*cd30*/  LOP3.LUT R0, R156, 0xff, RZ, 0xc0, !PT ;  /* 0x000000ff9c007812 */ /* 0x000fe200078ec0ff */
[----:B------:R-:W-:Y:S01]  /*cd40*/  HADD2.F32 R2, -RZ, R2.H0_H0 ;  /* 0x20000002ff027230 */ /* 0x000fe20000004100 */
[----:B------:R-:W-:Y:S02]  /*cd50*/  LOP3.LUT R151, R155, 0xff0000, R90, 0xf8, !PT ;  /* 0x00ff00009b977812 */ /* 0x000fe400078ef85a */
[----:B------:R-:W-:Y:S02]  /*cd60*/  LOP3.LUT R156, R149, 0xff00, R148, 0xf8, !PT ;  /* 0x0000ff00959c7812 */ /* 0x000fe400078ef894 */
[----:B------:R-:W-:Y:S01]  /*cd70*/  LOP3.LUT R92, R148, 0xff, RZ, 0xc0, !PT ;  /* 0x000000ff945c7812 */ /* 0x000fe200078ec0ff */
[----:B------:R-:W-:Y:S01]  /*cd80*/  FFMA R2, R2, R85, RZ ;  /* 0x0000005502027223 */ /* 0x000fe200000000ff */
[----:B------:R-:W-:Y:S02]  /*cd90*/  LOP3.LUT R149, R90, 0xff, RZ, 0xc0, !PT ;  /* 0x000000ff5a957812 */ /* 0x000fe400078ec0ff */
[----:B------:R-:W-:-:S02]  /*cda0*/  F2FP.F16.E4M3.UNPACK_B R148, R147 ;  /* 0x00000093ff94723e */ /* 0x000fc400020006ff */
[----:B------:R-:W-:Y:S02]  /*cdb0*/  LOP3.LUT R80, R151, 0xff000000, R80, 0xf8, !PT ;  /* 0xff00000097507812 */ /* 0x000fe400078ef850 */
[----:B------:R-:W-:Y:S01]  /*cdc0*/  F2FP.F16.E4M3.UNPACK_B R151, R149 ;  /* 0x00000095ff97723e */ /* 0x000fe200020006ff */
[----:B------:R-:W-:Y:S01]  /*cdd0*/  HADD2.F32 R149, -RZ, R148.H0_H0 ;  /* 0x20000094ff957230 */ /* 0x000fe20000004100 */
[----:B------:R-:W-:Y:S02]  /*cde0*/  F2FP.F16.E4M3.UNPACK_B R0, R0 ;  /* 0x00000000ff00723e */ /* 0x000fe400020006ff */
[----:B------:R-:W-:Y:S01]  /*cdf0*/  F2FP.F16.E4M3.UNPACK_B R92, R92 ;  /* 0x0000005cff5c723e */ /* 0x000fe200020006ff */
[----:B------:R-:W-:Y:S02]  /*ce00*/  HADD2.F32 R151, -RZ, R151.H0_H0 ;  /* 0x20000097ff977230 */ /* 0x000fe40000004100 */
[-C--:B------:R-:W-:Y:S01]  /*ce10*/  FFMA R148, R149, R85.reuse, R2 ;  /* 0x0000005595947223 */ /* 0x080fe20000000002 */
[----:B------:R-:W-:Y:S01]  /*ce20*/  HADD2.F32 R0, -RZ, R0.H0_H0 ;  /* 0x20000000ff007230 */ /* 0x000fe20000004100 */
[----:B------:R-:W-:Y:S01]  /*ce30*/  LOP3.LUT R2, R91, 0xff, RZ, 0xc0, !PT ;  /* 0x000000ff5b027812 */ /* 0x000fe200078ec0ff */
[----:B------:R-:W-:Y:S01]  /*ce40*/  HADD2.F32 R147, -RZ, R92.H0_H0 ;  /* 0x2000005cff937230 */ /* 0x000fe20000004100 */
[----:B------:R-:W-:Y:S01]  /*ce50*/  SHF.R.U32.HI R162, RZ, 0x8, R111 ;  /* 0x00000008ffa27819 */ /* 0x000fe2000001166f */
[-C--:B------:R-:W-:Y:S01]  /*ce60*/  FFMA R146, R151, R85.reuse, R146 ;  /* 0x0000005597927223 */ /* 0x080fe20000000092 */
[----:B------:R-:W-:Y:S01]  /*ce70*/  FFMA R0, R0, R85, RZ ;  /* 0x0000005500007223 */ /* 0x000fe200000000ff */
[----:B------:R-:W-:-:S02]  /*ce80*/  F2FP.F16.E4M3.UNPACK_B R2, R2 ;  /* 0x00000002ff02723e */ /* 0x000fc400020006ff */
[----:B------:R-:W-:Y:S01]  /*ce90*/  SHF.R.U32.HI R151, RZ, 0x10, R111 ;  /* 0x00000010ff977819 */ /* 0x000fe2000001166f */
[----:B------:R-:W-:Y:S01]  /*cea0*/  FFMA R92, R147, R85, R0 ;  /* 0x00000055935c7223 */ /* 0x000fe20000000000 */
[C---:B------:R-:W-:Y:S01]  /*ceb0*/  LOP3.LUT R0, R162.reuse, 0xff, RZ, 0xc0, !PT ;  /* 0x000000ffa2007812 */ /* 0x040fe200078ec0ff */
[----:B------:R-:W-:Y:S01]  /*cec0*/  HADD2.F32 R149, -RZ, R2.H0_H0 ;  /* 0x20000002ff957230 */ /* 0x000fe20000004100 */
[----:B------:R-:W-:Y:S02]  /*ced0*/  LOP3.LUT R162, R162, 0xff, RZ, 0xc0, !PT ;  /* 0x000000ffa2a27812 */ /* 0x000fe400078ec0ff */
[--C-:B------:R-:W-:Y:S02]  /*cee0*/  SHF.R.U32.HI R111, RZ, 0x10, R93.reuse ;  /* 0x00000010ff6f7819 */ /* 0x100fe4000001165d */
[----:B------:R-:W-:Y:S02]  /*cef0*/  LOP3.LUT R2, R151, 0xff, RZ, 0xc0, !PT ;  /* 0x000000ff97027812 */ /* 0x000fe400078ec0ff */
[----:B------:R-:W-:-:S02]  /*cf00*/  SHF.R.U32.HI R147, RZ, 0x8, R93 ;  /* 0x00000008ff937819 */ /* 0x000fc4000001165d */
[----:B------:R-:W-:Y:S02]  /*cf10*/  LOP3.LUT R160, R151, 0xff, RZ, 0xc0, !PT ;  /* 0x000000ff97a07812 */ /* 0x000fe400078ec0ff */
[----:B------:R-:W-:Y:S02]  /*cf20*/  LOP3.LUT R162, R162, 0xff00, R93, 0xf8, !PT ;  /* 0x0000ff00a2a27812 */ /* 0x000fe400078ef85d */
[----:B------:R-:W-:Y:S02]  /*cf30*/  LOP3.LUT R111, R111, 0xff, RZ, 0xc0, !PT ;  /* 0x000000ff6f6f7812 */ /* 0x000fe400078ec0ff */
[----:B------:R-:W-:Y:S02]  /*cf40*/  F2FP.F16.E4M3.UNPACK_B R2, R2 ;  /* 0x00000002ff02723e */ /* 0x000fe400020006ff */
[----:B------:R-:W-:Y:S02]  /*cf50*/  LOP3.LUT R160, R160, 0xff00, R147, 0xf8, !PT ;  /* 0x0000ff00a0a07812 */ /* 0x000fe400078ef893 */
[----:B------:R-:W-:Y:S01]  /*cf60*/  LOP3.LUT R93, R147, 0xff, RZ, 0xc0, !PT ;  /* 0x000000ff935d7812 */ /* 0x000fe200078ec0ff */
[----:B------:R-:W-:Y:S01]  /*cf70*/  HADD2.F32 R2, -RZ, R2.H0_H0 ;  /* 0x20000002ff027230 */ /* 0x000fe20000004100 */
[----:B------:R-:W-:-:S02]  /*cf80*/  SHF.R.U64 R147, R90, 0x8, R91 ;  /* 0x000000085a937819 */ /* 0x000fc4000000125b */
[----:B------:R-:W-:Y:S02]  /*cf90*/  F2FP.F16.E4M3.UNPACK_B R0, R0 ;  /* 0x00000000ff00723e */ /* 0x000fe400020006ff */
[----:B------:R-:W-:Y:S01]  /*cfa0*/  F2FP.F16.E4M3.UNPACK_B R111, R111 ;  /* 0x0000006fff6f723e */ /* 0x000fe200020006ff */
[----:B------:R-:W-:Y:S01]  /*cfb0*/  FFMA R2, R2, R85, RZ ;  /* 0x0000005502027223 */ /* 0x000fe200000000ff */
[----:B------:R-:W-:Y:S01]  /*cfc0*/  LOP3.LUT R153, R156, 0xff0000, R147, 0xf8, !PT ;  /* 0x00ff00009c997812 */ /* 0x000fe200078ef893 */
[----:B------:R-:W-:Y:S01]  /*cfd0*/  HADD2.F32 R0, -RZ, R0.H0_H0 ;  /* 0x20000000ff007230 */ /* 0x000fe20000004100 */
[----:B------:R-:W-:Y:S01]  /*cfe0*/  LOP3.LUT R147, R147, 0xff, RZ, 0xc0, !PT ;  /* 0x000000ff93937812 */ /* 0x000fe200078ec0ff */
[----:B------:R-:W-:Y:S01]  /*cff0*/  HADD2.F32 R111, -RZ, R111.H0_H0 ;  /* 0x2000006fff6f7230 */ /* 0x000fe20000004100 */
[----:B------:R-:W-:Y:S01]  /*d000*/  F2FP.F16.E4M3.UNPACK_B R93, R93 ;  /* 0x0000005dff5d723e */ /* 0x000fe200020006ff */
[----:B------:R-:W-:Y:S01]  /*d010*/  FFMA R156, R149, R85, R150 ;  /* 0x00000055959c7223 */ /* 0x000fe20000000096 */
[----:B------:R-:W-:Y:S01]  /*d020*/  F2FP.F16.E4M3.UNPACK_B R147, R147 ;  /* 0x00000093ff93723e */ /* 0x000fe200020006ff */
[----:B------:R-:W-:Y:S01]  /*d030*/  FFMA R0, R0, R85, RZ ;  /* 0x0000005500007223 */ /* 0x000fe200000000ff */
[----:B------:R-:W-:Y:S01]  /*d040*/  F2FP.F16.E4M3.UNPACK_B R78, R78 ;  /* 0x0000004eff4e723e */ /* 0x000fe200020006ff */
[----:B------:R-:W-:-:S02]  /*d050*/  HADD2.F32 R93, -RZ, R93.H0_H0 ;  /* 0x2000005dff5d7230 */ /* 0x000fc40000004100 */
[-C--:B------:R-:W-:Y:S01]  /*d060*/  FFMA R2, R111, R85.reuse, R2 ;  /* 0x000000556f027223 */ /* 0x080fe20000000002 */
[--C-:B------:R-:W-:Y:S01]  /*d070*/  SHF.R.U32.HI R111, RZ, 0x8, R91.reuse ;  /* 0x00000008ff6f7819 */ /* 0x100fe2000001165b */
[----:B------:R-:W-:Y:S01]  /*d080*/  HADD2.F32 R147, -RZ, R147.H0_H0 ;  /* 0x20000093ff937230 */ /* 0x000fe20000004100 */
[C-C-:B------:R-:W-:Y:S01]  /*d090*/  SHF.R.U64 R149, R90.reuse, 0x10, R91.reuse ;  /* 0x000000105a957819 */ /* 0x140fe2000000125b */
[----:B------:R-:W-:Y:S02]  /*d0a0*/  HADD2.F32 R151, -RZ, R78.H0_H0 ;  /* 0x2000004eff977230 */ /* 0x000fe40000004100 */
[-C--:B------:R-:W-:Y:S01]  /*d0b0*/  FFMA R78, R93, R85.reuse, R0 ;  /* 0x000000555d4e7223 */ /* 0x080fe20000000000 */
[----:B------:R-:W-:Y:S01]  /*d0c0*/  SHF.R.U64 R93, R90, 0x18, R91 ;  /* 0x000000185a5d7819 */ /* 0x000fe2000000125b */
[-C--:B------:R-:W-:Y:S01]  /*d0d0*/  FFMA R110, R147, R85.reuse, R110 ;  /* 0x00000055936e7223 */ /* 0x080fe2000000006e */
[----:B------:R-:W-:Y:S01]  /*d0e0*/  LOP3.LUT R111, R111, 0xff, RZ, 0xc0, !PT ;  /* 0x000000ff6f6f7812 */ /* 0x000fe200078ec0ff */
[----:B------:R-:W-:Y:S01]  /*d0f0*/  FFMA R158, R151, R85, R154 ;  /* 0x00000055979e7223 */ /* 0x000fe2000000009a */
[----:B------:R-:W-:-:S02]  /*d100*/  LOP3.LUT R90, R149, 0xff, RZ, 0xc0, !PT ;  /* 0x000000ff955a7812 */ /* 0x000fc400078ec0ff */
[--C-:B------:R-:W-:Y:S02]  /*d110*/  LOP3.LUT R0, R160, 0xff0000, R91.reuse, 0xf8, !PT ;  /* 0x00ff0000a0007812 */ /* 0x100fe400078ef85b */
[----:B------:R-:W-:Y:S02]  /*d120*/  SHF.R.U32.HI R147, RZ, 0x10, R91 ;  /* 0x00000010ff937819 */ /* 0x000fe4000001165b */
[----:B------:R-:W-:Y:S02]  /*d130*/  LOP3.LUT R91, R93, 0xff, RZ, 0xc0, !PT ;  /* 0x000000ff5d5b7812 */ /* 0x000fe400078ec0ff */
[----:B------:R-:W-:Y:S02]  /*d140*/  F2FP.F16.E4M3.UNPACK_B R111, R111 ;  /* 0x0000006fff6f723e */ /* 0x000fe400020006ff */
[----:B------:R-:W-:Y:S02]  /*d150*/  F2FP.F16.E4M3.UNPACK_B R90, R90 ;  /* 0x0000005aff5a723e */ /* 0x000fe400020006ff */
[----:B------:R-:W-:Y:S01]  /*d160*/  LOP3.LUT R160, R162, 0xff0000, R93, 0xf8, !PT ;  /* 0x00ff0000a2a07812 */ /* 0x000fe200078ef85d */
[----:B------:R-:W-:Y:S01]  /*d170*/  HADD2.F32 R111, -RZ, R111.H0_H0 ;  /* 0x2000006fff6f7230 */ /* 0x000fe20000004100 */
[----:B------:R-:W-:Y:S01]  /*d180*/  F2FP.F16.E4M3.UNPACK_B R93, R91 ;  /* 0x0000005bff5d723e */ /* 0x000fe200020006ff */
[----:B------:R-:W-:Y:S01]  /*d190*/  HADD2.F32 R91, -RZ, R90.H0_H0 ;  /* 0x2000005aff5b7230 */ /* 0x000fe20000004100 */
[----:B------:R-:W-:-:S02]  /*d1a0*/  LOP3.LUT R147, R147, 0xff, RZ, 0xc0, !PT ;  /* 0x000000ff93937812 */ /* 0x000fc400078ec0ff */
[----:B------:R-:W-:Y:S01]  /*d1b0*/  FFMA R154, R111, R85, R78 ;  /* 0x000000556f9a7223 */ /* 0x000fe2000000004e */
[----:B------:R-:W-:Y:S01]  /*d1c0*/  HADD2.F32 R93, -RZ, R93.H0_H0 ;  /* 0x2000005dff5d7230 */ /* 0x000fe20000004100 */
[----:B------:R-:W-:Y:S01]  /*d1d0*/  F2FP.F16.E4M3.UNPACK_B R147, R147 ;  /* 0x00000093ff93723e */ /* 0x000fe200020006ff */
[-C--:B------:R-:W-:Y:S01]  /*d1e0*/  FFMA R150, R91, R85.reuse, R92 ;  /* 0x000000555b967223 */ /* 0x080fe2000000005c */
[----:B------:R-:W-:Y:S02]  /*d1f0*/  LOP3.LUT R78, R105, 0xff, RZ, 0xc0, !PT ;  /* 0x000000ff694e7812 */ /* 0x000fe400078ec0ff */
[----:B------:R-:W-:Y:S01]  /*d200*/  LOP3.LUT R151, R164, 0xff0000, R149, 0xf8, !PT ;  /* 0x00ff0000a4977812 */ /* 0x000fe200078ef895 */
[----:B------:R-:W-:Y:S01]  /*d210*/  HADD2.F32 R147, -RZ, R147.H0_H0 ;  /* 0x20000093ff937230 */ /* 0x000fe20000004100 */
[C-C-:B------:R-:W-:Y:S01]  /*d220*/  SHF.R.U64 R90, R104.reuse, 0x8, R105.reuse ;  /* 0x00000008685a7819 */ /* 0x140fe20000001269 */
[----:B------:R-:W-:Y:S01]  /*d230*/  FFMA R148, R93, R85, R148 ;  /* 0x000000555d947223 */ /* 0x000fe20000000094 */
[----:B------:R-:W-:-:S02]  /*d240*/  SHF.R.U64 R91, R104, 0x10, R105 ;  /* 0x00000010685b7819 */ /* 0x000fc40000001269 */
[----:B------:R-:W-:Y:S01]  /*d250*/  F2FP.F16.E4M3.UNPACK_B R93, R78 ;  /* 0x0000004eff5d723e */ /* 0x000fe200020006ff */
[-C--:B------:R-:W-:Y:S01]  /*d260*/  FFMA R2, R147, R85.reuse, R2 ;  /* 0x0000005593027223 */ /* 0x080fe20000000002 */
[----:B------:R-:W-:Y:S02]  /*d270*/  LOP3.LUT R78, R151, 0xff000000, R90, 0xf8, !PT ;  /* 0xff000000974e7812 */ /* 0x000fe400078ef85a */
[----:B------:R-:W-:Y:S01]  /*d280*/  LOP3.LUT R90, R90, 0xff, RZ, 0xc0, !PT ;  /* 0x000000ff5a5a7812 */ /* 0x000fe200078ec0ff */
[----:B------:R-:W-:Y:S01]  /*d290*/  HADD2.F32 R147, -RZ, R93.H0_H0 ;  /* 0x2000005dff937230 */ /* 0x000fe20000004100 */
[----:B------:R-:W-:Y:S02]  /*d2a0*/  LOP3.LUT R92, R160, 0xff000000, R91, 0xf8, !PT ;  /* 0xff000000a05c7812 */ /* 0x000fe400078ef85b */
[----:B------:R-:W-:Y:S02]  /*d2b0*/  LOP3.LUT R149, R104, 0xff, RZ, 0xc0, !PT ;  /* 0x000000ff68957812 */ /* 0x000fe400078ec0ff */
[----:B------:R-:W-:Y:S01]  /*d2c0*/  LOP3.LUT R91, R91, 0xff, RZ, 0xc0, !PT ;  /* 0x000000ff5b5b7812 */ /* 0x000fe200078ec0ff */
[----:B------:R-:W-:Y:S01]  /*d2d0*/  FFMA R156, R147, R85, R156 ;  /* 0x00000055939c7223 */ /* 0x000fe2000000009c */
[----:B------:R-:W-:-:S02]  /*d2e0*/  F2FP.F16.E4M3.UNPACK_B R93, R90 ;  /* 0x0000005aff5d723e */ /* 0x000fc400020006ff */
[----:B------:R-:W-:Y:S02]  /*d2f0*/  F2FP.F16.E4M3.UNPACK_B R149, R149 ;  /* 0x00000095ff95723e */ /* 0x000fe400020006ff */
[----:B------:R-:W-:Y:S01]  /*d300*/  F2FP.F16.E4M3.UNPACK_B R111, R91 ;  /* 0x0000005bff6f723e */ /* 0x000fe200020006ff */
[----:B------:R-:W-:Y:S01]  /*d310*/  HADD2.F32 R93, -RZ, R93.H0_H0 ;  /* 0x2000005dff5d7230 */ /* 0x000fe20000004100 */
[--C-:B------:R-:W-:Y:S01]  /*d320*/  SHF.R.U64 R91, R104, 0x18, R105.reuse ;  /* 0x00000018685b7819 */ /* 0x100fe20000001269 */
[----:B------:R-:W-:Y:S01]  /*d330*/  HADD2.F32 R149, -RZ, R149.H0_H0 ;  /* 0x20000095ff957230 */ /* 0x000fe20000004100 */
[----:B------:R-:W-:Y:S01]  /*d340*/  LOP3.LUT R90, R153, 0xff000000, R104, 0xf8, !PT ;  /* 0xff000000995a7812 */ /* 0x000fe200078ef868 */
[----:B------:R-:W-:Y:S01]  /*d350*/  HADD2.F32 R111, -RZ, R111.H0_H0 ;  /* 0x2000006fff6f7230 */ /* 0x000fe20000004100 */
[----:B------:R-:W-:Y:S01]  /*d360*/  F2FP.F16.E4M3.UNPACK_B R134, R134 ;  /* 0x00000086ff86723e */ /* 0x000fe200020006ff */
[-C--:B------:R-:W-:Y:S01]  /*d370*/  FFMA R110, R93, R85.reuse, R110 ;  /* 0x000000555d6e7223 */ /* 0x080fe2000000006e */
[----:B------:R-:W-:Y:S01]  /*d380*/  LOP3.LUT R104, R91, 0xff, RZ, 0xc0, !PT ;  /* 0x000000ff5b687812 */ /* 0x000fe200078ec0ff */
[-C--:B------:R-:W-:Y:S01]  /*d390*/  FFMA R146, R149, R85.reuse, R146 ;  /* 0x0000005595927223 */ /* 0x080fe20000000092 */
[----:B------:R-:W-:Y:S01]  /*d3a0*/  SHF.R.U32.HI R93, RZ, 0x8, R105 ;  /* 0x00000008ff5d7819 */ /* 0x000fe20000011669 */
[----:B------:R-:W-:Y:S01]  /*d3b0*/  FFMA R150, R111, R85, R150 ;  /* 0x000000556f967223 */ /* 0x000fe20000000096 */
[----:B------:R-:W-:Y:S01]  /*d3c0*/  F2FP.F16.E4M3.UNPACK_B R104, R104 ;  /* 0x00000068ff68723e */ /* 0x000fe200020006ff */
[----:B------:R-:W-:Y:S01]  /*d3d0*/  HADD2.F32 R149, -RZ, R134.H0_H0 ;  /* 0x20000086ff957230 */ /* 0x000fe20000004100 */
[----:B------:R-:W-:-:S02]  /*d3e0*/  LOP3.LUT R111, R106, 0xff, RZ, 0xc0, !PT ;  /* 0x000000ff6a6f7812 */ /* 0x000fc400078ec0ff */
[----:B------:R-:W-:Y:S02]  /*d3f0*/  SHF.R.U32.HI R134, RZ, 0x10, R105 ;  /* 0x00000010ff867819 */ /* 0x000fe40000011669 */
[----:B------:R-:W-:Y:S01]  /*d400*/  LOP3.LUT R105, R93, 0xff, RZ, 0xc0, !PT ;  /* 0x000000ff5d697812 */ /* 0x000fe200078ec0ff */
[----:B------:R-:W-:Y:S01]  /*d410*/  HADD2.F32 R93, -RZ, R104.H0_H0 ;  /* 0x20000068ff5d7230 */ /* 0x000fe20000004100 */
[----:B------:R-:W-:Y:S01]  /*d420*/  F2FP.F16.E4M3.UNPACK_B R111, R111 ;  /* 0x0000006fff6f723e */ /* 0x000fe200020006ff */
[-C--:B------:R-:W-:Y:S01]  /*d430*/  FFMA R158, R149, R85.reuse, R158 ;  /* 0x00000055959e7223 */ /* 0x080fe2000000009e */
[----:B------:R-:W-:Y:S02]  /*d440*/  LOP3.LUT R104, R134, 0xff, RZ, 0xc0, !PT ;  /* 0x000000ff86687812 */ /* 0x000fe400078ec0ff */
[----:B------:R-:W-:Y:S01]  /*d450*/  LOP3.LUT R134, R107, 0xff, RZ, 0xc0, !PT ;  /* 0x000000ff6b867812 */ /* 0x000fe200078ec0ff */
[----:B------:R-:W-:Y:S01]  /*d460*/  HADD2.F32 R111, -RZ, R111.H0_H0 ;  /* 0x2000006fff6f7230 */ /* 0x000fe20000004100 */
[----:B------:R-:W-:Y:S01]  /*d470*/  F2FP.F16.E4M3.UNPACK_B R104, R104 ;  /* 0x00000068ff68723e */ /* 0x000fe200020006ff */
[----:B------:R-:W-:Y:S01]  /*d480*/  FFMA R148, R93, R85, R148 ;  /* 0x000000555d947223 */ /* 0x000fe20000000094 */
[----:B------:R-:W-:-:S02]  /*d490*/  F2FP.F16.E4M3.UNPACK_B R134, R134 ;  /* 0x00000086ff86723e */ /* 0x000fc400020006ff */
[C-C-:B------:R-:W-:Y:S01]  /*d4a0*/  SHF.R.U64 R147, R106.reuse, 0x8, R107.reuse ;  /* 0x000000086a937819 */ /* 0x140fe2000000126b */
[----:B------:R-:W-:Y:S02]  /*d4b0*/  HADD2.F32 R93, -RZ, R104.H0_H0 ;  /* 0x20000068ff5d7230 */ /* 0x000fe40000004100 */
[----:B------:R-:W-:Y:S01]  /*d4c0*/  FFMA R146, R111, R85, R146 ;  /* 0x000000556f927223 */ /* 0x000fe20000000092 */
[----:B------:R-:W-:Y:S01]  /*d4d0*/  HADD2.F32 R111, -RZ, R134.H0_H0 ;  /* 0x20000086ff6f7230 */ /* 0x000fe20000004100 */
[----:B------:R-:W-:Y:S02]  /*d4e0*/  LOP3.LUT R104, R147, 0xff, RZ, 0xc0, !PT ;  /* 0x000000ff93687812 */ /* 0x000fe400078ec0ff */
[----:B------:R-:W-:Y:S01]  /*d4f0*/  F2FP.F16.E4M3.UNPACK_B R105, R105 ;  /* 0x00000069ff69723e */ /* 0x000fe200020006ff */
[-C--:B------:R-:W-:Y:S01]  /*d500*/  FFMA R2, R93, R85.reuse, R2 ;  /* 0x000000555d027223 */ /* 0x080fe20000000002 */
[----:B------:R-:W-:Y:S01]  /*d510*/  F2FP.F16.E4M3.UNPACK_B R104, R104 ;  /* 0x00000068ff68723e */ /* 0x000fe200020006ff */
[----:B------:R-:W-:Y:S01]  /*d520*/  FFMA R156, R111, R85, R156 ;  /* 0x000000556f9c7223 */ /* 0x000fe2000000009c */
[----:B------:R-:W-:Y:S01]  /*d530*/  SHF.R.U64 R111, R106, 0x10, R107 ;  /* 0x000000106a6f7819 */ /* 0x000fe2000000126b */
[----:B------:R-:W-:Y:S01]  /*d540*/  HADD2.F32 R105, -RZ, R105.H0_H0 ;  /* 0x20000069ff697230 */ /* 0x000fe20000004100 */
[----:B------:R-:W-:Y:S01]  /*d550*/  F2FP.F16.E4M3.UNPACK_B R145, R145 ;  /* 0x00000091ff91723e */ /* 0x000fe200020006ff */
[----:B------:R-:W-:Y:S01]  /*d560*/  HADD2.F32 R93, -RZ, R104.H0_H0 ;  /* 0x20000068ff5d7230 */ /* 0x000fe20000004100 */
[----:B------:R-:W-:-:S02]  /*d570*/  LOP3.LUT R104, R111, 0xff, RZ, 0xc0, !PT ;  /* 0x000000ff6f687812 */ /* 0x000fc400078ec0ff */
[-C--:B------:R-:W-:Y:S01]  /*d580*/  FFMA R154, R105, R85.reuse, R154 ;  /* 0x00000055699a7223 */ /* 0x080fe2000000009a */
[--C-:B------:R-:W-:Y:S01]  /*d590*/  SHF.R.U64 R105, R106, 0x18, R107.reuse ;  /* 0x000000186a697819 */ /* 0x100fe2000000126b */
[-C--:B------:R-:W-:Y:S01]  /*d5a0*/  FFMA R110, R93, R85.reuse, R110 ;  /* 0x000000555d6e7223 */ /* 0x080fe2000000006e */
[----:B------:R-:W-:Y:S01]  /*d5b0*/  F2FP.F16.E4M3.UNPACK_B R104, R104 ;  /* 0x00000068ff68723e */ /* 0x000fe200020006ff */
[----:B------:R-:W-:Y:S01]  /*d5c0*/  HADD2.F32 R145, -RZ, R145.H0_H0 ;  /* 0x20000091ff917230 */ /* 0x000fe20000004100 */
[----:B------:R-:W-:Y:S02]  /*d5d0*/  LOP3.LUT R105, R105, 0xff, RZ, 0xc0, !PT ;  /* 0x000000ff69697812 */ /* 0x000fe400078ec0ff */
[----:B------:R-:W-:Y:S01]  /*d5e0*/  LOP3.LUT R106, R108, 0xff, RZ, 0xc0, !PT ;  /* 0x000000ff6c6a7812 */ /* 0x000fe200078ec0ff */
[----:B------:R-:W-:Y:S01]  /*d5f0*/  HADD2.F32 R93, -RZ, R104.H0_H0 ;  /* 0x20000068ff5d7230 */ /* 0x000fe20000004100 */
[----:B------:R-:W-:Y:S01]  /*d600*/  SHF.R.U32.HI R111, RZ, 0x8, R107 ;  /* 0x00000008ff6f7819 */ /* 0x000fe2000001166b */
[----:B------:R-:W-:Y:S01]  /*d610*/  FFMA R158, R145, R85, R158 ;  /* 0x00000055919e7223 */ /* 0x000fe2000000009e */
[----:B------:R-:W-:-:S02]  /*d620*/  F2FP.F16.E4M3.UNPACK_B R105, R105 ;  /* 0x00000069ff69723e */ /* 0x000fc400020006ff */
[----:B------:R-:W-:Y:S01]  /*d630*/  F2FP.F16.E4M3.UNPACK_B R106, R106 ;  /* 0x0000006aff6a723e */ /* 0x000fe200020006ff */
[-C--:B------:R-:W-:Y:S01]  /*d640*/  FFMA R150, R93, R85.reuse, R150 ;  /* 0x000000555d967223 */ /* 0x080fe20000000096 */
[----:B------:R-:W-:Y:S01]  /*d650*/  LOP3.LUT R104, R111, 0xff, RZ, 0xc0, !PT ;  /* 0x000000ff6f687812 */ /* 0x000fe200078ec0ff */
[----:B------:R-:W-:Y:S01]  /*d660*/  HADD2.F32 R105, -RZ, R105.H0_H0 ;  /* 0x20000069ff697230 */ /* 0x000fe20000004100 */
[----:B------:R-:W-:Y:S01]  /*d670*/  F2FP.F16.E4M3.UNPACK_B R144, R144 ;  /* 0x00000090ff90723e */ /* 0x000fe200020006ff */
[----:B------:R-:W-:Y:S01]  /*d680*/  HADD2.F32 R107, -RZ, R106.H0_H0 ;  /* 0x2000006aff6b7230 */ /* 0x000fe20000004100 */
[----:B------:R-:W-:Y:S02]  /*d690*/  F2FP.F16.E4M3.UNPACK_B R104, R104 ;  /* 0x00000068ff68723e */ /* 0x000fe400020006ff */
[--C-:B------:R-:W-:Y:S01]  /*d6a0*/  SHF.R.U64 R106, R108, 0x8, R109.reuse ;  /* 0x000000086c6a7819 */ /* 0x100fe2000000126d */
[-C--:B------:R-:W-:Y:S01]  /*d6b0*/  FFMA R148, R105, R85.reuse, R148 ;  /* 0x0000005569947223 */ /* 0x080fe20000000094 */
[----:B------:R-:W-:Y:S01]  /*d6c0*/  LOP3.LUT R105, R109, 0xff, RZ, 0xc0, !PT ;  /* 0x000000ff6d697812 */ /* 0x000fe200078ec0ff */
[----:B------:R-:W-:Y:S01]  /*d6d0*/  HADD2.F32 R93, -RZ, R104.H0_H0 ;  /* 0x20000068ff5d7230 */ /* 0x000fe20000004100 */
[----:B------:R-:W-:Y:S01]  /*d6e0*/  LOP3.LUT R104, R106, 0xff, RZ, 0xc0, !PT ;  /* 0x000000ff6a687812 */ /* 0x000fe200078ec0ff */
[----:B------:R-:W-:Y:S01]  /*d6f0*/  FFMA R146, R107, R85, R146 ;  /* 0x000000556b927223 */ /* 0x000fe20000000092 */
[----:B------:R-:W-:Y:S01]  /*d700*/  F2FP.F16.E4M3.UNPACK_B R105, R105 ;  /* 0x00000069ff69723e */ /* 0x000fe200020006ff */
[----:B------:R-:W-:Y:S01]  /*d710*/  HADD2.F32 R107, -RZ, R144.H0_H0 ;  /* 0x20000090ff6b7230 */ /* 0x000fe20000004100 */
[----:B------:R-:W-:Y:S01]  /*d720*/  F2FP.F16.E4M3.UNPACK_B R104, R104 ;  /* 0x00000068ff68723e */ /* 0x000fe200020006ff */
[-C--:B------:R-:W-:Y:S01]  /*d730*/  FFMA R154, R93, R85.reuse, R154 ;  /* 0x000000555d9a7223 */ /* 0x080fe2000000009a */
[C-C-:B------:R-:W-:Y:S01]  /*d740*/  SHF.R.U64 R106, R108.reuse, 0x10, R109.reuse ;  /* 0x000000106c6a7819 */ /* 0x140fe2000000126d */
[----:B------:R-:W-:Y:S01]  /*d750*/  HADD2.F32 R105, -RZ, R105.H0_H0 ;  /* 0x20000069ff697230 */ /* 0x000fe20000004100 */
[----:B------:R-:W-:Y:S01]  /*d760*/  SHF.R.U64 R108, R108, 0x18, R109 ;  /* 0x000000186c6c7819 */ /* 0x000fe2000000126d */
[----:B------:R-:W-:Y:S01]  /*d770*/  HADD2.F32 R93, -RZ, R104.H0_H0 ;  /* 0x20000068ff5d7230 */ /* 0x000fe20000004100 */
[----:B------:R-:W-:Y:S01]  /*d780*/  LOP3.LUT R104, R106, 0xff, RZ, 0xc0, !PT ;  /* 0x000000ff6a687812 */ /* 0x000fe200078ec0ff */
[-C--:B------:R-:W-:Y:S01]  /*d790*/  FFMA R158, R107, R85.reuse, R158 ;  /* 0x000000556b9e7223 */ /* 0x080fe2000000009e */
[-C--:B------:R-:W-:Y:S01]  /*d7a0*/  FFMA R156, R105, R85.reuse, R156 ;  /* 0x00000055699c7223 */ /* 0x080fe2000000009c */
[----:B------:R-:W-:Y:S01]  /*d7b0*/  LOP3.LUT R105, R108, 0xff, RZ, 0xc0, !PT ;  /* 0x000000ff6c697812 */ /* 0x000fe200078ec0ff */
[----:B------:R-:W-:Y:S01]  /*d7c0*/  FFMA R110, R93, R85, R110 ;  /* 0x000000555d6e7223 */ /* 0x000fe2000000006e */
[----:B------:R-:W-:-:S02]  /*d7d0*/  F2FP.F16.E4M3.UNPACK_B R104, R104 ;  /* 0x00000068ff68723e */ /* 0x000fc400020006ff */
[--C-:B------:R-:W-:Y:S02]  /*d7e0*/  SHF.R.U32.HI R107, RZ, 0x8, R109.reuse ;  /* 0x00000008ff6b7819 */ /* 0x100fe4000001166d */
[----:B------:R-:W-:Y:S01]  /*d7f0*/  LOP3.LUT R106, R88, 0xff, RZ, 0xc0, !PT ;  /* 0x000000ff586a7812 */ /* 0x000fe200078ec0ff */
[----:B------:R-:W-:Y:S01]  /*d800*/  HADD2.F32 R93, -RZ, R104.H0_H0 ;  /* 0x20000068ff5d7230 */ /* 0x000fe20000004100 */
[----:B------:R-:W-:Y:S02]  /*d810*/  SHF.R.U32.HI R109, RZ, 0x10, R109 ;  /* 0x00000010ff6d7819 */ /* 0x000fe4000001166d */
[----:B------:R-:W-:Y:S02]  /*d820*/  F2FP.F16.E4M3.UNPACK_B R105, R105 ;  /* 0x00000069ff69723e */ /* 0x000fe400020006ff */
[----:B------:R-:W-:Y:S01]  /*d830*/  LOP3.LUT R104, R107, 0xff, RZ, 0xc0, !PT ;  /* 0x000000ff6b687812 */ /* 0x000fe200078ec0ff */
[----:B------:R-:W-:Y:S01]  /*d840*/  FFMA R150, R93, R85, R150 ;  /* 0x000000555d967223 */ /* 0x000fe20000000096 */
[----:B------:R-:W-:Y:S01]  /*d850*/  F2FP.F16.E4M3.UNPACK_B R107, R106 ;  /* 0x0000006aff6b723e */ /* 0x000fe200020006ff */
[----:B------:R-:W-:Y:S01]  /*d860*/  HADD2.F32 R105, -RZ, R105.H0_H0 ;  /* 0x20000069ff697230 */ /* 0x000fe20000004100 */
[----:B------:R-:W-:-:S02]  /*d870*/  LOP3.LUT R106, R109, 0xff, RZ, 0xc0, !PT ;  /* 0x000000ff6d6a7812 */ /* 0x000fc400078ec0ff */
[----:B------:R-:W-:Y:S01]  /*d880*/  LOP3.LUT R135, R135, 0xff, RZ, 0xc0, !PT ;  /* 0x000000ff87877812 */ /* 0x000fe200078ec0ff */
[----:B------:R-:W-:Y:S01]  /*d890*/  HADD2.F32 R107, -RZ, R107.H0_H0 ;  /* 0x2000006bff6b7230 */ /* 0x000fe20000004100 */
[----:B------:R-:W-:Y:S01]  /*d8a0*/  F2FP.F16.E4M3.UNPACK_B R104, R104 ;  /* 0x00000068ff68723e */ /* 0x000fe200020006ff */
[----:B------:R-:W-:Y:S01]  /*d8b0*/  FFMA R148, R105, R85, R148 ;  /* 0x0000005569947223 */ /* 0x000fe20000000094 */
[----:B------:R-:W-:Y:S02]  /*d8c0*/  F2FP.F16.E4M3.UNPACK_B R106, R106 ;  /* 0x0000006aff6a723e */ /* 0x000fe400020006ff */
[----:B------:R-:W-:Y:S01]  /*d8d0*/  F2FP.F16.E4M3.UNPACK_B R135, R135 ;  /* 0x00000087ff87723e */ /* 0x000fe200020006ff */
[----:B------:R-:W-:Y:S01]  /*d8e0*/  HADD2.F32 R93, -RZ, R104.H0_H0 ;  /* 0x20000068ff5d7230 */ /* 0x000fe20000004100 */
[----:B------:R-:W-:Y:S01]  /*d8f0*/  LOP3.LUT R104, R89, 0xff, RZ, 0xc0, !PT ;  /* 0x000000ff59687812 */ /* 0x000fe200078ec0ff */
[----:B------:R-:W-:Y:S01]  /*d900*/  HADD2.F32 R105, -RZ, R106.H0_H0 ;  /* 0x2000006aff697230 */ /* 0x000fe20000004100 */
[----:B------:R-:W-:Y:S01]  /*d910*/  LOP3.LUT R106, R88, 0xffff, RZ, 0xc0, !PT ;  /* 0x0000ffff586a7812 */ /* 0x000fe200078ec0ff */
[----:B------:R-:W-:-:S02]  /*d920*/  HADD2.F32 R135, -RZ, R135.H0_H0 ;  /* 0x20000087ff877230 */ /* 0x000fc40000004100 */
[-C--:B------:R-:W-:Y:S01]  /*d930*/  FFMA R154, R93, R85.reuse, R154 ;  /* 0x000000555d9a7223 */ /* 0x080fe2000000009a */
[----:B------:R-:W-:Y:S01]  /*d940*/  F2FP.F16.E4M3.UNPACK_B R104, R104 ;  /* 0x00000068ff68723e */ /* 0x000fe200020006ff */
[-C--:B------:R-:W-:Y:S01]  /*d950*/  FFMA R146, R107, R85.reuse, R146 ;  /* 0x000000556b927223 */ /* 0x080fe20000000092 */
[----:B------:R-:W-:Y:S01]  /*d960*/  SHF.R.U32.HI R93, RZ, 0x8, R106 ;  /* 0x00000008ff5d7819 */ /* 0x000fe2000001166a */
[-C--:B------:R-:W-:Y:S01]  /*d970*/  FFMA R2, R135, R85.reuse, R2 ;  /* 0x0000005587027223 */ /* 0x080fe20000000002 */
[C-C-:B------:R-:W-:Y:S02]  /*d980*/  SHF.R.U64 R106, R88.reuse, 0x10, R89.reuse ;  /* 0x00000010586a7819 */ /* 0x140fe40000001259 */
[----:B------:R-:W-:Y:S01]  /*d990*/  LOP3.LUT R144, R81, 0xff0000, R88, 0xf8, !PT ;  /* 0x00ff000051907812 */ /* 0x000fe200078ef858 */
[----:B------:R-:W-:Y:S01]  /*d9a0*/  FFMA R2, R105, R85, R2 ;  /* 0x0000005569027223 */ /* 0x000fe20000000002 */
[--C-:B------:R-:W-:Y:S01]  /*d9b0*/  SHF.R.U64 R88, R88, 0x18, R89.reuse ;  /* 0x0000001858587819 */ /* 0x100fe20000001259 */
[----:B------:R-:W-:Y:S01]  /*d9c0*/  HADD2.F32 R105, -RZ, R104.H0_H0 ;  /* 0x20000068ff697230 */ /* 0x000fe20000004100 */
[----:B------:R-:W-:-:S02]  /*d9d0*/  SHF.R.U32.HI R151, RZ, 0x18, R89 ;  /* 0x00000018ff977819 */ /* 0x000fc40000011659 */
[----:B------:R-:W-:Y:S02]  /*d9e0*/  LOP3.LUT R81, R106, 0xff, RZ, 0xc0, !PT ;  /* 0x000000ff6a517812 */ /* 0x000fe400078ec0ff */
[----:B------:R-:W-:Y:S01]  /*d9f0*/  F2FP.F16.E4M3.UNPACK_B R93, R93 ;  /* 0x0000005dff5d723e */ /* 0x000fe200020006ff */
[----:B------:R-:W-:Y:S01]  /*da00*/  FFMA R156, R105, R85, R156 ;  /* 0x00000055699c7223 */ /* 0x000fe2000000009c */
[----:B------:R-:W-:Y:S02]  /*da10*/  LOP3.LUT R88, R88, 0xff, RZ, 0xc0, !PT ;  /* 0x000000ff58587812 */ /* 0x000fe400078ec0ff */
[----:B------:R-:W-:Y:S01]  /*da20*/  F2FP.F16.E4M3.UNPACK_B R104, R151 ;  /* 0x00000097ff68723e */ /* 0x000fe200020006ff */
[----:B------:R-:W-:Y:S01]  /*da30*/  HADD2.F32 R93, -RZ, R93.H0_H0 ;  /* 0x2000005dff5d7230 */ /* 0x000fe20000004100 */
[----:B------:R-:W-:Y:S02]  /*da40*/  F2FP.F16.E4M3.UNPACK_B R81, R81 ;  /* 0x00000051ff51723e */ /* 0x000fe400020006ff */
[----:B------:R-:W-:Y:S01]  /*da50*/  F2FP.F16.E4M3.UNPACK_B R88, R88 ;  /* 0x00000058ff58723e */ /* 0x000fe200020006ff */
[----:B------:R-:W-:Y:S01]  /*da60*/  HADD2.F32 R105, -RZ, R104.H0_H0 ;  /* 0x20000068ff697230 */ /* 0x000fe20000004100 */
[----:B------:R-:W-:Y:S01]  /*da70*/  LOP3.LUT R104, R102, 0xff, RZ, 0xc0, !PT ;  /* 0x000000ff66687812 */ /* 0x000fe200078ec0ff */
[----:B------:R-:W-:-:S02]  /*da80*/  HADD2.F32 R81, -RZ, R81.H0_H0 ;  /* 0x20000051ff517230 */ /* 0x000fc40000004100 */
[-C--:B------:R-:W-:Y:S01]  /*da90*/  FFMA R110, R93, R85.reuse, R110 ;  /* 0x000000555d6e7223 */ /* 0x080fe2000000006e */
[--C-:B------:R-:W-:Y:S01]  /*daa0*/  SHF.R.U32.HI R106, RZ, 0x8, R89.reuse ;  /* 0x00000008ff6a7819 */ /* 0x100fe20000011659 */
[----:B------:R-:W-:Y:S01]  /*dab0*/  HADD2.F32 R93, -RZ, R88.H0_H0 ;  /* 0x20000058ff5d7230 */ /* 0x000fe20000004100 */
[----:B------:R-:W-:Y:S01]  /*dac0*/  SHF.R.U32.HI R88, RZ, 0x10, R89 ;  /* 0x00000010ff587819 */ /* 0x000fe20000011659 */
[-C--:B------:R-:W-:Y:S01]  /*dad0*/  FFMA R150, R81, R85.reuse, R150 ;  /* 0x0000005551967223 */ /* 0x080fe20000000096 */
[----:B------:R-:W-:Y:S01]  /*dae0*/  F2FP.F16.E4M3.UNPACK_B R104, R104 ;  /* 0x00000068ff68723e */ /* 0x000fe200020006ff */
[-C--:B------:R-:W-:Y:S01]  /*daf0*/  FFMA R158, R105, R85.reuse, R158 ;  /* 0x00000055699e7223 */ /* 0x080fe2000000009e */
[----:B------:R-:W-:Y:S01]  /*db00*/  LOP3.LUT R81, R106, 0xff, RZ, 0xc0, !PT ;  /* 0x000000ff6a517812 */ /* 0x000fe200078ec0ff */
[----:B------:R-:W-:Y:S01]  /*db10*/  FFMA R148, R93, R85, R148 ;  /* 0x000000555d947223 */ /* 0x000fe20000000094 */
[----:B------:R-:W-:Y:S01]  /*db20*/  LOP3.LUT R88, R88, 0xff, RZ, 0xc0, !PT ;  /* 0x000000ff58587812 */ /* 0x000fe200078ec0ff */
[----:B------:R-:W-:Y:S01]  /*db30*/  HADD2.F32 R105, -RZ, R104.H0_H0 ;  /* 0x20000068ff697230 */ /* 0x000fe20000004100 */
[----:B------:R-:W-:-:S02]  /*db40*/  SHF.R.U64 R149, R102, 0x8, R103 ;  /* 0x0000000866957819 */ /* 0x000fc40000001267 */
[----:B------:R-:W-:Y:S02]  /*db50*/  F2FP.F16.E4M3.UNPACK_B R81, R81 ;  /* 0x00000051ff51723e */ /* 0x000fe400020006ff */
[----:B------:R-:W-:Y:S01]  /*db60*/  LOP3.LUT R104, R103, 0xff, RZ, 0xc0, !PT ;  /* 0x000000ff67687812 */ /* 0x000fe200078ec0ff */
[-C--:B------:R-:W-:Y:S01]  /*db70*/  FFMA R105, R105, R85.reuse, R146 ;  /* 0x0000005569697223 */ /* 0x080fe20000000092 */
[----:B------:R-:W-:Y:S01]  /*db80*/  F2FP.F16.E4M3.UNPACK_B R88, R88 ;  /* 0x00000058ff58723e */ /* 0x000fe200020006ff */
[----:B------:R-:W-:Y:S01]  /*db90*/  HADD2.F32 R81, -RZ, R81.H0_H0 ;  /* 0x20000051ff517230 */ /* 0x000fe20000004100 */
[----:B------:R-:W-:Y:S02]  /*dba0*/  LOP3.LUT R93, R149, 0xff, RZ, 0xc0, !PT ;  /* 0x000000ff955d7812 */ /* 0x000fe400078ec0ff */
[--C-:B------:R-:W-:Y:S02]  /*dbb0*/  SHF.R.U32.HI R108, RZ, 0x18, R103.reuse ;  /* 0x00000018ff6c7819 */ /* 0x100fe40000011667 */
[----:B------:R-:W-:Y:S01]  /*dbc0*/  F2FP.F16.E4M3.UNPACK_B R106, R104 ;  /* 0x00000068ff6a723e */ /* 0x000fe200020006ff */
[----:B------:R-:W-:Y:S01]  /*dbd0*/  FFMA R154, R81, R85, R154 ;  /* 0x00000055519a7223 */ /* 0x000fe2000000009a */
[----:B------:R-:W-:Y:S01]  /*dbe0*/  F2FP.F16.E4M3.UNPACK_B R104, R93 ;  /* 0x0000005dff68723e */ /* 0x000fe200020006ff */
[----:B------:R-:W-:Y:S01]  /*dbf0*/  HADD2.F32 R93, -RZ, R88.H0_H0 ;  /* 0x20000058ff5d7230 */ /* 0x000fe20000004100 */
[----:B------:R-:W-:Y:S01]  /*dc00*/  F2FP.F16.E4M3.UNPACK_B R108, R108 ;  /* 0x0000006cff6c723e */ /* 0x000fe200020006ff */
[----:B------:R-:W-:Y:S01]  /*dc10*/  HADD2.F32 R107, -RZ, R106.H0_H0 ;  /* 0x2000006aff6b7230 */ /* 0x000fe20000004100 */
[----:B------:R-:W-:Y:S01]  /*dc20*/  SHF.R.U64 R146, R102, 0x10, R103 ;  /* 0x0000001066927819 */ /* 0x000fe20000001267 */
[----:B------:R-:W-:-:S02]  /*dc30*/  HADD2.F32 R81, -RZ, R104.H0_H0 ;  /* 0x20000068ff517230 */ /* 0x000fc40000004100 */
[-C--:B------:R-:W-:Y:S01]  /*dc40*/  FFMA R88, R93, R85.reuse, R2 ;  /* 0x000000555d587223 */ /* 0x080fe20000000002 */
[----:B------:R-:W-:Y:S01]  /*dc50*/  HADD2.F32 R109, -RZ, R108.H0_H0 ;  /* 0x2000006cff6d7230 */ /* 0x000fe20000004100 */
[----:B------:R-:W-:Y:S01]  /*dc60*/  LOP3.LUT R2, R146, 0xff, RZ, 0xc0, !PT ;  /* 0x000000ff92027812 */ /* 0x000fe200078ec0ff */
[-C--:B------:R-:W-:Y:S01]  /*dc70*/  FFMA R111, R107, R85.reuse, R156 ;  /* 0x000000556b6f7223 */ /* 0x080fe2000000009c */
[----:B------:R-:W-:Y:S01]  /*dc80*/  SHF.R.U32.HI R108, RZ, 0x10, R103 ;  /* 0x00000010ff6c7819 */ /* 0x000fe20000011667 */
[-C--:B------:R-:W-:Y:S01]  /*dc90*/  FFMA R93, R81, R85.reuse, R110 ;  /* 0x00000055515d7223 */ /* 0x080fe2000000006e */
[----:B------:R-:W-:Y:S01]  /*dca0*/  F2FP.F16.E4M3.UNPACK_B R81, R2 ;  /* 0x00000002ff51723e */ /* 0x000fe200020006ff */
[----:B------:R-:W-:Y:S01]  /*dcb0*/  IMAD R2, R152, 0x8, R119 ;  /* 0x0000000898027824 */ /* 0x000fe200078e0277 */
[----:B------:R-:W-:Y:S01]  /*dcc0*/  LOP3.LUT R106, R108, 0xff, RZ, 0xc0, !PT ;  /* 0x000000ff6c6a7812 */ /* 0x000fe200078ec0ff */
[----:B------:R-:W-:Y:S01]  /*dcd0*/  FFMA R147, R109, R85, R158 ;  /* 0x000000556d937223 */ /* 0x000fe2000000009e */
[--C-:B------:R-:W-:Y:S01]  /*dce0*/  SHF.R.U64 R134, R102, 0x18, R103.reuse ;  /* 0x0000001866867819 */ /* 0x100fe20000001267 */
[----:B------:R-:W-:Y:S01]  /*dcf0*/  VIADD R2, R2, 0x4 ;  /* 0x0000000402027836 */ /* 0x000fe20000000000 */
[----:B------:R-:W-:Y:S01]  /*dd00*/  F2FP.F16.E4M3.UNPACK_B R106, R106 ;  /* 0x0000006aff6a723e */ /* 0x000fe200020006ff */
[----:B------:R-:W-:Y:S01]  /*dd10*/  HADD2.F32 R81, -RZ, R81.H0_H0 ;  /* 0x20000051ff517230 */ /* 0x000fe20000004100 */
[----:B------:R-:W-:-:S02]  /*dd20*/  SHF.R.U32.HI R110, RZ, 0x8, R103 ;  /* 0x00000008ff6e7819 */ /* 0x000fc40000011667 */
[----:B------:R-:W-:Y:S01]  /*dd30*/  LOP3.LUT R2, R2, 0x1f, RZ, 0xc0, !PT ;  /* 0x0000001f02027812 */ /* 0x000fe200078ec0ff */
[----:B------:R-:W-:Y:S01]  /*dd40*/  HADD2.F32 R145, -RZ, R106.H0_H0 ;  /* 0x2000006aff917230 */ /* 0x000fe20000004100 */
[----:B------:R-:W-:Y:S01]  /*dd50*/  LOP3.LUT R102, R134, 0xff, RZ, 0xc0, !PT ;  /* 0x000000ff86667812 */ /* 0x000fe200078ec0ff */
[-C--:B------:R-:W-:Y:S01]  /*dd60*/  FFMA R107, R81, R85.reuse, R150 ;  /* 0x00000055516b7223 */ /* 0x080fe20000000096 */
[----:B------:R-:W-:Y:S01]  /*dd70*/  LOP3.LUT R104, R110, 0xff, RZ, 0xc0, !PT ;  /* 0x000000ff6e687812 */ /* 0x000fe200078ec0ff */
[----:B------:R-:W0:Y:S01]  /*dd80*/  SHFL.IDX PT, R111, R111, R2, 0x1f ;  /* 0x00001f026f6f7589 */ /* 0x000e2200000e0000 */
[----:B------:R-:W-:Y:S01]  /*dd90*/  F2FP.F16.E4M3.UNPACK_B R102, R102 ;  /* 0x00000066ff66723e */ /* 0x000fe200020006ff */
[-C--:B------:R-:W-:Y:S01]  /*dda0*/  FFMA R145, R145, R85.reuse, R88 ;  /* 0x0000005591917223 */ /* 0x080fe20000000058 */
[----:B------:R-:W-:Y:S01]  /*ddb0*/  F2FP.F16.E4M3.UNPACK_B R104, R104 ;  /* 0x00000068ff68723e */ /* 0x000fe200020006ff */
[----:B------:R-:W1:Y:S01]  /*ddc0*/  SHFL.IDX PT, R168, R105, R2, 0x1f ;  /* 0x00001f0269a87589 */ /* 0x000e6200000e0000 */
[----:B------:R-:W-:Y:S01]  /*ddd0*/  LOP3.LUT R88, R0, 0xff000000, R91, 0xf8, !PT ;  /* 0xff00000000587812 */ /* 0x000fe200078ef85b */
[----:B------:R-:W-:Y:S01]  /*dde0*/  HADD2.F32 R109, -RZ, R102.H0_H0 ;  /* 0x20000066ff6d7230 */ /* 0x000fe20000004100 */
[----:B------:R-:W-:Y:S01]  /*ddf0*/  IADD3.X R122, PT, PT, R51, R122, R51, P0, P1 ;  /* 0x0000007a337a7210 */ /* 0x000fe200007e2433 */
[----:B------:R-:W2:Y:S01]  /*de00*/  SHFL.IDX PT, R0, R145, R2, 0x1f ;  /* 0x00001f0291007589 */ /* 0x000ea200000e0000 */
[----:B------:R-:W-:Y:S01]  /*de10*/  HADD2.F32 R135, -RZ, R104.H0_H0 ;  /* 0x20000068ff877230 */ /* 0x000fe20000004100 */
[----:B------:R-:W-:Y:S01]  /*de20*/  LOP3.LUT R132, R132, 0xff0000, R89, 0xf8, !PT ;  /* 0x00ff000084847812 */ /* 0x000fe200078ef859 */
[----:B------:R-:W-:Y:S01]  /*de30*/  FFMA R109, R109, R85, R148 ;  /* 0x000000556d6d7223 */ /* 0x000fe20000000094 */
[----:B------:R-:W3:Y:S01]  /*de40*/  SHFL.IDX PT, R147, R147, R2, 0x1f ;  /* 0x00001f0293937589 */ /* 0x000ee200000e0000 */
[----:B------:R-:W-:-:S02]  /*de50*/  IMAD.SHL.U32 R106, R134, 0x1000000, RZ ;  /* 0x01000000866a7824 */ /* 0x000fc400078e00ff */
[----:B------:R-:W-:Y:S01]  /*de60*/  FFMA R135, R135, R85, R154 ;  /* 0x0000005587877223 */ /* 0x000fe2000000009a */
[----:B------:R-:W-:Y:S01]  /*de70*/  IMAD.SHL.U32 R104, R110, 0x1000000, RZ ;  /* 0x010000006e687824 */ /* 0x000fe200078e00ff */
[----:B------:R4:W3:Y:S01]  /*de80*/  SHFL.IDX PT, R171, R93, R2, 0x1f ;  /* 0x00001f025dab7589 */ /* 0x0008e200000e0000 */
[----:B------:R-:W-:Y:S01]  /*de90*/  IMAD.SHL.U32 R102, R149, 0x1000000, RZ ;  /* 0x0100000095667824 */ /* 0x000fe200078e00ff */
[----:B------:R-:W-:Y:S01]  /*dea0*/  LOP3.LUT R91, R113, R106, RZ, 0xfc, !PT ;  /* 0x0000006a715b7212 */ /* 0x000fe200078efcff */
[----:B------:R-:W-:Y:S01]  /*deb0*/  IMAD.SHL.U32 R81, R146, 0x1000000, RZ ;  /* 0x0100000092517824 */ /* 0x000fe200078e00ff */
[----:B------:R-:W3:Y:S01]  /*dec0*/  SHFL.IDX PT, R172, R107, R2, 0x1f ;  /* 0x00001f026bac7589 */ /* 0x000ee200000e0000 */
[----:B------:R-:W-:Y:S01]  /*ded0*/  IMAD.SHL.U32 R89, R108, 0x1000000, RZ ;  /* 0x010000006c597824 */ /* 0x000fe200078e00ff */
[----:B------:R-:W-:Y:S01]  /*dee0*/  LOP3.LUT R75, R75, R102, RZ, 0xfc, !PT ;  /* 0x000000664b4b7212 */ /* 0x000fe200078efcff */
[----:B------:R-:W-:Y:S01]  /*def0*/  IMAD.U32 R102, R151, 0x10000, RZ ;  /* 0x0001000097667824 */ /* 0x000fe200078e00ff */
[----:B------:R-:W3:Y:S01]  /*df00*/  SHFL.IDX PT, R109, R109, R2, 0x1f ;  /* 0x00001f026d6d7589 */ /* 0x000ee200000e0000 */
[----:B0-----:R-:W-:Y:S01]  /*df10*/  FADD R169, R86, R111 ;  /* 0x0000006f56a97221 */ /* 0x001fe20000000000 */
[----:B------:R-:W-:-:S02]  /*df20*/  IADD3 R86, P2, P3, R50, R87, R50 ;  /* 0x0000005732567210 */ /* 0x000fc40007b5e032 */
[----:B------:R0:W0:Y:S01]  /*df30*/  SHFL.IDX PT, R174, R135, R2, 0x1f ;  /* 0x00001f0287ae7589 */ /* 0x00002200000e0000 */
[----:B-1----:R-:W-:Y:S01]  /*df40*/  FADD R168, R3, R168 ;  /* 0x000000a803a87221 */ /* 0x002fe20000000000 */
[----:B----4-:R-:W-:Y:S01]  /*df50*/  LOP3.LUT R93, R77, R104, RZ, 0xfc, !PT ;  /* 0x000000684d5d7212 */ /* 0x010fe200078efcff */
[----:B--2---:R-:W-:Y:S01]  /*df60*/  FADD R175, R123, R0 ;  /* 0x000000007baf7221 */ /* 0x004fe20000000000 */
[----:B------:R-:W-:Y:S02]  /*df70*/  IADD3.X R0, PT, PT, R51, R122, R51, P2, P3 ;  /* 0x0000007a33007210 */ /* 0x000fe400017e6433 */
[----:B------:R-:W-:Y:S01]  /*df80*/  LOP3.LUT R102, R133, R102, RZ, 0xfc, !PT ;  /* 0x0000006685667212 */ /* 0x000fe200078efcff */
[----:B---3--:R-:W-:Y:S01]  /*df90*/  FADD R170, R112, R147 ;  /* 0x0000009370aa7221 */ /* 0x008fe20000000000 */
[----:B------:R-:W-:Y:S01]  /*dfa0*/  LOP3.LUT R81, R144, R81, RZ, 0xfc, !PT ;  /* 0x0000005190517212 */ /* 0x000fe200078efcff */
[----:B0-----:R-:W-:Y:S01]  /*dfb0*/  IMAD R2, R152, -0x8, R119 ;  /* 0xfffffff898027824 */ /* 0x001fe200078e0277 */
[----:B------:R-:W-:Y:S01]  /*dfc0*/  LOP3.LUT R89, R132, R89, RZ, 0xfc, !PT ;  /* 0x0000005984597212 */ /* 0x000fe200078efcff */
[----:B------:R-:W-:Y:S01]  /*dfd0*/  FADD R171, R114, R171 ;  /* 0x000000ab72ab7221 */ /* 0x000fe20000000000 */
[----:B------:R-:W-:Y:S01]  /*dfe0*/  LOP3.LUT R77, R102, 0xff000000, R103, 0xf8, !PT ;  /* 0xff000000664d7812 */ /* 0x000fe200078ef867 */
[----:B------:R-:W-:-:S02]  /*dff0*/  VIADD R2, R2, 0x1a ;  /* 0x0000001a02027836 */ /* 0x000fc40000000000 */
[----:B------:R-:W-:-:S03]  /*e000*/  FADD R172, R115, R172 ;  /* 0x000000ac73ac7221 */ /* 0x000fc60000000000 */
[----:B------:R-:W-:Y:S01]  /*e010*/  LOP3.LUT R87, R2, 0x1f, RZ, 0xc0, !PT ;  /* 0x0000001f02577812 */ /* 0x000fe200078ec0ff */
[----:B------:R-:W-:-:S03]  /*e020*/  FADD R173, R120, R109 ;  /* 0x0000006d78ad7221 */ /* 0x000fc60000000000 */
[----:B------:R-:W-:Y:S01]  /*e030*/  IADD3 R2, P5, PT, R87, R86, RZ ;  /* 0x0000005657027210 */ /* 0x000fe20007fbe0ff */
[----:B------:R-:W-:Y:S01]  /*e040*/  FADD R174, R121, R174 ;  /* 0x000000ae79ae7221 */ /* 0x000fe20000000000 */
[CC--:B------:R-:W-:Y:S02]  /*e050*/  ISETP.LT.U32.AND P6, PT, R87.reuse, R96.reuse, PT ;  /* 0x000000605700720c */ /* 0x0c0fe40003fc1070 */
[CC--:B------:R-:W-:Y:S01]  /*e060*/  ISETP.LT.U32.AND P3, PT, R87.reuse, R96.reuse, PT ;  /* 0x000000605700720c */ /* 0x0c0fe20003f61070 */
[----:B------:R-:W-:Y:S01]  /*e070*/  IMAD.X R3, RZ, RZ, R0, P5 ;  /* 0x000000ffff037224 */ /* 0x000fe200028e0600 */
[----:B------:R-:W-:Y:S02]  /*e080*/  ISETP.LT.U32.AND P5, PT, R87, R96, PT ;  /* 0x000000605700720c */ /* 0x000fe40003fa1070 */
[----:B------:R-:W-:Y:S02]  /*e090*/  P2R R107, PR, RZ, 0x40 ;  /* 0x00000040ff6b7803 */ /* 0x000fe40000000000 */
[----:B------:R-:W-:-:S02]  /*e0a0*/  P2R R106, PR, RZ, 0x20 ;  /* 0x00000020ff6a7803 */ /* 0x000fc40000000000 */
[CC--:B------:R-:W-:Y:S02]  /*e0b0*/  ISETP.LT.U32.AND P5, PT, R87.reuse, R96.reuse, PT ;  /* 0x000000605700720c */ /* 0x0c0fe40003fa1070 */
[CC--:B------:R-:W-:Y:S02]  /*e0c0*/  ISETP.LT.U32.AND P6, PT, R87.reuse, R96.reuse, PT ;  /* 0x000000605700720c */ /* 0x0c0fe40003fc1070 */
[----:B------:R-:W-:Y:S02]  /*e0d0*/  P2R R104, PR, RZ, 0x20 ;  /* 0x00000020ff687803 */ /* 0x000fe40000000000 */
[CC--:B------:R-:W-:Y:S02]  /*e0e0*/  ISETP.LT.U32.AND P5, PT, R87.reuse, R96.reuse, PT ;  /* 0x000000605700720c */ /* 0x0c0fe40003fa1070 */
[----:B------:R-:W-:Y:S02]  /*e0f0*/  P2R R105, PR, RZ, 0x40 ;  /* 0x00000040ff697803 */ /* 0x000fe40000000000 */
[----:B------:R-:W-:-:S02]  /*e100*/  ISETP.LT.U32.AND P6, PT, R87, R96, PT ;  /* 0x000000605700720c */ /* 0x000fc40003fc1070 */
[----:B------:R-:W-:Y:S02]  /*e110*/  ISETP.LT.U32.AND P2, PT, R87, R96, PT ;  /* 0x000000605700720c */ /* 0x000fe40003f41070 */
[----:B------:R-:W-:-:S05]  /*e120*/  P2R R0, PR, RZ, 0x40 ;  /* 0x00000040ff007803 */ /* 0x000fca0000000000 */
[----:B------:R-:W-:Y:S06]  /*e130*/  @!P4 BRA P5, `(.L_x_160) ;  /* 0x000000000044c947 */ /* 0x000fec0002800000 */
        /* <DEDUP_REMOVED lines=17> */
.L_x_160:
[----:B------:R-:W-:-:S05]  /*e250*/  IADD3 R0, P5, PT, R2, R50, RZ ;  /* 0x0000003202007210 */ /* 0x000fca0007fbe0ff */
[----:B------:R-:W-:Y:S01]  /*e260*/  IMAD.X R86, R3, 0x1, R51, P5 ;  /* 0x0000000103567824 */ /* 0x000fe200028e0633 */
[----:B------:R-:W-:-:S04]  /*e270*/  LEA R134, P5, R0, R116, 0x3 ;  /* 0x0000007400867211 */ /* 0x000fc800078a18ff */
[----:B------:R-:W-:-:S06]  /*e280*/  LEA.HI.X R135, R0, R101, R86, 0x3, P5 ;  /* 0x0000006500877211 */ /* 0x000fcc00028f1c56 */
[----:B------:R-:W5:Y:S03]  /*e290*/  LDG.E.64 R134, desc[UR6][R134.64] ;  /* 0x0000000686867981 */ /* 0x000f66000c1e1b00 */
.L_x_161:
[----:B------:R-:W-:Y:S05]  /*e2a0*/  BSYNC.RECONVERGENT B0 ;  /* 0x0000000000007941 */ /* 0x000fea0003800200 */
.L_x_159:
        /* <DEDUP_REMOVED lines=19> */
.L_x_163:
[----:B------:R-:W-:Y:S02]  /*e3e0*/  IMAD R103, R118, 0x9, RZ ;  /* 0x0000000976677824 */ /* 0x000fe400078e02ff */
[----:B------:R-:W-:-:S04]  /*e3f0*/  IMAD.WIDE.U32 R86, R117, 0x9, R2 ;  /* 0x0000000975567825 */ /* 0x000fc800078e0002 */
[----:B------:R-:W-:Y:S01]  /*e400*/  IMAD.IADD R0, R103, 0x1, R87 ;  /* 0x0000000167007824 */ /* 0x000fe200078e0257 */
[----:B------:R-:W-:-:S04]  /*e410*/  LEA R132, P5, R86, R116, 0x3 ;  /* 0x0000007456847211 */ /* 0x000fc800078a18ff */
[----:B------:R-:W-:-:S06]  /*e420*/  LEA.HI.X R133, R86, R101, R0, 0x3, P5 ;  /* 0x0000006556857211 */ /* 0x000fcc00028f1c00 */
[----:B------:R-:W5:Y:S03]  /*e430*/  LDG.E.64 R132, desc[UR6][R132.64] ;  /* 0x0000000684847981 */ /* 0x000f66000c1e1b00 */
.L_x_164:
[----:B------:R-:W-:Y:S05]  /*e440*/  BSYNC.RECONVERGENT B0 ;  /* 0x0000000000007941 */ /* 0x000fea0003800200 */
.L_x_162:
        /* <DEDUP_REMOVED lines=20> */
.L_x_166:
        /* <DEDUP_REMOVED lines=8> */
.L_x_167:
[----:B------:R-:W-:Y:S05]  /*e610*/  BSYNC.RECONVERGENT B0 ;  /* 0x0000000000007941 */ /* 0x000fea0003800200 */
.L_x_165:
        /* <DEDUP_REMOVED lines=20> */
.L_x_169:
        /* <DEDUP_REMOVED lines=8> */
.L_x_170:
[----:B------:R-:W-:Y:S05]  /*e7e0*/  BSYNC.RECONVERGENT B0 ;  /* 0x0000000000007941 */ /* 0x000fea0003800200 */
.L_x_168:
        /* <DEDUP_REMOVED lines=8> */
[----:B------:R-:W-:-:S03]  /*e870*/  IMAD.SHL.U32 R104, R87, 0x100, RZ ;  /* 0x0000010057687824 */ /* 0x000fc600078e00ff */
[----:B------:R-:W-:Y:S02]  /*e880*/  LOP3.LUT R103, R102, 0xff0000, RZ, 0xc0, !PT ;  /* 0x00ff000066677812 */ /* 0x000fe400078ec0ff */
[----:B------:R-:W-:Y:S02]  /*e890*/  LOP3.LUT R105, R105, 0xff00, R104, 0xf8, !PT ;  /* 0x0000ff0069697812 */ /* 0x000fe400078ef868 */
[----:B------:R-:W-:Y:S01]  /*e8a0*/  LOP3.LUT R103, R103, 0xffff, R0, 0xf8, !PT ;  /* 0x0000ffff67677812 */ /* 0x000fe200078ef800 */
[----:B------:R-:W-:Y:S01]  /*e8b0*/  IMAD.SHL.U32 R0, R87, 0x1000000, RZ ;  /* 0x0100000057007824 */ /* 0x000fe200078e00ff */
[----:B------:R-:W-:Y:S01]  /*e8c0*/  LOP3.LUT R102, R105, 0xff0000, R102, 0xf8, !PT ;  /* 0x00ff000069667812 */ /* 0x000fe200078ef866 */
[----:B------:R-:W-:-:S03]  /*e8d0*/  IMAD.SHL.U32 R87, R87, 0x1000000, RZ ;  /* 0x0100000057577824 */ /* 0x000fc600078e00ff */
[----:B------:R-:W-:Y:S02]  /*e8e0*/  LOP3.LUT R103, R103, 0xff000000, R0, 0xf8, !PT ;  /* 0xff00000067677812 */ /* 0x000fe400078ef800 */
[----:B------:R-:W-:Y:S02]  /*e8f0*/  LOP3.LUT R87, R102, R87, RZ, 0xfc, !PT ;  /* 0x0000005766577212 */ /* 0x000fe400078efcff */
[----:B------:R-:W-:Y:S01]  /*e900*/  LOP3.LUT R86, R103, 0xff, R86, 0xf8, !PT ;  /* 0x000000ff67567812 */ /* 0x000fe200078ef856 */
[----:B------:R-:W-:Y:S06]  /*e910*/  BRA `(.L_x_173) ;  /* 0x0000000000207947 */ /* 0x000fec0003800000 */
.L_x_172:
[----:B------:R-:W-:Y:S02]  /*e920*/  IMAD.MOV.U32 R86, RZ, RZ, R2 ;  /* 0x000000ffff567224 */ /* 0x000fe400078e0002 */
[----:B------:R-:W-:Y:S02]  /*e930*/  IMAD.MOV.U32 R87, RZ, RZ, R3 ;  /* 0x000000ffff577224 */ /* 0x000fe400078e0003 */
[----:B------:R-:W-:Y:S02]  /*e940*/  IMAD R103, R118, 0xc, RZ ;  /* 0x0000000c76677824 */ /* 0x000fe400078e02ff */
[----:B------:R-:W-:-:S04]  /*e950*/  IMAD.WIDE.U32 R86, R117, 0xc, R86 ;  /* 0x0000000c75567825 */ /* 0x000fc800078e0056 */
[----:B------:R-:W-:Y:S01]  /*e960*/  IMAD.IADD R0, R103, 0x1, R87 ;  /* 0x0000000167007824 */ /* 0x000fe200078e0257 */
[----:B------:R-:W-:-:S04]  /*e970*/  LEA R102, P5, R86, R116, 0x3 ;  /* 0x0000007456667211 */ /* 0x000fc800078a18ff */
[----:B------:R-:W-:-:S05]  /*e980*/  LEA.HI.X R103, R86, R101, R0, 0x3, P5 ;  /* 0x0000006556677211 */ /* 0x000fca00028f1c00 */
[----:B------:R0:W5:Y:S04]  /*e990*/  LDG.E.64 R86, desc[UR6][R102.64] ;  /* 0x0000000666567981 */ /* 0x000168000c1e1b00 */
.L_x_173:
[----:B------:R-:W-:Y:S05]  /*e9a0*/  BSYNC.RECONVERGENT B0 ;  /* 0x0000000000007941 */ /* 0x000fea0003800200 */
.L_x_171:
[----:B------:R-:W-:Y:S01]  /*e9b0*/  ISETP.NE.AND P5, PT, R107, RZ, PT ;  /* 0x000000ff6b00720c */ /* 0x000fe20003fa5270 */
[----:B------:R-:W-:-:S12]  /*e9c0*/  BSSY.RECONVERGENT B0, `(.L_x_174) ;  /* 0x000001b000007945 */ /* 0x000fd80003800200 */
[----:B------:R-:W-:Y:S05]  /*e9d0*/  @!P4 BRA P5, `(.L_x_175) ;  /* 0x000000000044c947 */ /* 0x000fea0002800000 */
[----:B------:R-:W-:-:S04]  /*e9e0*/  F2FP.SATFINITE.E4M3.F32.PACK_AB_MERGE_C R108, RZ, RZ, RZ ;  /* 0x000000ffff6c723e */ /* 0x000fc800048070ff */
[C---:B0-----:R-:W-:Y:S01]  /*e9f0*/  LOP3.LUT R102, R108.reuse, 0xffff, RZ, 0xc0, !PT ;  /* 0x0000ffff6c667812 */ /* 0x041fe200078ec0ff */
        /* <DEDUP_REMOVED lines=15> */
.L_x_175:
[----:B0-----:R-:W-:Y:S02]  /*eaf0*/  IMAD.MOV.U32 R102, RZ, RZ, R2 ;  /* 0x000000ffff667224 */ /* 0x001fe400078e0002 */
[----:B------:R-:W-:Y:S02]  /*eb00*/  IMAD.MOV.U32 R103, RZ, RZ, R3 ;  /* 0x000000ffff677224 */ /* 0x000fe400078e0003 */
[----:B------:R-:W-:Y:S02]  /*eb10*/  IMAD R105, R118, 0xd, RZ ;  /* 0x0000000d76697824 */ /* 0x000fe400078e02ff */
[----:B------:R-:W-:-:S04]  /*eb20*/  IMAD.WIDE.U32 R102, R117, 0xd, R102 ;  /* 0x0000000d75667825 */ /* 0x000fc800078e0066 */
[----:B------:R-:W-:Y:S01]  /*eb30*/  IMAD.IADD R0, R105, 0x1, R103 ;  /* 0x0000000169007824 */ /* 0x000fe200078e0267 */
[----:B------:R-:W-:-:S04]  /*eb40*/  LEA R108, P5, R102, R116, 0x3 ;  /* 0x00000074666c7211 */ /* 0x000fc800078a18ff */
[----:B------:R-:W-:-:S06]  /*eb50*/  LEA.HI.X R109, R102, R101, R0, 0x3, P5 ;  /* 0x00000065666d7211 */ /* 0x000fcc00028f1c00 */
[----:B------:R-:W5:Y:S03]  /*eb60*/  LDG.E.64 R108, desc[UR6][R108.64] ;  /* 0x000000066c6c7981 */ /* 0x000f66000c1e1b00 */
.L_x_176:
[----:B------:R-:W-:Y:S05]  /*eb70*/  BSYNC.RECONVERGENT B0 ;  /* 0x0000000000007941 */ /* 0x000fea0003800200 */
.L_x_174:
        /* <DEDUP_REMOVED lines=19> */
.L_x_178:
        /* <DEDUP_REMOVED lines=8> */
.L_x_179:
[----:B------:R-:W-:Y:S05]  /*ed30*/  BSYNC.RECONVERGENT B0 ;  /* 0x0000000000007941 */ /* 0x000fea0003800200 */
.L_x_177:
        /* <DEDUP_REMOVED lines=19> */
.L_x_181:
[----:B------:R-:W-:Y:S02]  /*ee70*/  IMAD R103, R118, 0xf, RZ ;  /* 0x0000000f76677824 */ /* 0x000fe400078e02ff */
[----:B------:R-:W-:-:S04]  /*ee80*/  IMAD.WIDE.U32 R2, R117, 0xf, R2 ;  /* 0x0000000f75027825 */ /* 0x000fc800078e0002 */
[----:B------:R-:W-:Y:S01]  /*ee90*/  IMAD.IADD R0, R103, 0x1, R3 ;  /* 0x0000000167007824 */ /* 0x000fe200078e0203 */
[----:B------:R-:W-:-:S04]  /*eea0*/  LEA R112, P2, R2, R116, 0x3 ;  /* 0x0000007402707211 */ /* 0x000fc800078418ff */
[----:B------:R-:W-:-:S06]  /*eeb0*/  LEA.HI.X R113, R2, R101, R0, 0x3, P2 ;  /* 0x0000006502717211 */ /* 0x000fcc00010f1c00 */
[----:B------:R-:W5:Y:S03]  /*eec0*/  LDG.E.64 R112, desc[UR6][R112.64] ;  /* 0x0000000670707981 */ /* 0x000f66000c1e1b00 */
.L_x_182:
[----:B------:R-:W-:Y:S05]  /*eed0*/  BSYNC.RECONVERGENT B0 ;  /* 0x0000000000007941 */ /* 0x000fea0003800200 */
.L_x_180:
[----:B------:R-:W-:Y:S01]  /*eee0*/  IMAD.SHL.U32 R114, R128, 0x100, RZ ;  /* 0x0000010080727824 */ /* 0x000fe200078e00ff */
[----:B------:R-:W-:Y:S01]  /*eef0*/  LOP3.LUT R3, R130, 0xff, RZ, 0xc0, !PT ;  /* 0x000000ff82037812 */ /* 0x000fe200078ec0ff */
[----:B------:R-:W-:Y:S01]  /*ef00*/  IMAD.MOV.U32 R150, RZ, RZ, R50 ;  /* 0x000000ffff967224 */ /* 0x000fe200078e0032 */
[----:B------:R-:W-:Y:S01]  /*ef10*/  LOP3.LUT R2, R81, 0xff000000, RZ, 0xc0, !PT ;  /* 0xff00000051027812 */ /* 0x000fe200078ec0ff */
[----:B------:R-:W-:Y:S01]  /*ef20*/  IMAD.MOV.U32 R151, RZ, RZ, R51 ;  /* 0x000000ffff977224 */ /* 0x000fe200078e0033 */
[----:B------:R-:W-:Y:S01]  /*ef30*/  SHF.L.U64.HI R115, R136, 0x10, R137 ;  /* 0x0000001088737819 */ /* 0x000fe20000010289 */
[----:B------:R-:W-:Y:S01]  /*ef40*/  IMAD.SHL.U32 R165, R126, 0x100, RZ ;  /* 0x000001007ea57824 */ /* 0x000fe200078e00ff */
[----:B------:R-:W-:Y:S01]  /*ef50*/  SHF.R.U32.HI R166, RZ, 0x18, R129 ;  /* 0x00000018ffa67819 */ /* 0x000fe20000011681 */
[----:B------:R-:W-:Y:S01]  /*ef60*/  IMAD R145, R118, R99, RZ ;  /* 0x0000006376917224 */ /* 0x000fe200078e02ff */
[----:B------:R-:W-:Y:S01]  /*ef70*/  SHF.R.U32.HI R162, RZ, 0x18, R127 ;  /* 0x00000018ffa27819 */ /* 0x000fe2000001167f */
[----:B------:R-:W-:Y:S01]  /*ef80*/  IMAD.U32 R161, R141, 0x10000, RZ ;  /* 0x000100008da17824 */ /* 0x000fe200078e00ff */
[----:B------:R-:W-:Y:S01]  /*ef90*/  SHF.R.U32.HI R159, RZ, 0x18, R125 ;  /* 0x00000018ff9f7819 */ /* 0x000fe2000001167d */
[----:B------:R-:W-:Y:S01]  /*efa0*/  BSSY.RECONVERGENT B0, `(.L_x_183) ;  /* 0x00001ce000007945 */ /* 0x000fe20003800200 */
[----:B------:R-:W-:-:S02]  /*efb0*/  SHF.L.U64.HI R149, R136, 0x8, R137 ;  /* 0x0000000888957819 */ /* 0x000fc40000010289 */
[----:B------:R-:W-:Y:S01]  /*efc0*/  LOP3.LUT R0, R91, 0xff000000, RZ, 0xc0, !PT ;  /* 0xff0000005b007812 */ /* 0x000fe200078ec0ff */
[----:B------:R-:W-:Y:S01]  /*efd0*/  IMAD.SHL.U32 R104, R159, 0x1000000, RZ ;  /* 0x010000009f687824 */ /* 0x000fe200078e00ff */
[----:B------:R-:W-:Y:S01]  /*efe0*/  LOP3.LUT R114, R3, 0xff00, R114, 0xf8, !PT ;  /* 0x0000ff0003727812 */ /* 0x000fe200078ef872 */
[----:B------:R-:W-:Y:S01]  /*eff0*/  IMAD.U32 R3, R162, 0x10000, RZ ;  /* 0x00010000a2037824 */ /* 0x000fe200078e00ff */
[----:B------:R-:W-:Y:S01]  /*f000*/  LOP3.LUT R115, R2, 0xff, R115, 0xf8, !PT ;  /* 0x000000ff02737812 */ /* 0x000fe200078ef873 */
[----:B------:R-:W-:Y:S01]  /*f010*/  IMAD.SHL.U32 R2, R166, 0x100, RZ ;  /* 0x00000100a6027824 */ /* 0x000fe200078e00ff */
[----:B------:R-:W-:Y:S02]  /*f020*/  LOP3.LUT R149, R0, 0xff, R149, 0xf8, !PT ;  /* 0x000000ff00957812 */ /* 0x000fe400078ef895 */
[----:B------:R-:W-:Y:S02]  /*f030*/  LEA R0, R152, 0x7, 0x3 ;  /* 0x0000000798007811 */ /* 0x000fe400078e18ff */
[----:B------:R-:W-:-:S02]  /*f040*/  LOP3.LUT R147, R83, 0xff000000, RZ, 0xc0, !PT ;  /* 0xff00000053937812 */ /* 0x000fc400078ec0ff */
[----:B------:R-:W-:Y:S01]  /*f050*/  LOP3.LUT R104, R104, R2, R3, 0xfe, !PT ;  /* 0x0000000268687212 */ /* 0x000fe200078efe03 */
[----:B------:R-:W-:Y:S01]  /*f060*/  IMAD.SHL.U32 R2, R138, 0x100, RZ ;  /* 0x000001008a027824 */ /* 0x000fe200078e00ff */
[----:B------:R-:W-:Y:S02]  /*f070*/  ISETP.GE.U32.AND P4, PT, R0, R97, PT ;  /* 0x000000610000720c */ /* 0x000fe40003f86070 */
[----:B------:R-:W-:Y:S02]  /*f080*/  LOP3.LUT R147, R147, 0xff, R136, 0xf8, !PT ;  /* 0x000000ff93937812 */ /* 0x000fe400078ef888 */
[----:B------:R-:W-:Y:S02]  /*f090*/  SHF.L.U64.HI R0, R138, 0x18, R139 ;  /* 0x000000188a007819 */ /* 0x000fe4000001028b */
[----:B------:R-:W-:Y:S02]  /*f0a0*/  SHF.R.U64 R177, R130, 0x8, R131 ;  /* 0x0000000882b17819 */ /* 0x000fe40000001283 */
[----:B------:R-:W-:-:S02]  /*f0b0*/  LOP3.LUT R102, R75, 0xff000000, RZ, 0xc0, !PT ;  /* 0xff0000004b667812 */ /* 0x000fc400078ec0ff */
[----:B------:R-:W-:Y:S02]  /*f0c0*/  SHF.L.U64.HI R163, R136, 0x18, R137 ;  /* 0x0000001888a37819 */ /* 0x000fe40000010289 */
[----:B------:R-:W-:Y:S01]  /*f0d0*/  LOP3.LUT R147, R147, 0xff00, R2, 0xf8, !PT ;  /* 0x0000ff0093937812 */ /* 0x000fe200078ef802 */
[----:B------:R-:W-:Y:S01]  /*f0e0*/  IMAD.WIDE.U32 R2, R99, R117, R150 ;  /* 0x0000007563027225 */ /* 0x000fe200078e0096 */
[----:B------:R-:W-:Y:S02]  /*f0f0*/  LOP3.LUT R115, R115, 0xff00, R0, 0xf8, !PT ;  /* 0x0000ff0073737812 */ /* 0x000fe400078ef800 */
[----:B------:R-:W-:Y:S01]  /*f100*/  SHF.L.U64.HI R0, R138, 0x10, R139 ;  /* 0x000000108a007819 */ /* 0x000fe2000001028b */
[----:B------:R-:W-:Y:S01]  /*f110*/  IMAD.IADD R144, R145, 0x1, R3 ;  /* 0x0000000191907824 */ /* 0x000fe200078e0203 */
[----:B------:R-:W-:Y:S02]  /*f120*/  SHF.R.U64 R146, R140, 0x8, R141 ;  /* 0x000000088c927819 */ /* 0x000fe4000000128d */
[----:B------:R-:W-:-:S02]  /*f130*/  LOP3.LUT R107, R177, 0xff, RZ, 0xc0, !PT ;  /* 0x000000ffb16b7812 */ /* 0x000fc400078ec0ff */
[----:B------:R-:W-:Y:S02]  /*f140*/  LOP3.LUT R163, R102, 0xff, R163, 0xf8, !PT ;  /* 0x000000ff66a37812 */ /* 0x000fe400078ef8a3 */
[----:B------:R-:W-:Y:S02]  /*f150*/  LOP3.LUT R149, R149, 0xff00, R0, 0xf8, !PT ;  /* 0x0000ff0095957812 */ /* 0x000fe400078ef800 */
[----:B------:R-:W-:Y:S01]  /*f160*/  IADD3 R153, PT, PT, R50, R2, R50 ;  /* 0x0000000232997210 */ /* 0x000fe20007ffe032 */
[----:B------:R-:W-:Y:S01]  /*f170*/  IMAD.U32 R2, R146, 0x10000, RZ ;  /* 0x0001000092027824 */ /* 0x000fe200078e00ff */
[----:B------:R-:W-:Y:S02]  /*f180*/  SHF.L.U64.HI R103, R162, 0x10, RZ ;  /* 0x00000010a2677819 */ /* 0x000fe400000102ff */
[----:B------:R-:W-:Y:S02]  /*f190*/  SHF.L.U64.HI R106, R159, 0x18, RZ ;  /* 0x000000189f6a7819 */ /* 0x000fe400000102ff */
[----:B------:R-:W-:-:S02]  /*f1a0*/  SHF.L.U64.HI R102, R166, 0x8, RZ ;  /* 0x00000008a6667819 */ /* 0x000fc400000102ff */
[----:B------:R-:W-:Y:S02]  /*f1b0*/  LOP3.LUT R0, R107, 0xff00, R128, 0xf8, !PT ;  /* 0x0000ff006b007812 */ /* 0x000fe400078ef880 */
[----:B------:R-:W-:Y:S02]  /*f1c0*/  SHF.R.U64 R178, R130, 0x10, R131 ;  /* 0x0000001082b27819 */ /* 0x000fe40000001283 */
[C-C-:B------:R-:W-:Y:S02]  /*f1d0*/  SHF.R.U64 R107, R140.reuse, 0x10, R141.reuse ;  /* 0x000000108c6b7819 */ /* 0x140fe4000000128d */
[----:B------:R-:W-:Y:S02]  /*f1e0*/  LOP3.LUT R163, R163, 0xff00, R138, 0xf8, !PT ;  /* 0x0000ff00a3a37812 */ /* 0x000fe400078ef88a */
[----:B------:R-:W-:Y:S02]  /*f1f0*/  SHF.R.U64 R148, R140, 0x18, R141 ;  /* 0x000000188c947819 */ /* 0x000fe4000000128d */
[----:B------:R-:W-:-:S02]  /*f200*/  SHF.R.U32.HI R158, RZ, 0x8, R137 ;  /* 0x00000008ff9e7819 */ /* 0x000fc40000011689 */
[----:B------:R-:W-:Y:S02]  /*f210*/  LOP3.LUT R105, R93, 0xff000000, RZ, 0xc0, !PT ;  /* 0xff0000005d697812 */ /* 0x000fe400078ec0ff */
[----:B------:R-:W-:Y:S02]  /*f220*/  SHF.R.U32.HI R155, RZ, 0x10, R137 ;  /* 0x00000010ff9b7819 */ /* 0x000fe40000011689 */
[----:B------:R-:W-:Y:S02]  /*f230*/  LOP3.LUT R106, R106, R102, R103, 0xfe, !PT ;  /* 0x000000666a6a7212 */ /* 0x000fe400078efe67 */
[----:B------:R-:W-:Y:S02]  /*f240*/  SHF.R.U64 R167, R128, 0x8, R129 ;  /* 0x0000000880a77819 */ /* 0x000fe40000001281 */
[----:B------:R-:W-:Y:S02]  /*f250*/  LOP3.LUT R102, R178, 0xff, RZ, 0xc0, !PT ;  /* 0x000000ffb2667812 */ /* 0x000fe400078ec0ff */
[----:B------:R-:W-:Y:S01]  /*f260*/  LOP3.LUT R165, R0, 0xff0000, R165, 0xf8, !PT ;  /* 0x00ff000000a57812 */ /* 0x000fe200078ef8a5 */
[----:B------:R-:W-:Y:S01]  /*f270*/  IMAD.U32 R0, R107, 0x10000, RZ ;  /* 0x000100006b007824 */ /* 0x000fe200078e00ff */
[----:B------:R-:W-:Y:S01]  /*f280*/  LOP3.LUT R163, R163, 0xffffff, R2, 0xc8, !PT ;  /* 0x00ffffffa3a37812 */ /* 0x000fe200078ec802 */
[----:B------:R-:W-:Y:S01]  /*f290*/  IMAD.U32 R2, R148, 0x10000, RZ ;  /* 0x0001000094027824 */ /* 0x000fe200078e00ff */
[----:B------:R-:W-:Y:S01]  /*f2a0*/  LOP3.LUT R158, R105, 0xff, R158, 0xf8, !PT ;  /* 0x000000ff699e7812 */ /* 0x000fe200078ef89e */
[----:B------:R-:W-:Y:S01]  /*f2b0*/  IMAD.U32 R105, R126, 0x10000, RZ ;  /* 0x000100007e697824 */ /* 0x000fe200078e00ff */
[----:B------:R-:W-:-:S02]  /*f2c0*/  LOP3.LUT R154, R155, 0xffffff00, R89, 0xf8, !PT ;  /* 0xffffff009b9a7812 */ /* 0x000fc400078ef859 */
[----:B------:R-:W-:Y:S01]  /*f2d0*/  LOP3.LUT R167, R102, 0xff00, R167, 0xf8, !PT ;  /* 0x0000ff0066a77812 */ /* 0x000fe200078ef8a7 */
[----:B------:R-:W-:Y:S01]  /*f2e0*/  IMAD.U32 R102, R140, 0x10000, RZ ;  /* 0x000100008c667824 */ /* 0x000fe200078e00ff */
[----:B------:R-:W-:Y:S02]  /*f2f0*/  LOP3.LUT R160, R79, 0xff000000, RZ, 0xc0, !PT ;  /* 0xff0000004fa07812 */ /* 0x000fe400078ec0ff */
[----:B------:R-:W-:Y:S02]  /*f300*/  LOP3.LUT R115, R115, 0xffffff, R0, 0xc8, !PT ;  /* 0x00ffffff73737812 */ /* 0x000fe400078ec800 */
[----:B------:R-:W-:Y:S02]  /*f310*/  SHF.R.U32.HI R3, RZ, 0x8, R139 ;  /* 0x00000008ff037819 */ /* 0x000fe4000001168b */
[----:B------:R-:W-:Y:S02]  /*f320*/  LOP3.LUT R154, R154, 0xff, RZ, 0xc0, !PT ;  /* 0x000000ff9a9a7812 */ /* 0x000fe400078ec0ff */
[----:B------:R-:W-:-:S02]  /*f330*/  LOP3.LUT R149, R149, 0xffffff, R2, 0xc8, !PT ;  /* 0x00ffffff95957812 */ /* 0x000fc400078ec802 */
[----:B------:R-:W-:Y:S01]  /*f340*/  LOP3.LUT R105, R114, 0xff0000, R105, 0xf8, !PT ;  /* 0x00ff000072697812 */ /* 0x000fe200078ef869 */
[----:B------:R-:W-:Y:S01]  /*f350*/  IMAD.SHL.U32 R114, R124, 0x1000000, RZ ;  /* 0x010000007c727824 */ /* 0x000fe200078e00ff */
[----:B------:R-:W-:Y:S02]  /*f360*/  LOP3.LUT R0, R130, 0xff, RZ, 0xc0, !PT ;  /* 0x000000ff82007812 */ /* 0x000fe400078ec0ff */
[----:B------:R-:W-:Y:S02]  /*f370*/  LOP3.LUT R2, R131, 0xff, RZ, 0xc0, !PT ;  /* 0x000000ff83027812 */ /* 0x000fe400078ec0ff */
[----:B------:R-:W-:Y:S02]  /*f380*/  SHF.L.U64.HI R103, R138, 0x8, R139 ;  /* 0x000000088a677819 */ /* 0x000fe4000001028b */
[----:B------:R-:W-:Y:S02]  /*f390*/  LOP3.LUT R160, R160, 0xff, R137, 0xf8, !PT ;  /* 0x000000ffa0a07812 */ /* 0x000fe400078ef889 */
[----:B------:R-:W-:-:S02]  /*f3a0*/  SHF.R.U32.HI R157, RZ, 0x8, R141 ;  /* 0x00000008ff9d7819 */ /* 0x000fc4000001168d */
[----:B------:R-:W-:Y:S02]  /*f3b0*/  LOP3.LUT R147, R147, 0xffffff, R102, 0xc8, !PT ;  /* 0x00ffffff93937812 */ /* 0x000fe400078ec866 */
[----:B------:R-:W-:Y:S02]  /*f3c0*/  LOP3.LUT R154, R154, 0xff00, R3, 0xf8, !PT ;  /* 0x0000ff009a9a7812 */ /* 0x000fe400078ef803 */
[----:B------:R-:W-:Y:S02]  /*f3d0*/  F2FP.F16.E4M3.UNPACK_B R0, R0 ;  /* 0x00000000ff00723e */ /* 0x000fe400020006ff */
[----:B------:R-:W-:Y:S02]  /*f3e0*/  LOP3.LUT R3, R128, 0xff, RZ, 0xc0, !PT ;  /* 0x000000ff80037812 */ /* 0x000fe400078ec0ff */
[----:B------:R-:W-:Y:S01]  /*f3f0*/  LOP3.LUT R102, R129, 0xff, RZ, 0xc0, !PT ;  /* 0x000000ff81667812 */ /* 0x000fe200078ec0ff */
[----:B------:R-:W-:Y:S01]  /*f400*/  HADD2.F32 R0, -RZ, R0.H0_H0 ;  /* 0x20000000ff007230 */ /* 0x000fe20000004100 */
[----:B------:R-:W-:-:S02]  /*f410*/  F2FP.F16.E4M3.UNPACK_B R2, R2 ;  /* 0x00000002ff02723e */ /* 0x000fc400020006ff */
[----:B------:R-:W-:Y:S01]  /*f420*/  LOP3.LUT R160, R160, 0xff00, R103, 0xf8, !PT ;  /* 0x0000ff00a0a07812 */ /* 0x000fe200078ef867 */
[----:B------:R-:W-:Y:S01]  /*f430*/  IMAD.U32 R103, R157, 0x10000, RZ ;  /* 0x000100009d677824 */ /* 0x000fe200078e00ff */
[----:B------:R-:W-:Y:S01]  /*f440*/  LOP3.LUT R114, R105, 0xff000000, R114, 0xf8, !PT ;  /* 0xff00000069727812 */ /* 0x000fe200078ef872 */
[----:B------:R-:W-:Y:S01]  /*f450*/  HADD2.F32 R2, -RZ, R2.H0_H0 ;  /* 0x20000002ff027230 */ /* 0x000fe20000004100 */
[--C-:B------:R-:W-:Y:S01]  /*f460*/  SHF.R.U32.HI R105, RZ, 0x18, R139.reuse ;  /* 0x00000018ff697819 */ /* 0x100fe2000001168b */
[----:B------:R-:W-:Y:S01]  /*f470*/  FFMA R0, R0, R85, RZ ;  /* 0x0000005500007223 */ /* 0x000fe200000000ff */
[----:B------:R-:W-:Y:S02]  /*f480*/  LOP3.LUT R158, R158, 0xff00, R139, 0xf8, !PT ;  /* 0x0000ff009e9e7812 */ /* 0x000fe400078ef88b */
[----:B------:R-:W-:Y:S01]  /*f490*/  F2FP.F16.E4M3.UNPACK_B R3, R3 ;  /* 0x00000003ff03723e */ /* 0x000fe200020006ff */
[----:B------:R-:W-:Y:S01]  /*f4a0*/  IMAD.SHL.U32 R145, R105, 0x100, RZ ;  /* 0x0000010069917824 */ /* 0x000fe200078e00ff */
[----:B------:R-:W-:Y:S01]  /*f4b0*/  F2FP.F16.E4M3.UNPACK_B R102, R102 ;  /* 0x00000066ff66723e */ /* 0x000fe200020006ff */
[-C--:B------:R-:W-:Y:S01]  /*f4c0*/  FFMA R2, R2, R85.reuse, RZ ;  /* 0x0000005502027223 */ /* 0x080fe200000000ff */
[----:B------:R-:W-:Y:S01]  /*f4d0*/  LOP3.LUT R158, R158, 0xffffff, R103, 0xc8, !PT ;  /* 0x00ffffff9e9e7812 */ /* 0x000fe200078ec867 */
[----:B------:R-:W-:Y:S01]  /*f4e0*/  HADD2.F32 R3, -RZ, R3.H0_H0 ;  /* 0x20000003ff037230 */ /* 0x000fe20000004100 */
[----:B------:R-:W-:Y:S01]  /*f4f0*/  SHF.R.U32.HI R156, RZ, 0x18, R137 ;  /* 0x00000018ff9c7819 */ /* 0x000fe20000011689 */
[----:B------:R-:W-:Y:S01]  /*f500*/  HADD2.F32 R103, -RZ, R102.H0_H0 ;  /* 0x20000066ff677230 */ /* 0x000fe20000004100 */
[----:B------:R-:W-:Y:S01]  /*f510*/  LOP3.LUT R160, R160, 0xffffff, R161, 0xc8, !PT ;  /* 0x00ffffffa0a07812 */ /* 0x000fe200078ec8a1 */
[----:B------:R-:W-:Y:S01]  /*f520*/  IMAD.U32 R102, R124, 0x10000, RZ ;  /* 0x000100007c667824 */ /* 0x000fe200078e00ff */
[----:B------:R-:W-:Y:S01]  /*f530*/  SHF.R.U64 R161, R142, 0x8, R143 ;  /* 0x000000088ea17819 */ /* 0x000fe2000000128f */
[-C--:B------:R-:W-:Y:S01]  /*f540*/  FFMA R176, R3, R85.reuse, R0 ;  /* 0x0000005503b07223 */ /* 0x080fe20000000000 */
[----:B------:R-:W-:Y:S01]  /*f550*/  LOP3.LUT R145, R145, R106, R156, 0xfe, !PT ;  /* 0x0000006a91917212 */ /* 0x000fe200078efe9c */
[----:B------:R-:W-:Y:S01]  /*f560*/  FFMA R164, R103, R85, R2 ;  /* 0x0000005567a47223 */ /* 0x000fe20000000002 */
[----:B------:R-:W-:Y:S01]  /*f570*/  IMAD.SHL.U32 R106, R124, 0x100, RZ ;  /* 0x000001007c6a7824 */ /* 0x000fe200078e00ff */
[----:B------:R-:W-:Y:S01]  /*f580*/  LOP3.LUT R103, R167, 0xff0000, R126, 0xf8, !PT ;  /* 0x00ff0000a7677812 */ /* 0x000fe200078ef87e */
[----:B------:R-:W-:Y:S01]  /*f590*/  IMAD.SHL.U32 R0, R161, 0x1000000, RZ ;  /* 0x01000000a1007824 */ /* 0x000fe200078e00ff */
[----:B------:R-:W-:-:S02]  /*f5a0*/  F2FP.F16.E4M3.UNPACK_B R2, R166 ;  /* 0x000000a6ff02723e */ /* 0x000fc400020006ff */
[----:B------:R-:W-:Y:S02]  /*f5b0*/  LOP3.LUT R106, R103, 0xff000000, R106, 0xf8, !PT ;  /* 0xff000000676a7812 */ /* 0x000fe400078ef86a */
[----:B------:R-:W-:Y:S02]  /*f5c0*/  LOP3.LUT R103, R163, R0, RZ, 0xfc, !PT ;  /* 0x00000000a3677212 */ /* 0x000fe400078efcff */
[----:B------:R-:W-:Y:S02]  /*f5d0*/  LOP3.LUT R163, R128, 0xffff, RZ, 0xc0, !PT ;  /* 0x0000ffff80a37812 */ /* 0x000fe400078ec0ff */
[----:B------:R-:W-:Y:S02]  /*f5e0*/  SHF.R.U64 R166, R130, 0x18, R131 ;  /* 0x0000001882a67819 */ /* 0x000fe40000001283 */
[----:B------:R-:W-:Y:S01]  /*f5f0*/  LOP3.LUT R0, R177, 0xff, RZ, 0xc0, !PT ;  /* 0x000000ffb1007812 */ /* 0x000fe200078ec0ff */
[----:B------:R-:W-:Y:S01]  /*f600*/  HADD2.F32 R177, -RZ, R2.H0_H0 ;  /* 0x20000002ffb17230 */ /* 0x000fe20000004100 */
[----:B------:R-:W-:-:S02]  /*f610*/  SHF.R.U32.HI R130, RZ, 0x8, R163 ;  /* 0x00000008ff827819 */ /* 0x000fc400000116a3 */
[----:B------:R-:W-:Y:S02]  /*f620*/  LOP3.LUT R102, R165, 0xff000000, R102, 0xf8, !PT ;  /* 0xff000000a5667812 */ /* 0x000fe400078ef866 */
[----:B------:R-:W-:Y:S02]  /*f630*/  SHF.R.U32.HI R3, RZ, 0x18, R131 ;  /* 0x00000018ff037819 */ /* 0x000fe40000011683 */
[----:B------:R-:W-:Y:S02]  /*f640*/  F2FP.F16.E4M3.UNPACK_B R0, R0 ;  /* 0x00000000ff00723e */ /* 0x000fe400020006ff */
[----:B------:R-:W-:Y:S02]  /*f650*/  F2FP.F16.E4M3.UNPACK_B R130, R130 ;  /* 0x00000082ff82723e */ /* 0x000fe400020006ff */
[C-C-:B------:R-:W-:Y:S01]  /*f660*/  SHF.R.U64 R165, R128.reuse, 0x10, R129.reuse ;  /* 0x0000001080a57819 */ /* 0x140fe20000001281 */
[----:B------:R-:W-:Y:S01]  /*f670*/  HADD2.F32 R0, -RZ, R0.H0_H0 ;  /* 0x20000000ff007230 */ /* 0x000fe20000004100 */
[----:B------:R-:W-:Y:S01]  /*f680*/  SHF.R.U64 R167, R128, 0x18, R129 ;  /* 0x0000001880a77819 */ /* 0x000fe20000001281 */
[----:B------:R-:W-:Y:S01]  /*f690*/  HADD2.F32 R163, -RZ, R130.H0_H0 ;  /* 0x20000082ffa37230 */ /* 0x000fe20000004100 */
[----:B------:R-:W-:-:S02]  /*f6a0*/  LOP3.LUT R186, R131, 0xff, RZ, 0xc0, !PT ;  /* 0x000000ff83ba7812 */ /* 0x000fc400078ec0ff */
[----:B------:R-:W-:Y:S02]  /*f6b0*/  LOP3.LUT R128, R166, 0xff, RZ, 0xc0, !PT ;  /* 0x000000ffa6807812 */ /* 0x000fe400078ec0ff */
[-C--:B------:R-:W-:Y:S02]  /*f6c0*/  LOP3.LUT R104, R104, R3.reuse, RZ, 0xfc, !PT ;  /* 0x0000000368687212 */ /* 0x080fe400078efcff */
[----:B------:R-:W-:Y:S02]  /*f6d0*/  F2FP.F16.E4M3.UNPACK_B R3, R3 ;  /* 0x00000003ff03723e */ /* 0x000fe400020006ff */
[----:B------:R-:W-:Y:S02]  /*f6e0*/  LOP3.LUT R188, R166, 0xff, RZ, 0xc0, !PT ;  /* 0x000000ffa6bc7812 */ /* 0x000fe400078ec0ff */
[----:B------:R-:W-:Y:S01]  /*f6f0*/  LOP3.LUT R186, R186, 0xff00, R167, 0xf8, !PT ;  /* 0x0000ff00baba7812 */ /* 0x000fe200078ef8a7 */
[----:B------:R-:W-:Y:S01]  /*f700*/  HADD2.F32 R3, -RZ, R3.H0_H0 ;  /* 0x20000003ff037230 */ /* 0x000fe20000004100 */
[----:B------:R-:W-:-:S02]  /*f710*/  LOP3.LUT R2, R178, 0xff, RZ, 0xc0, !PT ;  /* 0x000000ffb2027812 */ /* 0x000fc400078ec0ff */
[----:B------:R-:W-:Y:S02]  /*f720*/  LOP3.LUT R167, R167, 0xff, RZ, 0xc0, !PT ;  /* 0x000000ffa7a77812 */ /* 0x000fe400078ec0ff */
[----:B------:R-:W-:Y:S01]  /*f730*/  F2FP.F16.E4M3.UNPACK_B R130, R128 ;  /* 0x00000080ff82723e */ /* 0x000fe200020006ff */
[-C--:B------:R-:W-:Y:S01]  /*f740*/  FFMA R128, R0, R85.reuse, RZ ;  /* 0x0000005500807223 */ /* 0x080fe200000000ff */
[----:B------:R-:W-:Y:S01]  /*f750*/  LOP3.LUT R188, R188, 0xff00, R165, 0xf8, !PT ;  /* 0x0000ff00bcbc7812 */ /* 0x000fe200078ef8a5 */
[-C--:B------:R-:W-:Y:S01]  /*f760*/  FFMA R166, R3, R85.reuse, RZ ;  /* 0x0000005503a67223 */ /* 0x080fe200000000ff */
[----:B------:R-:W-:Y:S01]  /*f770*/  F2FP.F16.E4M3.UNPACK_B R2, R2 ;  /* 0x00000002ff02723e */ /* 0x000fe200020006ff */
[----:B------:R-:W-:Y:S01]  /*f780*/  HADD2.F32 R0, -RZ, R130.H0_H0 ;  /* 0x20000082ff007230 */ /* 0x000fe20000004100 */
[----:B------:R-:W-:Y:S01]  /*f790*/  LOP3.LUT R165, R165, 0xff, RZ, 0xc0, !PT ;  /* 0x000000ffa5a57812 */ /* 0x000fe200078ec0ff */
[----:B------:R-:W-:Y:S01]  /*f7a0*/  FFMA R178, R177, R85, R166 ;  /* 0x00000055b1b27223 */ /* 0x000fe200000000a6 */
[----:B------:R-:W-:Y:S01]  /*f7b0*/  F2FP.F16.E4M3.UNPACK_B R167, R167 ;  /* 0x000000a7ffa7723e */ /* 0x000fe200020006ff */
[----:B------:R-:W-:Y:S01]  /*f7c0*/  HADD2.F32 R2, -RZ, R2.H0_H0 ;  /* 0x20000002ff027230 */ /* 0x000fe20000004100 */
[----:B------:R-:W-:Y:S01]  /*f7d0*/  F2FP.F16.E4M3.UNPACK_B R165, R165 ;  /* 0x000000a5ffa5723e */ /* 0x000fe200020006ff */
[----:B------:R-:W-:Y:S01]  /*f7e0*/  FFMA R0, R0, R85, RZ ;  /* 0x0000005500007223 */ /* 0x000fe200000000ff */
[----:B------:R-:W-:Y:S01]  /*f7f0*/  SHF.R.U32.HI R184, RZ, 0x8, R131 ;  /* 0x00000008ffb87819 */ /* 0x000fe20000011683 */
[----:B------:R-:W-:-:S02]  /*f800*/  HADD2.F32 R167, -RZ, R167.H0_H0 ;  /* 0x200000a7ffa77230 */ /* 0x000fc40000004100 */
[-C--:B------:R-:W-:Y:S01]  /*f810*/  FFMA R128, R163, R85.reuse, R128 ;  /* 0x00000055a3807223 */ /* 0x080fe20000000080 */
[----:B------:R-:W-:Y:S02]  /*f820*/  HADD2.F32 R165, -RZ, R165.H0_H0 ;  /* 0x200000a5ffa57230 */ /* 0x000fe40000004100 */
[-C--:B------:R-:W-:Y:S01]  /*f830*/  FFMA R2, R2, R85.reuse, RZ ;  /* 0x0000005502027223 */ /* 0x080fe200000000ff */
[----:B------:R-:W-:Y:S01]  /*f840*/  SHF.R.U32.HI R163, RZ, 0x10, R131 ;  /* 0x00000010ffa37819 */ /* 0x000fe20000011683 */
[-C--:B------:R-:W-:Y:S01]  /*f850*/  FFMA R166, R167, R85.reuse, R0 ;  /* 0x00000055a7a67223 */ /* 0x080fe20000000000 */
[----:B------:R-:W-:Y:S01]  /*f860*/  SHF.R.U32.HI R131, RZ, 0x8, R129 ;  /* 0x00000008ff837819 */ /* 0x000fe20000011681 */
[----:B------:R-:W-:Y:S01]  /*f870*/  FFMA R130, R165, R85, R2 ;  /* 0x00000055a5827223 */ /* 0x000fe20000000002 */
[----:B------:R-:W-:Y:S02]  /*f880*/  LOP3.LUT R0, R184, 0xff, RZ, 0xc0, !PT ;  /* 0x000000ffb8007812 */ /* 0x000fe400078ec0ff */
[----:B------:R-:W-:-:S02]  /*f890*/  LOP3.LUT R3, R126, 0xff, RZ, 0xc0, !PT ;  /* 0x000000ff7e037812 */ /* 0x000fc400078ec0ff */
[----:B------:R-:W-:Y:S02]  /*f8a0*/  LOP3.LUT R2, R131, 0xff, RZ, 0xc0, !PT ;  /* 0x000000ff83027812 */ /* 0x000fe400078ec0ff */
[----:B------:R-:W-:Y:S02]  /*f8b0*/  F2FP.F16.E4M3.UNPACK_B R0, R0 ;  /* 0x00000000ff00723e */ /* 0x000fe400020006ff */
[----:B------:R-:W-:Y:S02]  /*f8c0*/  LOP3.LUT R182, R163, 0xff, RZ, 0xc0, !PT ;  /* 0x000000ffa3b67812 */ /* 0x000fe400078ec0ff */
[----:B------:R-:W-:Y:S01]  /*f8d0*/  F2FP.F16.E4M3.UNPACK_B R3, R3 ;  /* 0x00000003ff03723e */ /* 0x000fe200020006ff */
[----:B------:R-:W-:Y:S01]  /*f8e0*/  HADD2.F32 R0, -RZ, R0.H0_H0 ;  /* 0x20000000ff007230 */ /* 0x000fe20000004100 */
[----:B------:R-:W-:Y:S02]  /*f8f0*/  F2FP.F16.E4M3.UNPACK_B R2, R2 ;  /* 0x00000002ff02723e */ /* 0x000fe400020006ff */
[----:B------:R-:W-:Y:S01]  /*f900*/  LOP3.LUT R182, R182, 0xff00, R131, 0xf8, !PT ;  /* 0x0000ff00b6b67812 */ /* 0x000fe200078ef883 */
[----:B------:R-:W-:Y:S01]  /*f910*/  HADD2.F32 R131, -RZ, R3.H0_H0 ;  /* 0x20000003ff837230 */ /* 0x000fe20000004100 */
[----:B------:R-:W-:Y:S01]  /*f920*/  LOP3.LUT R184, R184, 0xff, RZ, 0xc0, !PT ;  /* 0x000000ffb8b87812 */ /* 0x000fe200078ec0ff */
[----:B------:R-:W-:-:S02]  /*f930*/  HADD2.F32 R3, -RZ, R2.H0_H0 ;  /* 0x20000002ff037230 */ /* 0x000fc40000004100 */
[-C--:B------:R-:W-:Y:S01]  /*f940*/  FFMA R0, R0, R85.reuse, RZ ;  /* 0x0000005500007223 */ /* 0x080fe200000000ff */
[----:B------:R-:W-:Y:S01]  /*f950*/  LOP3.LUT R2, R163, 0xff, RZ, 0xc0, !PT ;  /* 0x000000ffa3027812 */ /* 0x000fe200078ec0ff */
[-C--:B------:R-:W-:Y:S01]  /*f960*/  FFMA R180, R131, R85.reuse, R176 ;  /* 0x0000005583b47223 */ /* 0x080fe200000000b0 */
[--C-:B------:R-:W-:Y:S01]  /*f970*/  LOP3.LUT R184, R184, 0xff00, R129.reuse, 0xf8, !PT ;  /* 0x0000ff00b8b87812 */ /* 0x100fe200078ef881 */
[----:B------:R-:W-:Y:S01]  /*f980*/  FFMA R176, R3, R85, R0 ;  /* 0x0000005503b07223 */ /* 0x000fe20000000000 */
[----:B------:R-:W-:Y:S02]  /*f990*/  SHF.R.U32.HI R129, RZ, 0x10, R129 ;  /* 0x00000010ff817819 */ /* 0x000fe40000011681 */
[----:B------:R-:W-:Y:S02]  /*f9a0*/  F2FP.F16.E4M3.UNPACK_B R2, R2 ;  /* 0x00000002ff02723e */ /* 0x000fe400020006ff */
[----:B------:R-:W-:Y:S02]  /*f9b0*/  LOP3.LUT R3, R127, 0xff, RZ, 0xc0, !PT ;  /* 0x000000ff7f037812 */ /* 0x000fe400078ec0ff */
[----:B------:R-:W-:Y:S01]  /*f9c0*/  SHF.R.U64 R131, R126, 0x8, R127 ;  /* 0x000000087e837819 */ /* 0x000fe2000000127f */
[----:B------:R-:W-:Y:S01]  /*f9d0*/  HADD2.F32 R0, -RZ, R2.H0_H0 ;  /* 0x20000002ff007230 */ /* 0x000fe20000004100 */
[----:B------:R-:W-:-:S02]  /*f9e0*/  LOP3.LUT R129, R129, 0xff, RZ, 0xc0, !PT ;  /* 0x000000ff81817812 */ /* 0x000fc400078ec0ff */
[----:B------:R-:W-:Y:S02]  /*f9f0*/  F2FP.F16.E4M3.UNPACK_B R3, R3 ;  /* 0x00000003ff03723e */ /* 0x000fe400020006ff */
[----:B------:R-:W-:Y:S01]  /*fa00*/  LOP3.LUT R2, R131, 0xff, RZ, 0xc0, !PT ;  /* 0x000000ff83027812 */ /* 0x000fe200078ec0ff */
[----:B------:R-:W-:Y:S01]  /*fa10*/  FFMA R0, R0, R85, RZ ;  /* 0x0000005500007223 */ /* 0x000fe200000000ff */
[----:B------:R-:W-:Y:S01]  /*fa20*/  F2FP.F16.E4M3.UNPACK_B R162, R162 ;  /* 0x000000a2ffa2723e */ /* 0x000fe200020006ff */
[----:B------:R-:W-:Y:S01]  /*fa30*/  HADD2.F32 R3, -RZ, R3.H0_H0 ;  /* 0x20000003ff037230 */ /* 0x000fe20000004100 */
[----:B------:R-:W-:Y:S02]  /*fa40*/  F2FP.F16.E4M3.UNPACK_B R129, R129 ;  /* 0x00000081ff81723e */ /* 0x000fe400020006ff */
[----:B------:R-:W-:Y:S01]  /*fa50*/  LOP3.LUT R165, R188, 0xff0000, R131, 0xf8, !PT ;  /* 0x00ff0000bca57812 */ /* 0x000fe200078ef883 */
[----:B------:R-:W-:Y:S01]  /*fa60*/  HADD2.F32 R131, -RZ, R162.H0_H0 ;  /* 0x200000a2ff837230 */ /* 0x000fe20000004100 */
[----:B------:R-:W-:Y:S01]  /*fa70*/  F2FP.F16.E4M3.UNPACK_B R2, R2 ;  /* 0x00000002ff02723e */ /* 0x000fe200020006ff */
[----:B------:R-:W-:-:S02]  /*fa80*/  HADD2.F32 R129, -RZ, R129.H0_H0 ;  /* 0x20000081ff817230 */ /* 0x000fc40000004100 */
[-C--:B------:R-:W-:Y:S01]  /*fa90*/  FFMA R164, R3, R85.reuse, R164 ;  /* 0x0000005503a47223 */ /* 0x080fe200000000a4 */
[--C-:B------:R-:W-:Y:S01]  /*faa0*/  LOP3.LUT R163, R182, 0xff0000, R127.reuse, 0xf8, !PT ;  /* 0x00ff0000b6a37812 */ /* 0x100fe200078ef87f */
[-C--:B------:R-:W-:Y:S01]  /*fab0*/  FFMA R178, R131, R85.reuse, R178 ;  /* 0x0000005583b27223 */ /* 0x080fe200000000b2 */
[----:B------:R-:W-:Y:S01]  /*fac0*/  HADD2.F32 R3, -RZ, R2.H0_H0 ;  /* 0x20000002ff037230 */ /* 0x000fe20000004100 */
[C-C-:B------:R-:W-:Y:S01]  /*fad0*/  SHF.R.U64 R131, R126.reuse, 0x18, R127.reuse ;  /* 0x000000187e837819 */ /* 0x140fe2000000127f */
[-C--:B------:R-:W-:Y:S01]  /*fae0*/  FFMA R0, R129, R85.reuse, R0 ;  /* 0x0000005581007223 */ /* 0x080fe20000000000 */
[--C-:B------:R-:W-:Y:S02]  /*faf0*/  SHF.R.U64 R129, R126, 0x10, R127.reuse ;  /* 0x000000107e817819 */ /* 0x100fe4000000127f */
[----:B------:R-:W-:Y:S01]  /*fb00*/  FFMA R2, R3, R85, R128 ;  /* 0x0000005503027223 */ /* 0x000fe20000000080 */
[----:B------:R-:W-:Y:S02]  /*fb10*/  SHF.R.U32.HI R126, RZ, 0x8, R127 ;  /* 0x00000008ff7e7819 */ /* 0x000fe4000001167f */
[----:B------:R-:W-:-:S02]  /*fb20*/  LOP3.LUT R3, R131, 0xff, RZ, 0xc0, !PT ;  /* 0x000000ff83037812 */ /* 0x000fc400078ec0ff */
[----:B------:R-:W-:Y:S02]  /*fb30*/  LOP3.LUT R186, R186, 0xff0000, R129, 0xf8, !PT ;  /* 0x00ff0000baba7812 */ /* 0x000fe400078ef881 */
[----:B------:R-:W-:Y:S02]  /*fb40*/  SHF.R.U32.HI R127, RZ, 0x10, R127 ;  /* 0x00000010ff7f7819 */ /* 0x000fe4000001167f */
[----:B------:R-:W-:Y:S02]  /*fb50*/  LOP3.LUT R126, R126, 0xff, RZ, 0xc0, !PT ;  /* 0x000000ff7e7e7812 */ /* 0x000fe400078ec0ff */
[----:B------:R-:W-:Y:S02]  /*fb60*/  LOP3.LUT R129, R129, 0xff, RZ, 0xc0, !PT ;  /* 0x000000ff81817812 */ /* 0x000fe400078ec0ff */
[----:B------:R-:W-:Y:S02]  /*fb70*/  F2FP.F16.E4M3.UNPACK_B R3, R3 ;  /* 0x00000003ff03723e */ /* 0x000fe400020006ff */
[----:B------:R-:W-:-:S02]  /*fb80*/  LOP3.LUT R184, R184, 0xff0000, R131, 0xf8, !PT ;  /* 0x00ff0000b8b87812 */ /* 0x000fc400078ef883 */
[----:B------:R-:W-:Y:S01]  /*fb90*/  LOP3.LUT R127, R127, 0xff, RZ, 0xc0, !PT ;  /* 0x000000ff7f7f7812 */ /* 0x000fe200078ec0ff */
[----:B------:R-:W-:Y:S01]  /*fba0*/  HADD2.F32 R3, -RZ, R3.H0_H0 ;  /* 0x20000003ff037230 */ /* 0x000fe20000004100 */
[----:B------:R-:W-:Y:S02]  /*fbb0*/  F2FP.F16.E4M3.UNPACK_B R126, R126 ;  /* 0x0000007eff7e723e */ /* 0x000fe400020006ff */
[----:B------:R-:W-:Y:S02]  /*fbc0*/  LOP3.LUT R131, R124, 0xff, RZ, 0xc0, !PT ;  /* 0x000000ff7c837812 */ /* 0x000fe400078ec0ff */
[----:B------:R-:W-:Y:S01]  /*fbd0*/  F2FP.F16.E4M3.UNPACK_B R129, R129 ;  /* 0x00000081ff81723e */ /* 0x000fe200020006ff */
[----:B------:R-:W-:Y:S01]  /*fbe0*/  FFMA R166, R3, R85, R166 ;  /* 0x0000005503a67223 */ /* 0x000fe200000000a6 */
[----:B------:R-:W-:Y:S01]  /*fbf0*/  F2FP.F16.E4M3.UNPACK_B R128, R127 ;  /* 0x0000007fff80723e */ /* 0x000fe200020006ff */
[----:B------:R-:W-:Y:S01]  /*fc00*/  HADD2.F32 R127, -RZ, R126.H0_H0 ;  /* 0x2000007eff7f7230 */ /* 0x000fe20000004100 */
[----:B------:R-:W-:Y:S01]  /*fc10*/  F2FP.F16.E4M3.UNPACK_B R131, R131 ;  /* 0x00000083ff83723e */ /* 0x000fe200020006ff */
[----:B------:R-:W-:Y:S01]  /*fc20*/  HADD2.F32 R129, -RZ, R129.H0_H0 ;  /* 0x20000081ff817230 */ /* 0x000fe20000004100 */
[----:B------:R-:W-:-:S02]  /*fc30*/  LOP3.LUT R126, R125, 0xff, RZ, 0xc0, !PT ;  /* 0x000000ff7d7e7812 */ /* 0x000fc400078ec0ff */
[----:B------:R-:W-:Y:S01]  /*fc40*/  SHF.R.U64 R3, R124, 0x8, R125 ;  /* 0x000000087c037819 */ /* 0x000fe2000000127d */
[----:B------:R-:W-:Y:S01]  /*fc50*/  HADD2.F32 R131, -RZ, R131.H0_H0 ;  /* 0x20000083ff837230 */ /* 0x000fe20000004100 */
[----:B------:R-:W-:Y:S01]  /*fc60*/  F2FP.F16.E4M3.UNPACK_B R126, R126 ;  /* 0x0000007eff7e723e */ /* 0x000fe200020006ff */
[-C--:B------:R-:W-:Y:S01]  /*fc70*/  FFMA R162, R129, R85.reuse, R130 ;  /* 0x0000005581a27223 */ /* 0x080fe20000000082 */
[-C--:B------:R-:W-:Y:S01]  /*fc80*/  FFMA R176, R127, R85.reuse, R176 ;  /* 0x000000557fb07223 */ /* 0x080fe200000000b0 */
[----:B------:R-:W-:Y:S01]  /*fc90*/  LOP3.LUT R130, R186, 0xff000000, R3, 0xf8, !PT ;  /* 0xff000000ba827812 */ /* 0x000fe200078ef803 */
[----:B------:R-:W-:Y:S01]  /*fca0*/  FFMA R180, R131, R85, R180 ;  /* 0x0000005583b47223 */ /* 0x000fe200000000b4 */
[----:B------:R-:W-:Y:S01]  /*fcb0*/  SHF.R.U64 R127, R124, 0x10, R125 ;  /* 0x000000107c7f7819 */ /* 0x000fe2000000127d */
[----:B------:R-:W-:Y:S01]  /*fcc0*/  HADD2.F32 R131, -RZ, R126.H0_H0 ;  /* 0x2000007eff837230 */ /* 0x000fe20000004100 */
[----:B------:R-:W-:Y:S01]  /*fcd0*/  LOP3.LUT R3, R3, 0xff, RZ, 0xc0, !PT ;  /* 0x000000ff03037812 */ /* 0x000fe200078ec0ff */
[----:B------:R-:W-:Y:S01]  /*fce0*/  HADD2.F32 R129, -RZ, R128.H0_H0 ;  /* 0x20000080ff817230 */ /* 0x000fe20000004100 */
[----:B------:R-:W-:-:S02]  /*fcf0*/  LOP3.LUT R126, R184, 0xff000000, R127, 0xf8, !PT ;  /* 0xff000000b87e7812 */ /* 0x000fc400078ef87f */
[----:B------:R-:W-:Y:S01]  /*fd00*/  F2FP.F16.E4M3.UNPACK_B R3, R3 ;  /* 0x00000003ff03723e */ /* 0x000fe200020006ff */
[-C--:B------:R-:W-:Y:S01]  /*fd10*/  FFMA R164, R131, R85.reuse, R164 ;  /* 0x0000005583a47223 */ /* 0x080fe200000000a4 */
[----:B------:R-:W-:Y:S01]  /*fd20*/  LOP3.LUT R127, R127, 0xff, RZ, 0xc0, !PT ;  /* 0x000000ff7f7f7812 */ /* 0x000fe200078ec0ff */
[----:B------:R-:W-:Y:S01]  /*fd30*/  FFMA R0, R129, R85, R0 ;  /* 0x0000005581007223 */ /* 0x000fe20000000000 */
[--C-:B------:R-:W-:Y:S01]  /*fd40*/  SHF.R.U32.HI R131, RZ, 0x8, R125.reuse ;  /* 0x00000008ff837819 */ /* 0x100fe2000001167d */
[----:B------:R-:W-:Y:S01]  /*fd50*/  HADD2.F32 R3, -RZ, R3.H0_H0 ;  /* 0x20000003ff037230 */ /* 0x000fe20000004100 */
[----:B------:R-:W-:Y:S02]  /*fd60*/  F2FP.F16.E4M3.UNPACK_B R127, R127 ;  /* 0x0000007fff7f723e */ /* 0x000fe400020006ff */
[----:B------:R-:W-:Y:S02]  /*fd70*/  SHF.R.U64 R182, R124, 0x18, R125 ;  /* 0x000000187cb67819 */ /* 0x000fe4000000127d */
[----:B------:R-:W-:Y:S01]  /*fd80*/  FFMA R2, R3, R85, R2 ;  /* 0x0000005503027223 */ /* 0x000fe20000000002 */
[----:B------:R-:W-:Y:S01]  /*fd90*/  HADD2.F32 R127, -RZ, R127.H0_H0 ;  /* 0x2000007fff7f7230 */ /* 0x000fe20000004100 */
[----:B------:R-:W-:-:S02]  /*fda0*/  LOP3.LUT R3, R136, 0xff, RZ, 0xc0, !PT ;  /* 0x000000ff88037812 */ /* 0x000fc400078ec0ff */
[----:B------:R-:W-:Y:S02]  /*fdb0*/  LOP3.LUT R129, R182, 0xff, RZ, 0xc0, !PT ;  /* 0x000000ffb6817812 */ /* 0x000fe400078ec0ff */
[----:B------:R-:W-:Y:S01]  /*fdc0*/  FFMA R162, R127, R85, R162 ;  /* 0x000000557fa27223 */ /* 0x000fe200000000a2 */
[----:B------:R-:W-:Y:S02]  /*fdd0*/  F2FP.F16.E4M3.UNPACK_B R127, R3 ;  /* 0x00000003ff7f723e */ /* 0x000fe400020006ff */
[----:B------:R-:W-:Y:S02]  /*fde0*/  LOP3.LUT R3, R131, 0xff, RZ, 0xc0, !PT ;  /* 0x000000ff83037812 */ /* 0x000fe400078ec0ff */
[----:B------:R-:W-:Y:S01]  /*fdf0*/  F2FP.F16.E4M3.UNPACK_B R129, R129 ;  /* 0x00000081ff81723e */ /* 0x000fe200020006ff */
[----:B------:R-:W-:Y:S01]  /*fe00*/  HADD2.F32 R127, -RZ, R127.H0_H0 ;  /* 0x2000007fff7f7230 */ /* 0x000fe20000004100 */
[----:B------:R-:W-:Y:S02]  /*fe10*/  F2FP.F16.E4M3.UNPACK_B R3, R3 ;  /* 0x00000003ff03723e */ /* 0x000fe400020006ff */
[----:B------:R-:W-:Y:S01]  /*fe20*/  SHF.R.U32.HI R125, RZ, 0x10, R125 ;  /* 0x00000010ff7d7819 */ /* 0x000fe2000001167d */
[----:B------:R-:W-:Y:S01]  /*fe30*/  HADD2.F32 R129, -RZ, R129.H0_H0 ;  /* 0x20000081ff817230 */ /* 0x000fe20000004100 */
[----:B------:R-:W-:Y:S01]  /*fe40*/  F2FP.F16.E4M3.UNPACK_B R159, R159 ;  /* 0x0000009fff9f723e */ /* 0x000fe200020006ff */
[----:B------:R-:W-:Y:S01]  /*fe50*/  HADD2.F32 R3, -RZ, R3.H0_H0 ;  /* 0x20000003ff037230 */ /* 0x000fe20000004100 */
[----:B------:R-:W-:Y:S01]  /*fe60*/  LOP3.LUT R125, R125, 0xff, RZ, 0xc0, !PT ;  /* 0x000000ff7d7d7812 */ /* 0x000fe200078ec0ff */
[-C--:B------:R-:W-:Y:S01]  /*fe70*/  FFMA R180, R127, R85.reuse, R180 ;  /* 0x000000557fb47223 */ /* 0x080fe200000000b4 */
[-C--:B------:R-:W-:Y:S01]  /*fe80*/  FFMA R166, R129, R85.reuse, R166 ;  /* 0x0000005581a67223 */ /* 0x080fe200000000a6 */
[----:B------:R-:W-:Y:S01]  /*fe90*/  LOP3.LUT R129, R137, 0xff, RZ, 0xc0, !PT ;  /* 0x000000ff89817812 */ /* 0x000fe200078ec0ff */
[----:B------:R-:W-:Y:S01]  /*fea0*/  FFMA R176, R3, R85, R176 ;  /* 0x0000005503b07223 */ /* 0x000fe200000000b0 */
[----:B------:R-:W-:Y:S01]  /*feb0*/  SHF.R.U64 R3, R136, 0x8, R137 ;  /* 0x0000000888037819 */ /* 0x000fe20000001289 */
[----:B------:R-:W-:Y:S01]  /*fec0*/  HADD2.F32 R159, -RZ, R159.H0_H0 ;  /* 0x2000009fff9f7230 */ /* 0x000fe20000004100 */
[----:B------:R-:W-:-:S02]  /*fed0*/  F2FP.F16.E4M3.UNPACK_B R125, R125 ;  /* 0x0000007dff7d723e */ /* 0x000fc400020006ff */
[----:B------:R-:W-:Y:S02]  /*fee0*/  LOP3.LUT R3, R3, 0xff, RZ, 0xc0, !PT ;  /* 0x000000ff03037812 */ /* 0x000fe400078ec0ff */
[----:B------:R-:W-:Y:S01]  /*fef0*/  F2FP.F16.E4M3.UNPACK_B R129, R129 ;  /* 0x00000081ff81723e */ /* 0x000fe200020006ff */
[----:B------:R-:W-:Y:S01]  /*ff00*/  HADD2.F32 R125, -RZ, R125.H0_H0 ;  /* 0x2000007dff7d7230 */ /* 0x000fe20000004100 */
[----:B------:R-:W-:Y:S01]  /*ff10*/  F2FP.F16.E4M3.UNPACK_B R3, R3 ;  /* 0x00000003ff03723e */ /* 0x000fe200020006ff */
[-C--:B------:R-:W-:Y:S01]  /*ff20*/  FFMA R178, R159, R85.reuse, R178 ;  /* 0x000000559fb27223 */ /* 0x080fe200000000b2 */
[----:B------:R-:W-:Y:S01]  /*ff30*/  F2FP.F16.E4M3.UNPACK_B R156, R156 ;  /* 0x0000009cff9c723e */ /* 0x000fe200020006ff */
[----:B------:R-:W-:Y:S02]  /*ff40*/  HADD2.F32 R129, -RZ, R129.H0_H0 ;  /* 0x20000081ff817230 */ /* 0x000fe40000004100 */
[----:B------:R-:W-:Y:S01]  /*ff50*/  FFMA R0, R125, R85, R0 ;  /* 0x000000557d007223 */ /* 0x000fe20000000000 */
[----:B------:R-:W-:Y:S01]  /*ff60*/  HADD2.F32 R3, -RZ, R3.H0_H0 ;  /* 0x20000003ff037230 */ /* 0x000fe20000004100 */
[----:B------:R-:W-:Y:S01]  /*ff70*/  SHF.R.U64 R125, R136, 0x10, R137 ;  /* 0x00000010887d7819 */ /* 0x000fe20000001289 */
[----:B------:R-:W-:-:S02]  /*ff80*/  HADD2.F32 R127, -RZ, R156.H0_H0 ;  /* 0x2000009cff7f7230 */ /* 0x000fc40000004100 */
[-C--:B------:R-:W-:Y:S01]  /*ff90*/  FFMA R164, R129, R85.reuse, R164 ;  /* 0x0000005581a47223 */ /* 0x080fe200000000a4 */
[----:B------:R-:W-:Y:S01]  /*ffa0*/  SHF.R.U32.HI R129, RZ, 0x8, R137 ;  /* 0x00000008ff817819 */ /* 0x000fe20000011689 */
[-C--:B------:R-:W-:Y:S01]  /*ffb0*/  FFMA R2, R3, R85.reuse, R2 ;  /* 0x0000005503027223 */ /* 0x080fe20000000002 */
[----:B------:R-:W-:Y:S01]  /*ffc0*/  SHF.R.U64 R3, R138, 0x8, R139 ;  /* 0x000000088a037819 */ /* 0x000fe2000000128b */
[----:B------:R-:W-:Y:S01]  /*ffd0*/  FFMA R178, R127, R85, R178 ;  /* 0x000000557fb27223 */ /* 0x000fe200000000b2 */
[----:B------:R-:W-:Y:S01]  /*ffe0*/  SHF.R.U64 R127, R136, 0x18, R137 ;  /* 0x00000018887f7819 */ /* 0x000fe20000001289 */
[----:B------:R-:W-:Y:S01]  /*fff0*/  IMAD R137, R152, 0x8, R119 ;  /* 0x0000000898897824 */ /* 0x000fe200078e0277 */
[----:B------:R-:W-:Y:S02]  /*10000*/  LOP3.LUT R3, R3, 0xff, RZ, 0xc0, !PT ;  /* 0x000000ff03037812 */ /* 0x000fe400078ec0ff */
[----:B------:R-:W-:Y:S01]  /*10010*/  LOP3.LUT R125, R125, 0xff, RZ, 0xc0, !PT ;  /* 0x000000ff7d7d7812 */ /* 0x000fe200078ec0ff */
[----:B------:R-:W-:Y:S01]  /*10020*/  VIADD R137, R137, 0x5 ;  /* 0x0000000589897836 */ /* 0x000fe20000000000 */
[----:B------:R-:W-:-:S02]  /*10030*/  F2FP.F16.E4M3.UNPACK_B R3, R3 ;  /* 0x00000003ff03723e */ /* 0x000fc400020006ff */
[----:B------:R-:W-:Y:S02]  /*10040*/  F2FP.F16.E4M3.UNPACK_B R105, R105 ;  /* 0x00000069ff69723e */ /* 0x000fe400020006ff */
[----:B------:R-:W-:Y:S01]  /*10050*/  LOP3.LUT R129, R129, 0xff, RZ, 0xc0, !PT ;  /* 0x000000ff81817812 */ /* 0x000fe200078ec0ff */
[----:B------:R-:W-:Y:S01]  /*10060*/  HADD2.F32 R3, -RZ, R3.H0_H0 ;  /* 0x20000003ff037230 */ /* 0x000fe20000004100 */
[----:B------:R-:W-:Y:S01]  /*10070*/  LOP3.LUT R127, R127, 0xff, RZ, 0xc0, !PT ;  /* 0x000000ff7f7f7812 */ /* 0x000fe200078ec0ff */
[----:B------:R-:W-:Y:S01]  /*10080*/  HADD2.F32 R105, -RZ, R105.H0_H0 ;  /* 0x20000069ff697230 */ /* 0x000fe20000004100 */
[----:B------:R-:W-:Y:S02]  /*10090*/  F2FP.F16.E4M3.UNPACK_B R125, R125 ;  /* 0x0000007dff7d723e */ /* 0x000fe400020006ff */
[----:B------:R-:W-:Y:S01]  /*100a0*/  F2FP.F16.E4M3.UNPACK_B R129, R129 ;  /* 0x00000081ff81723e */ /* 0x000fe200020006ff */
[----:B------:R-:W-:Y:S01]  /*100b0*/  FFMA R2, R3, R85, R2 ;  /* 0x0000005503027223 */ /* 0x000fe20000000002 */
[----:B------:R-:W-:Y:S01]  /*100c0*/  LOP3.LUT R155, R155, 0xff, RZ, 0xc0, !PT ;  /* 0x000000ff9b9b7812 */ /* 0x000fe200078ec0ff */
[----:B------:R-:W-:Y:S01]  /*100d0*/  HADD2.F32 R125, -RZ, R125.H0_H0 ;  /* 0x2000007dff7d7230 */ /* 0x000fe20000004100 */
[C-C-:B------:R-:W-:Y:S01]  /*100e0*/  SHF.R.U64 R3, R138.reuse, 0x18, R139.reuse ;  /* 0x000000188a037819 */ /* 0x140fe2000000128b */
[----:B------:R-:W-:Y:S01]  /*100f0*/  HADD2.F32 R129, -RZ, R129.H0_H0 ;  /* 0x20000081ff817230 */ /* 0x000fe20000004100 */
[----:B------:R-:W-:Y:S01]  /*10100*/  F2FP.F16.E4M3.UNPACK_B R127, R127 ;  /* 0x0000007fff7f723e */ /* 0x000fe200020006ff */
[----:B------:R-:W-:Y:S01]  /*10110*/  FFMA R178, R105, R85, R178 ;  /* 0x0000005569b27223 */ /* 0x000fe200000000b2 */
[----:B------:R-:W-:Y:S01]  /*10120*/  F2FP.F16.E4M3.UNPACK_B R155, R155 ;  /* 0x0000009bff9b723e */ /* 0x000fe200020006ff */
[-C--:B------:R-:W-:Y:S01]  /*10130*/  FFMA R162, R125, R85.reuse, R162 ;  /* 0x000000557da27223 */ /* 0x080fe200000000a2 */
[----:B------:R-:W-:Y:S01]  /*10140*/  LOP3.LUT R3, R3, 0xff, RZ, 0xc0, !PT ;  /* 0x000000ff03037812 */ /* 0x000fe200078ec0ff */
[----:B------:R-:W-:Y:S01]  /*10150*/  HADD2.F32 R127, -RZ, R127.H0_H0 ;  /* 0x2000007fff7f7230 */ /* 0x000fe20000004100 */
[--C-:B------:R-:W-:Y:S01]  /*10160*/  SHF.R.U32.HI R105, RZ, 0x8, R139.reuse ;  /* 0x00000008ff697819 */ /* 0x100fe2000001168b */
[----:B------:R-:W-:Y:S01]  /*10170*/  FFMA R176, R129, R85, R176 ;  /* 0x0000005581b07223 */ /* 0x000fe200000000b0 */
[----:B------:R-:W-:Y:S01]  /*10180*/  F2FP.F16.E4M3.UNPACK_B R3, R3 ;  /* 0x00000003ff03723e */ /* 0x000fe200020006ff */
[----:B------:R-:W-:Y:S01]  /*10190*/  HADD2.F32 R155, -RZ, R155.H0_H0 ;  /* 0x2000009bff9b7230 */ /* 0x000fe20000004100 */
[----:B------:R-:W-:Y:S01]  /*101a0*/  LOP3.LUT R125, R139, 0xff, RZ, 0xc0, !PT ;  /* 0x000000ff8b7d7812 */ /* 0x000fe200078ec0ff */
[-C--:B------:R-:W-:Y:S01]  /*101b0*/  FFMA R166, R127, R85.reuse, R166 ;  /* 0x000000557fa67223 */ /* 0x080fe200000000a6 */
[----:B------:R-:W-:Y:S01]  /*101c0*/  LOP3.LUT R105, R105, 0xff, RZ, 0xc0, !PT ;  /* 0x000000ff69697812 */ /* 0x000fe200078ec0ff */
[----:B------:R-:W-:Y:S01]  /*101d0*/  HADD2.F32 R3, -RZ, R3.H0_H0 ;  /* 0x20000003ff037230 */ /* 0x000fe20000004100 */
[----:B------:R-:W-:Y:S01]  /*101e0*/  SHF.R.U64 R129, R138, 0x10, R139 ;  /* 0x000000108a817819 */ /* 0x000fe2000000128b */
[----:B------:R-:W-:Y:S01]  /*101f0*/  FFMA R0, R155, R85, R0 ;  /* 0x000000559b007223 */ /* 0x000fe20000000000 */
[----:B------:R-:W-:-:S02]  /*10200*/  F2FP.F16.E4M3.UNPACK_B R127, R125 ;  /* 0x0000007dff7f723e */ /* 0x000fc400020006ff */
[----:B------:R-:W-:Y:S01]  /*10210*/  F2FP.F16.E4M3.UNPACK_B R105, R105 ;  /* 0x00000069ff69723e */ /* 0x000fe200020006ff */
[----:B------:R-:W-:Y:S01]  /*10220*/  FFMA R166, R3, R85, R166 ;  /* 0x0000005503a67223 */ /* 0x000fe200000000a6 */
[----:B------:R-:W-:Y:S01]  /*10230*/  LOP3.LUT R125, R129, 0xff, RZ, 0xc0, !PT ;  /* 0x000000ff817d7812 */ /* 0x000fe200078ec0ff */
[----:B------:R-:W-:Y:S01]  /*10240*/  HADD2.F32 R127, -RZ, R127.H0_H0 ;  /* 0x2000007fff7f7230 */ /* 0x000fe20000004100 */
[----:B------:R-:W-:Y:S01]  /*10250*/  SHF.R.U32.HI R155, RZ, 0x18, R141 ;  /* 0x00000018ff9b7819 */ /* 0x000fe2000001168d */
[----:B------:R-:W-:Y:S01]  /*10260*/  HADD2.F32 R105, -RZ, R105.H0_H0 ;  /* 0x20000069ff697230 */ /* 0x000fe20000004100 */
[----:B------:R-:W-:Y:S02]  /*10270*/  LOP3.LUT R146, R146, 0xff, RZ, 0xc0, !PT ;  /* 0x000000ff92927812 */ /* 0x000fe400078ec0ff */
        /* <DEDUP_REMOVED lines=13> */
[-C--:B------:R-:W-:Y:S01]  /*10350*/  FFMA R178, R105, R85.reuse, R178 ;  /* 0x0000005569b27223 */ /* 0x080fe200000000b2 */
[----:B------:R-:W-:Y:S01]  /*10360*/  LOP3.LUT R107, R107, 0xff, RZ, 0xc0, !PT ;  /* 0x000000ff6b6b7812 */ /* 0x000fe200078ec0ff */
[----:B------:R-:W-:Y:S01]  /*10370*/  FFMA R2, R3, R85, R2 ;  /* 0x0000005503027223 */ /* 0x000fe20000000002 */
[----:B------:R-:W-:Y:S01]  /*10380*/  HADD2.F32 R3, -RZ, R148.H0_H0 ;  /* 0x20000094ff037230 */ /* 0x000fe20000004100 */
[----:B------:R-:W-:Y:S01]  /*10390*/  F2FP.F16.E4M3.UNPACK_B R131, R131 ;  /* 0x00000083ff83723e */ /* 0x000fe200020006ff */
[----:B------:R-:W-:Y:S01]  /*103a0*/  IMAD.SHL.U32 R146, R142, 0x1000000, RZ ;  /* 0x010000008e927824 */ /* 0x000fe200078e00ff */
[----:B------:R-:W-:-:S02]  /*103b0*/  LOP3.LUT R127, R140, 0xff, RZ, 0xc0, !PT ;  /* 0x000000ff8c7f7812 */ /* 0x000fc400078ec0ff */
[----:B------:R-:W-:Y:S01]  /*103c0*/  LOP3.LUT R125, R125, 0xff, RZ, 0xc0, !PT ;  /* 0x000000ff7d7d7812 */ /* 0x000fe200078ec0ff */
[----:B------:R-:W-:Y:S01]  /*103d0*/  FFMA R166, R3, R85, R166 ;  /* 0x0000005503a67223 */ /* 0x000fe200000000a6 */
[----:B------:R-:W-:Y:S01]  /*103e0*/  SHF.R.U32.HI R105, RZ, 0x10, R141 ;  /* 0x00000010ff697819 */ /* 0x000fe2000001168d */
[----:B------:R-:W-:Y:S01]  /*103f0*/  HADD2.F32 R131, -RZ, R131.H0_H0 ;  /* 0x20000083ff837230 */ /* 0x000fe20000004100 */
[----:B------:R-:W-:Y:S02]  /*10400*/  F2FP.F16.E4M3.UNPACK_B R107, R107 ;  /* 0x0000006bff6b723e */ /* 0x000fe400020006ff */
[----:B------:R-:W-:Y:S02]  /*10410*/  F2FP.F16.E4M3.UNPACK_B R127, R127 ;  /* 0x0000007fff7f723e */ /* 0x000fe400020006ff */
[----:B------:R-:W-:Y:S01]  /*10420*/  F2FP.F16.E4M3.UNPACK_B R125, R125 ;  /* 0x0000007dff7d723e */ /* 0x000fe200020006ff */
[----:B------:R-:W-:Y:S01]  /*10430*/  HADD2.F32 R107, -RZ, R107.H0_H0 ;  /* 0x2000006bff6b7230 */ /* 0x000fe20000004100 */
[----:B------:R-:W-:Y:S01]  /*10440*/  LOP3.LUT R3, R105, 0xff, RZ, 0xc0, !PT ;  /* 0x000000ff69037812 */ /* 0x000fe200078ec0ff */
[----:B------:R-:W-:Y:S01]  /*10450*/  HADD2.F32 R127, -RZ, R127.H0_H0 ;  /* 0x2000007fff7f7230 */ /* 0x000fe20000004100 */
[----:B------:R-:W-:Y:S01]  /*10460*/  LOP3.LUT R129, R141, 0xff, RZ, 0xc0, !PT ;  /* 0x000000ff8d817812 */ /* 0x000fe200078ec0ff */
[----:B------:R-:W-:Y:S01]  /*10470*/  HADD2.F32 R125, -RZ, R125.H0_H0 ;  /* 0x2000007dff7d7230 */ /* 0x000fe20000004100 */
[----:B------:R-:W-:Y:S01]  /*10480*/  F2FP.F16.E4M3.UNPACK_B R3, R3 ;  /* 0x00000003ff03723e */ /* 0x000fe200020006ff */
[----:B------:R-:W-:Y:S01]  /*10490*/  FFMA R180, R131, R85, R180 ;  /* 0x0000005583b47223 */ /* 0x000fe200000000b4 */
[----:B------:R-:W-:Y:S01]  /*104a0*/  F2FP.F16.E4M3.UNPACK_B R129, R129 ;  /* 0x00000081ff81723e */ /* 0x000fe200020006ff */
[-C--:B------:R-:W-:Y:S01]  /*104b0*/  FFMA R162, R107, R85.reuse, R162 ;  /* 0x000000556ba27223 */ /* 0x080fe200000000a2 */
[----:B------:R-:W-:Y:S01]  /*104c0*/  LOP3.LUT R157, R157, 0xff, RZ, 0xc0, !PT ;  /* 0x000000ff9d9d7812 */ /* 0x000fe200078ec0ff */
[----:B------:R-:W-:Y:S01]  /*104d0*/  HADD2.F32 R3, -RZ, R3.H0_H0 ;  /* 0x20000003ff037230 */ /* 0x000fe20000004100 */
[----:B------:R-:W-:Y:S01]  /*104e0*/  LOP3.LUT R105, R143, 0xff, RZ, 0xc0, !PT ;  /* 0x000000ff8f697812 */ /* 0x000fe200078ec0ff */
[-C--:B------:R-:W-:Y:S01]  /*104f0*/  FFMA R180, R127, R85.reuse, R180 ;  /* 0x000000557fb47223 */ /* 0x080fe200000000b4 */
[----:B------:R-:W-:Y:S01]  /*10500*/  LOP3.LUT R161, R161, 0xff, RZ, 0xc0, !PT ;  /* 0x000000ffa1a17812 */ /* 0x000fe200078ec0ff */
[-C--:B------:R-:W-:Y:S01]  /*10510*/  FFMA R0, R125, R85.reuse, R0 ;  /* 0x000000557d007223 */ /* 0x080fe20000000000 */
[--C-:B------:R-:W-:Y:S01]  /*10520*/  SHF.R.U32.HI R131, RZ, 0x10, R143.reuse ;  /* 0x00000010ff837819 */ /* 0x100fe2000001168f */
[----:B------:R-:W-:Y:S01]  /*10530*/  HADD2.F32 R129, -RZ, R129.H0_H0 ;  /* 0x20000081ff817230 */ /* 0x000fe20000004100 */
[----:B------:R-:W-:Y:S01]  /*10540*/  SHF.R.U32.HI R107, RZ, 0x18, R143 ;  /* 0x00000018ff6b7819 */ /* 0x000fe2000001168f */
[----:B------:R-:W-:Y:S01]  /*10550*/  FFMA R0, R3, R85, R0 ;  /* 0x0000005503007223 */ /* 0x000fe20000000000 */
[----:B------:R-:W-:-:S02]  /*10560*/  F2FP.F16.E4M3.UNPACK_B R157, R157 ;  /* 0x0000009dff9d723e */ /* 0x000fc400020006ff */
[----:B------:R-:W-:Y:S01]  /*10570*/  F2FP.F16.E4M3.UNPACK_B R105, R105 ;  /* 0x00000069ff69723e */ /* 0x000fe200020006ff */
[----:B------:R-:W-:Y:S01]  /*10580*/  FFMA R164, R129, R85, R164 ;  /* 0x0000005581a47223 */ /* 0x000fe200000000a4 */
[----:B------:R-:W-:Y:S01]  /*10590*/  F2FP.F16.E4M3.UNPACK_B R161, R161 ;  /* 0x000000a1ffa1723e */ /* 0x000fe200020006ff */
[----:B------:R-:W-:Y:S01]  /*105a0*/  HADD2.F32 R157, -RZ, R157.H0_H0 ;  /* 0x2000009dff9d7230 */ /* 0x000fe20000004100 */
[--C-:B------:R-:W-:Y:S01]  /*105b0*/  SHF.R.U64 R136, R142, 0x10, R143.reuse ;  /* 0x000000108e887819 */ /* 0x100fe2000000128f */
[----:B------:R-:W-:Y:S01]  /*105c0*/  HADD2.F32 R105, -RZ, R105.H0_H0 ;  /* 0x20000069ff697230 */ /* 0x000fe20000004100 */
[----:B------:R-:W-:Y:S01]  /*105d0*/  LOP3.LUT R127, R131, 0xff, RZ, 0xc0, !PT ;  /* 0x000000ff837f7812 */ /* 0x000fe200078ec0ff */
[----:B------:R-:W-:Y:S01]  /*105e0*/  HADD2.F32 R161, -RZ, R161.H0_H0 ;  /* 0x200000a1ffa17230 */ /* 0x000fe20000004100 */
[----:B------:R-:W-:Y:S01]  /*105f0*/  F2FP.F16.E4M3.UNPACK_B R107, R107 ;  /* 0x0000006bff6b723e */ /* 0x000fe200020006ff */
[-C--:B------:R-:W-:Y:S01]  /*10600*/  FFMA R176, R157, R85.reuse, R176 ;  /* 0x000000559db07223 */ /* 0x080fe200000000b0 */
[----:B------:R-:W-:Y:S01]  /*10610*/  LOP3.LUT R3, R136, 0xff, RZ, 0xc0, !PT ;  /* 0x000000ff88037812 */ /* 0x000fe200078ec0ff */
[----:B------:R-:W-:Y:S01]  /*10620*/  FFMA R164, R105, R85, R164 ;  /* 0x0000005569a47223 */ /* 0x000fe200000000a4 */
[----:B------:R-:W-:Y:S01]  /*10630*/  F2FP.F16.E4M3.UNPACK_B R127, R127 ;  /* 0x0000007fff7f723e */ /* 0x000fe200020006ff */
[----:B------:R-:W-:Y:S01]  /*10640*/  HADD2.F32 R107, -RZ, R107.H0_H0 ;  /* 0x2000006bff6b7230 */ /* 0x000fe20000004100 */
[--C-:B------:R-:W-:Y:S01]  /*10650*/  SHF.R.U64 R129, R142, 0x18, R143.reuse ;  /* 0x000000188e817819 */ /* 0x100fe2000000128f */
[----:B------:R-:W-:Y:S01]  /*10660*/  FFMA R2, R161, R85, R2 ;  /* 0x00000055a1027223 */ /* 0x000fe20000000002 */
        /* <DEDUP_REMOVED lines=8> */
[----:B------:R-:W-:-:S02]  /*106f0*/  LOP3.LUT R107, R138, 0xff, RZ, 0xc0, !PT ;  /* 0x000000ff8a6b7812 */ /* 0x000fc400078ec0ff */
[----:B------:R-:W-:Y:S01]  /*10700*/  F2FP.F16.E4M3.UNPACK_B R105, R105 ;  /* 0x00000069ff69723e */ /* 0x000fe200020006ff */
[----:B------:R-:W0:Y:S01]  /*10710*/  SHFL.IDX PT, R2, R2, R157, 0x1f ;  /* 0x00001f9d02027589 */ /* 0x000e2200000e0000 */
[----:B------:R-:W-:Y:S01]  /*10720*/  LOP3.LUT R125, R142, 0xff, RZ, 0xc0, !PT ;  /* 0x000000ff8e7d7812 */ /* 0x000fe200078ec0ff */
[----:B------:R-:W-:Y:S01]  /*10730*/  FFMA R3, R3, R85, R162 ;  /* 0x0000005503037223 */ /* 0x000fe200000000a2 */
[----:B------:R-:W-:Y:S01]  /*10740*/  F2FP.F16.E4M3.UNPACK_B R107, R107 ;  /* 0x0000006bff6b723e */ /* 0x000fe200020006ff */
[----:B------:R-:W1:Y:S01]  /*10750*/  SHFL.IDX PT, R139, R178, R157, 0x1f ;  /* 0x00001f9db28b7589 */ /* 0x000e6200000e0000 */
[----:B------:R-:W-:Y:S01]  /*10760*/  HADD2.F32 R105, -RZ, R105.H0_H0 ;  /* 0x20000069ff697230 */ /* 0x000fe20000004100 */
[----:B------:R-:W-:Y:S01]  /*10770*/  F2FP.F16.E4M3.UNPACK_B R125, R125 ;  /* 0x0000007dff7d723e */ /* 0x000fe200020006ff */
[----:B------:R-:W-:Y:S01]  /*10780*/  IMAD.SHL.U32 R142, R136, 0x1000000, RZ ;  /* 0x01000000888e7824 */ /* 0x000fe200078e00ff */
[----:B------:R-:W2:Y:S01]  /*10790*/  SHFL.IDX PT, R0, R0, R157, 0x1f ;  /* 0x00001f9d00007589 */ /* 0x000ea200000e0000 */
[----:B------:R-:W-:-:S02]  /*107a0*/  HADD2.F32 R107, -RZ, R107.H0_H0 ;  /* 0x2000006bff6b7230 */ /* 0x000fc40000004100 */
[-C--:B------:R-:W-:Y:S01]  /*107b0*/  FFMA R105, R105, R85.reuse, R166 ;  /* 0x0000005569697223 */ /* 0x080fe200000000a6 */
[----:B------:R-:W-:Y:S01]  /*107c0*/  LOP3.LUT R154, R154, 0xff0000, R141, 0xf8, !PT ;  /* 0x00ff00009a9a7812 */ /* 0x000fe200078ef88d */
[----:B------:R-:W3:Y:S01]  /*107d0*/  SHFL.IDX PT, R3, R3, R157, 0x1f ;  /* 0x00001f9d03037589 */ /* 0x000ee200000e0000 */
[----:B------:R-:W-:Y:S02]  /*107e0*/  HADD2.F32 R125, -RZ, R125.H0_H0 ;  /* 0x2000007dff7d7230 */ /* 0x000fe40000004100 */
[-C--:B------:R-:W-:Y:S01]  /*107f0*/  FFMA R176, R107, R85.reuse, R176 ;  /* 0x000000556bb07223 */ /* 0x080fe200000000b0 */
[----:B------:R-:W-:Y:S01]  /*10800*/  IMAD.SHL.U32 R141, R143, 0x1000000, RZ ;  /* 0x010000008f8d7824 */ /* 0x000fe200078e00ff */
[----:B------:R-:W-:Y:S01]  /*10810*/  LOP3.LUT R107, R115, R142, RZ, 0xfc, !PT ;  /* 0x0000008e736b7212 */ /* 0x000fe200078efcff */
[----:B------:R4:W3:Y:S01]  /*10820*/  SHFL.IDX PT, R136, R105, R157, 0x1f ;  /* 0x00001f9d69887589 */ /* 0x0008e200000e0000 */
[----:B------:R-:W-:Y:S02]  /*10830*/  IMAD.SHL.U32 R142, R129, 0x1000000, RZ ;  /* 0x01000000818e7824 */ /* 0x000fe400078e00ff */
[----:B------:R-:W-:Y:S01]  /*10840*/  FFMA R125, R125, R85, R180 ;  /* 0x000000557d7d7223 */ /* 0x000fe200000000b4 */
[----:B------:R-:W-:Y:S01]  /*10850*/  LOP3.LUT R140, R140, 0xfffffffb, RZ, 0xc0, !PT ;  /* 0xfffffffb8c8c7812 */ /* 0x000fe200078ec0ff */
[----:B------:R-:W3:Y:S01]  /*10860*/  SHFL.IDX PT, R164, R164, R157, 0x1f ;  /* 0x00001f9da4a47589 */ /* 0x000ee200000e0000 */
[----:B------:R-:W-:-:S02]  /*10870*/  LOP3.LUT R115, R147, R146, RZ, 0xfc, !PT ;  /* 0x0000009293737212 */ /* 0x000fc400078efcff */
[----:B------:R-:W-:Y:S01]  /*10880*/  LOP3.LUT R129, R149, R142, RZ, 0xfc, !PT ;  /* 0x0000008e95817212 */ /* 0x000fe200078efcff */
[----:B------:R-:W-:Y:S01]  /*10890*/  IMAD.U32 R142, R155, 0x10000, RZ ;  /* 0x000100009b8e7824 */ /* 0x000fe200078e00ff */
[----:B------:R2:W3:Y:S01]  /*108a0*/  SHFL.IDX PT, R137, R125, R157, 0x1f ;  /* 0x00001f9d7d897589 */ /* 0x0004e200000e0000 */
[----:B----4-:R-:W-:Y:S01]  /*108b0*/  IMAD.SHL.U32 R105, R131, 0x1000000, RZ ;  /* 0x0100000083697824 */ /* 0x010fe200078e00ff */
[----:B------:R-:W-:Y:S01]  /*108c0*/  LOP3.LUT R131, R160, R141, RZ, 0xfc, !PT ;  /* 0x0000008da0837212 */ /* 0x000fe200078efcff */
[----:B------:R-:W-:Y:S02]  /*108d0*/  IMAD R141, R152, -0x8, R119 ;  /* 0xfffffff8988d7824 */ /* 0x000fe400078e0277 */
[----:B0-----:R-:W-:Y:S01]  /*108e0*/  FADD R171, R171, R2 ;  /* 0x00000002abab7221 */ /* 0x001fe20000000000 */
[----:B-1----:R-:W-:Y:S01]  /*108f0*/  FADD R170, R170, R139 ;  /* 0x0000008baaaa7221 */ /* 0x002fe20000000000 */
[----:B------:R-:W-:Y:S01]  /*10900*/  IADD3.X R2, PT, PT, R51, R144, R51, P0, P1 ;  /* 0x0000009033027210 */ /* 0x000fe200007e2433 */
[----:B------:R-:W-:Y:S01]  /*10910*/  VIADD R141, R141, 0x19 ;  /* 0x000000198d8d7836 */ /* 0x000fe20000000000 */
[----:B------:R-:W-:Y:S01]  /*10920*/  IADD3 R139, P0, P1, R50, R153, R50 ;  /* 0x00000099328b7210 */ /* 0x000fe2000791e032 */
[----:B--2---:R-:W-:Y:S01]  /*10930*/  FADD R175, R175, R0 ;  /* 0x00000000afaf7221 */ /* 0x004fe20000000000 */
[----:B------:R-:W-:Y:S01]  /*10940*/  IMAD.SHL.U32 R125, R138, 0x1000000, RZ ;  /* 0x010000008a7d7824 */ /* 0x000fe200078e00ff */
[----:B------:R-:W-:Y:S01]  /*10950*/  LOP3.LUT R138, R145, R142, RZ, 0xfc, !PT ;  /* 0x0000008e918a7212 */ /* 0x000fe200078efcff */
[----:B---3--:R-:W-:Y:S01]  /*10960*/  FADD R172, R172, R3 ;  /* 0x00000003acac7221 */ /* 0x008fe20000000000 */
[----:B------:R-:W-:Y:S01]  /*10970*/  LOP3.LUT R141, R141, 0x1f, RZ, 0xc0, !PT ;  /* 0x0000001f8d8d7812 */ /* 0x000fe200078ec0ff */
[----:B------:R-:W0:Y:S01]  /*10980*/  SHFL.IDX PT, R147, R176, R157, 0x1f ;  /* 0x00001f9db0937589 */ /* 0x000e2200000e0000 */
[----:B------:R-:W-:Y:S01]  /*10990*/  LOP3.LUT R127, R158, R125, RZ, 0xfc, !PT ;  /* 0x0000007d9e7f7212 */ /* 0x000fe200078efcff */
[----:B------:R-:W-:Y:S01]  /*109a0*/  FADD R173, R173, R136 ;  /* 0x00000088adad7221 */ /* 0x000fe20000000000 */
[----:B------:R-:W-:-:S02]  /*109b0*/  LOP3.LUT R125, R154, R105, RZ, 0xfc, !PT ;  /* 0x000000699a7d7212 */ /* 0x000fc400078efcff */
[----:B------:R-:W-:Y:S01]  /*109c0*/  LOP3.LUT R105, R138, 0xff000000, R143, 0xf8, !PT ;  /* 0xff0000008a697812 */ /* 0x000fe200078ef88f */
[----:B------:R-:W-:Y:S01]  /*109d0*/  FADD R169, R169, R164 ;  /* 0x000000a4a9a97221 */ /* 0x000fe20000000000 */
[----:B------:R-:W-:Y:S02]  /*109e0*/  IADD3.X R138, PT, PT, R51, R2, R51, P0, P1 ;  /* 0x00000002338a7210 */ /* 0x000fe400007e2433 */
[----:B------:R-:W-:Y:S01]  /*109f0*/  IADD3 R0, P5, P6, R141, R139, R50 ;  /* 0x0000008b8d007210 */ /* 0x000fe20007ebe032 */
[----:B------:R-:W-:Y:S01]  /*10a00*/  FADD R168, R168, R137 ;  /* 0x00000089a8a87221 */ /* 0x000fe20000000000 */
[----:B------:R-:W-:Y:S02]  /*10a10*/  LOP3.LUT R128, R165, 0xff000000, R124, 0xf8, !PT ;  /* 0xff000000a5807812 */ /* 0x000fe400078ef87c */
[----:B------:R-:W-:Y:S02]  /*10a20*/  IADD3.X R3, PT, PT, RZ, R138, R51, P5, P6 ;  /* 0x0000008aff037210 */ /* 0x000fe40002fec433 */
[----:B------:R-:W-:-:S02]  /*10a30*/  ISETP.LT.U32.AND P6, PT, R141, R96, PT ;  /* 0x000000608d00720c */ /* 0x000fc40003fc1070 */
[-C--:B------:R-:W-:Y:S02]  /*10a40*/  ISETP.LT.U32.AND P5, PT, R141, R96.reuse, PT ;  /* 0x000000608d00720c */ /* 0x080fe40003fa1070 */
[----:B------:R-:W-:Y:S02]  /*10a50*/  LOP3.LUT R124, R163, 0xff000000, R182, 0xf8, !PT ;  /* 0xff000000a37c7812 */ /* 0x000fe400078ef8b6 */
[CC--:B------:R-:W-:Y:S02]  /*10a60*/  ISETP.LT.U32.AND P3, PT, R141.reuse, R96.reuse, PT ;  /* 0x000000608d00720c */ /* 0x0c0fe40003f61070 */
[CC--:B------:R-:W-:Y:S01]  /*10a70*/  ISETP.LT.U32.AND P2, PT, R141.reuse, R96.reuse, PT ;  /* 0x000000608d00720c */ /* 0x0c0fe20003f41070 */
[----:B0-----:R-:W-:Y:S01]  /*10a80*/  FADD R174, R174, R147 ;  /* 0x00000093aeae7221 */ /* 0x001fe20000000000 */
[CC--:B------:R-:W-:Y:S02]  /*10a90*/  ISETP.LT.U32.AND P1, PT, R141.reuse, R96.reuse, PT ;  /* 0x000000608d00720c */ /* 0x0c0fe40003f21070 */
[----:B------:R-:W-:-:S02]  /*10aa0*/  ISETP.LT.U32.AND P0, PT, R141, R96, PT ;  /* 0x000000608d00720c */ /* 0x000fc40003f01070 */
[----:B------:R-:W-:Y:S02]  /*10ab0*/  @P6 LOP3.LUT R140, R140, 0x4, RZ, 0xfc, !PT ;  /* 0x000000048c8c6812 */ /* 0x000fe400078efcff */
[----:B------:R-:W-:Y:S02]  /*10ac0*/  ISETP.LT.U32.AND P6, PT, R141, R96, PT ;  /* 0x000000608d00720c */ /* 0x000fe40003fc1070 */
[----:B------:R-:W-:-:S04]  /*10ad0*/  LOP3.LUT R140, R140, 0xfffffffd, RZ, 0xc0, !PT ;  /* 0xfffffffd8c8c7812 */ /* 0x000fc800078ec0ff */
[----:B------:R-:W-:Y:S02]  /*10ae0*/  @P5 LOP3.LUT R140, R140, 0x2, RZ, 0xfc, !PT ;  /* 0x000000028c8c5812 */ /* 0x000fe400078efcff */
[----:B------:R-:W-:Y:S02]  /*10af0*/  ISETP.LT.U32.AND P5, PT, R141, R96, PT ;  /* 0x000000608d00720c */ /* 0x000fe40003fa1070 */
[----:B------:R-:W-:-:S04]  /*10b00*/  LOP3.LUT R140, R140, 0xfffffffe, RZ, 0xc0, !PT ;  /* 0xfffffffe8c8c7812 */ /* 0x000fc800078ec0ff */
[----:B------:R-:W-:-:S07]  /*10b10*/  @P6 LOP3.LUT R140, R140, 0x1, RZ, 0xfc, !PT ;  /* 0x000000018c8c6812 */ /* 0x000fce00078efcff */
        /* <DEDUP_REMOVED lines=17> */
.L_x_184:
[----:B------:R-:W-:-:S05]  /*10c30*/  IADD3 R136, P5, PT, R0, R50, RZ ;  /* 0x0000003200887210 */ /* 0x000fca0007fbe0ff */
[----:B------:R-:W-:Y:S01]  /*10c40*/  IMAD.X R137, R3, 0x1, R51, P5 ;  /* 0x0000000103897824 */ /* 0x000fe200028e0633 */
[----:B------:R-:W-:-:S04]  /*10c50*/  LEA R148, P5, R136, R116, 0x3 ;  /* 0x0000007488947211 */ /* 0x000fc800078a18ff */
[----:B------:R-:W-:-:S06]  /*10c60*/  LEA.HI.X R149, R136, R101, R137, 0x3, P5 ;  /* 0x0000006588957211 */ /* 0x000fcc00028f1c89 */
[----:B------:R-:W5:Y:S03]  /*10c70*/  LDG.E.64 R148, desc[UR6][R148.64] ;  /* 0x0000000694947981 */ /* 0x000f66000c1e1b00 */
.L_x_185:
[----:B------:R-:W-:Y:S05]  /*10c80*/  BSYNC.RECONVERGENT B0 ;  /* 0x0000000000007941 */ /* 0x000fea0003800200 */
.L_x_183:
[----:B------:R-:W-:Y:S04]  /*10c90*/  BSSY.RECONVERGENT B0, `(.L_x_186) ;  /* 0x000001a000007945 */ /* 0x000fe80003800200 */
        /* <DEDUP_REMOVED lines=17> */
.L_x_187:
        /* <DEDUP_REMOVED lines=8> */
.L_x_188:
[----:B------:R-:W-:Y:S05]  /*10e30*/  BSYNC.RECONVERGENT B0 ;  /* 0x0000000000007941 */ /* 0x000fea0003800200 */
.L_x_186:
[----:B------:R-:W-:Y:S01]  /*10e40*/  LOP3.LUT P5, RZ, R140, 0x2, RZ, 0xc0, !PT ;  /* 0x000000028cff7812 */ /* 0x000fe200078ac0ff */
        /* <DEDUP_REMOVED lines=18> */
.L_x_190:
[----:B------:R-:W-:-:S05]  /*10f70*/  IMAD.SHL.U32 R136, R119, 0x2, RZ ;  /* 0x0000000277887824 */ /* 0x000fca00078e00ff */
[----:B------:R-:W-:-:S05]  /*10f80*/  LOP3.LUT R137, R136, 0xc0, RZ, 0xc0, !PT ;  /* 0x000000c088897812 */ /* 0x000fca00078ec0ff */
[----:B------:R-:W-:Y:S02]  /*10f90*/  IMAD R143, R118, R137, RZ ;  /* 0x00000089768f7224 */ /* 0x000fe400078e02ff */
[----:B------:R-:W-:-:S04]  /*10fa0*/  IMAD.WIDE.U32 R136, R137, R117, R150 ;  /* 0x0000007589887225 */ /* 0x000fc800078e0096 */
[----:B------:R-:W-:Y:S01]  /*10fb0*/  IMAD.IADD R142, R137, 0x1, R143 ;  /* 0x00000001898e7824 */ /* 0x000fe200078e028f */
[----:B------:R-:W-:Y:S01]  /*10fc0*/  IADD3 R137, P5, P6, R50, R136, R50 ;  /* 0x0000008832897210 */ /* 0x000fe20007ebe032 */
[----:B------:R-:W-:-:S03]  /*10fd0*/  IMAD R143, R118, 0xa, RZ ;  /* 0x0000000a768f7824 */ /* 0x000fc600078e02ff */
[----:B------:R-:W-:Y:S02]  /*10fe0*/  IADD3.X R142, PT, PT, R51, R142, R51, P5, P6 ;  /* 0x0000008e338e7210 */ /* 0x000fe40002fec433 */
[----:B------:R-:W-:-:S04]  /*10ff0*/  IADD3 R136, P5, P6, R50, R137, R50 ;  /* 0x0000008932887210 */ /* 0x000fc80007ebe032 */
[----:B------:R-:W-:Y:S02]  /*11000*/  IADD3.X R142, PT, PT, R51, R142, R51, P5, P6 ;  /* 0x0000008e338e7210 */ /* 0x000fe40002fec433 */
[----:B------:R-:W-:-:S04]  /*11010*/  IADD3 R136, P5, P6, R141, R136, R50 ;  /* 0x000000888d887210 */ /* 0x000fc80007ebe032 */
[----:B------:R-:W-:-:S03]  /*11020*/  IADD3.X R137, PT, PT, RZ, R142, R51, P5, P6 ;  /* 0x0000008eff897210 */ /* 0x000fc60002fec433 */
[----:B------:R-:W-:-:S04]  /*11030*/  IMAD.WIDE.U32 R136, R117, 0xa, R136 ;  /* 0x0000000a75887825 */ /* 0x000fc800078e0088 */
[----:B------:R-:W-:Y:S01]  /*11040*/  IMAD.IADD R137, R143, 0x1, R137 ;  /* 0x000000018f897824 */ /* 0x000fe200078e0289 */
[----:B------:R-:W-:-:S04]  /*11050*/  LEA R144, P5, R136, R116, 0x3 ;  /* 0x0000007488907211 */ /* 0x000fc800078a18ff */
[----:B------:R-:W-:-:S06]  /*11060*/  LEA.HI.X R145, R136, R101, R137, 0x3, P5 ;  /* 0x0000006588917211 */ /* 0x000fcc00028f1c89 */
[----:B------:R-:W5:Y:S03]  /*11070*/  LDG.E.64 R144, desc[UR6][R144.64] ;  /* 0x0000000690907981 */ /* 0x000f66000c1e1b00 */
.L_x_191:
[----:B------:R-:W-:Y:S05]  /*11080*/  BSYNC.RECONVERGENT B0 ;  /* 0x0000000000007941 */ /* 0x000fea0003800200 */
.L_x_189:
        /* <DEDUP_REMOVED lines=11> */
[----:B------:R-:W-:Y:S01]  /*11140*/  LOP3.LUT R154, R154, 0xff00, R143, 0xf8, !PT ;  /* 0x0000ff009a9a7812 */ /* 0x000fe200078ef88f */
[----:B------:R-:W-:Y:S01]  /*11150*/  IMAD.U32 R143, R140, 0x10000, RZ ;  /* 0x000100008c8f7824 */ /* 0x000fe200078e00ff */
[----:B------:R-:W-:Y:S01]  /*11160*/  LOP3.LUT R142, R142, 0xffff, R137, 0xf8, !PT ;  /* 0x0000ffff8e8e7812 */ /* 0x000fe200078ef889 */
[----:B------:R-:W-:-:S03]  /*11170*/  IMAD.SHL.U32 R137, R140, 0x1000000, RZ ;  /* 0x010000008c897824 */ /* 0x000fc600078e00ff */
[----:B------:R-:W-:Y:S02]  /*11180*/  LOP3.LUT R154, R154, 0xff0000, R143, 0xf8, !PT ;  /* 0x00ff00009a9a7812 */ /* 0x000fe400078ef88f */
[----:B------:R-:W-:Y:S02]  /*11190*/  LOP3.LUT R143, R142, 0xff000000, R137, 0xf8, !PT ;  /* 0xff0000008e8f7812 */ /* 0x000fe400078ef889 */
[----:B------:R-:W-:Y:S02]  /*111a0*/  LOP3.LUT R137, R154, R155, RZ, 0xfc, !PT ;  /* 0x0000009b9a897212 */ /* 0x000fe400078efcff */
[----:B------:R-:W-:Y:S01]  /*111b0*/  LOP3.LUT R136, R143, 0xff, R136, 0xf8, !PT ;  /* 0x000000ff8f887812 */ /* 0x000fe200078ef888 */
[----:B------:R-:W-:Y:S06]  /*111c0*/  BRA `(.L_x_194) ;  /* 0x0000000000447947 */ /* 0x000fec0003800000 */
.L_x_193:
        /* <DEDUP_REMOVED lines=15> */
[----:B------:R-:W-:-:S05]  /*112c0*/  LEA.HI.X R143, R136, R101, R137, 0x3, P5 ;  /* 0x00000065888f7211 */ /* 0x000fca00028f1c89 */
[----:B------:R0:W5:Y:S04]  /*112d0*/  LDG.E.64 R136, desc[UR6][R142.64] ;  /* 0x000000068e887981 */ /* 0x000168000c1e1b00 */
.L_x_194:
[----:B------:R-:W-:Y:S05]  /*112e0*/  BSYNC.RECONVERGENT B0 ;  /* 0x0000000000007941 */ /* 0x000fea0003800200 */
.L_x_192:
[----:B------:R-:W-:Y:S04]  /*112f0*/  BSSY.RECONVERGENT B0, `(.L_x_195) ;  /* 0x0000023000007945 */ /* 0x000fe80003800200 */
[----:B------:R-:W-:Y:S05]  /*11300*/  @!P4 BRA P0, `(.L_x_196) ;  /* 0x000000000040c947 */ /* 0x000fea0000000000 */
[----:B------:R-:W-:-:S04]  /*11310*/  F2FP.SATFINITE.E4M3.F32.PACK_AB_MERGE_C R140, RZ, RZ, RZ ;  /* 0x000000ffff8c723e */ /* 0x000fc800048070ff */
[C---:B0-----:R-:W-:Y:S01]  /*11320*/  LOP3.LUT R142, R140.reuse, 0xffff, RZ, 0xc0, !PT ;  /* 0x0000ffff8c8e7812 */ /* 0x041fe200078ec0ff */
[----:B------:R-:W-:-:S03]  /*11330*/  IMAD.SHL.U32 R141, R140, 0x100, RZ ;  /* 0x000001008c8d7824 */ /* 0x000fc600078e00ff */
[C---:B------:R-:W-:Y:S01]  /*11340*/  LOP3.LUT R154, R142.reuse, 0xff, RZ, 0xc0, !PT ;  /* 0x000000ff8e9a7812 */ /* 0x040fe200078ec0ff */
[C---:B------:R-:W-:Y:S02]  /*11350*/  IMAD.U32 R143, R142.reuse, 0x10000, RZ ;  /* 0x000100008e8f7824 */ /* 0x040fe400078e00ff */
[----:B------:R-:W-:-:S03]  /*11360*/  IMAD.SHL.U32 R151, R142, 0x100, RZ ;  /* 0x000001008e977824 */ /* 0x000fc600078e00ff */
[----:B------:R-:W-:Y:S02]  /*11370*/  LOP3.LUT R150, R143, 0xff0000, RZ, 0xc0, !PT ;  /* 0x00ff00008f967812 */ /* 0x000fe400078ec0ff */
[----:B------:R-:W-:Y:S01]  /*11380*/  LOP3.LUT R154, R154, 0xff00, R151, 0xf8, !PT ;  /* 0x0000ff009a9a7812 */ /* 0x000fe200078ef897 */
[----:B------:R-:W-:Y:S01]  /*11390*/  IMAD.SHL.U32 R151, R142, 0x1000000, RZ ;  /* 0x010000008e977824 */ /* 0x000fe200078e00ff */
[----:B------:R-:W-:Y:S01]  /*113a0*/  LOP3.LUT R150, R150, 0xffff, R141, 0xf8, !PT ;  /* 0x0000ffff96967812 */ /* 0x000fe200078ef88d */
[----:B------:R-:W-:Y:S01]  /*113b0*/  IMAD.SHL.U32 R141, R142, 0x1000000, RZ ;  /* 0x010000008e8d7824 */ /* 0x000fe200078e00ff */
[----:B------:R-:W-:-:S04]  /*113c0*/  LOP3.LUT R154, R154, 0xff0000, R143, 0xf8, !PT ;  /* 0x00ff00009a9a7812 */ /* 0x000fc800078ef88f */
[----:B------:R-:W-:Y:S02]  /*113d0*/  LOP3.LUT R143, R150, 0xff000000, R141, 0xf8, !PT ;  /* 0xff000000968f7812 */ /* 0x000fe400078ef88d */
[----:B------:R-:W-:Y:S02]  /*113e0*/  LOP3.LUT R141, R154, R151, RZ, 0xfc, !PT ;  /* 0x000000979a8d7212 */ /* 0x000fe400078efcff */
[----:B------:R-:W-:Y:S01]  /*113f0*/  LOP3.LUT R140, R143, 0xff, R140, 0xf8, !PT ;  /* 0x000000ff8f8c7812 */ /* 0x000fe200078ef88c */
[----:B------:R-:W-:Y:S06]  /*11400*/  BRA `(.L_x_197) ;  /* 0x0000000000447947 */ /* 0x000fec0003800000 */
.L_x_196:
[----:B------:R-:W-:-:S05]  /*11410*/  IMAD.SHL.U32 R140, R119, 0x2, RZ ;  /* 0x00000002778c7824 */ /* 0x000fca00078e00ff */
[----:B------:R-:W-:-:S05]  /*11420*/  LOP3.LUT R155, R140, 0xc0, RZ, 0xc0, !PT ;  /* 0x000000c08c9b7812 */ /* 0x000fca00078ec0ff */
[----:B0-----:R-:W-:-:S04]  /*11430*/  IMAD.WIDE.U32 R142, R155, R117, R150 ;  /* 0x000000759b8e7225 */ /* 0x001fc800078e0096 */
[----:B------:R-:W-:-:S04]  /*11440*/  IMAD R155, R118, R155, RZ ;  /* 0x0000009b769b7224 */ /* 0x000fc800078e02ff */
[----:B------:R-:W-:Y:S01]  /*11450*/  IMAD.IADD R140, R143, 0x1, R155 ;  /* 0x000000018f8c7824 */ /* 0x000fe200078e029b */
[----:B------:R-:W-:-:S04]  /*11460*/  IADD3 R143, P0, P5, R50, R142, R50 ;  /* 0x0000008e328f7210 */ /* 0x000fc80007d1e032 */
[----:B------:R-:W-:Y:S02]  /*11470*/  IADD3.X R140, PT, PT, R51, R140, R51, P0, P5 ;  /* 0x0000008c338c7210 */ /* 0x000fe400007ea433 */
[----:B------:R-:W-:-:S04]  /*11480*/  IADD3 R143, P0, P5, R50, R143, R50 ;  /* 0x0000008f328f7210 */ /* 0x000fc80007d1e032 */
[----:B------:R-:W-:Y:S02]  /*11490*/  IADD3.X R142, PT, PT, R51, R140, R51, P0, P5 ;  /* 0x0000008c338e7210 */ /* 0x000fe400007ea433 */
[----:B------:R-:W-:Y:S01]  /*114a0*/  IADD3 R140, P0, P5, R141, R143, R50 ;  /* 0x0000008f8d8c7210 */ /* 0x000fe20007d1e032 */
[----:B------:R-:W-:-:S03]  /*114b0*/  IMAD R143, R118, 0xc, RZ ;  /* 0x0000000c768f7824 */ /* 0x000fc600078e02ff */
[----:B------:R-:W-:-:S03]  /*114c0*/  IADD3.X R141, PT, PT, RZ, R142, R51, P0, P5 ;  /* 0x0000008eff8d7210 */ /* 0x000fc600007ea433 */
[----:B------:R-:W-:-:S04]  /*114d0*/  IMAD.WIDE.U32 R140, R117, 0xc, R140 ;  /* 0x0000000c758c7825 */ /* 0x000fc800078e008c */
[----:B------:R-:W-:Y:S01]  /*114e0*/  IMAD.IADD R141, R143, 0x1, R141 ;  /* 0x000000018f8d7824 */ /* 0x000fe200078e028d */
[----:B------:R-:W-:-:S04]  /*114f0*/  LEA R142, P0, R140, R116, 0x3 ;  /* 0x000000748c8e7211 */ /* 0x000fc800078018ff */
[----:B------:R-:W-:-:S05]  /*11500*/  LEA.HI.X R143, R140, R101, R141, 0x3, P0 ;  /* 0x000000658c8f7211 */ /* 0x000fca00000f1c8d */
[----:B------:R0:W5:Y:S04]  /*11510*/  LDG.E.64 R140, desc[UR6][R142.64] ;  /* 0x000000068e8c7981 */ /* 0x000168000c1e1b00 */
.L_x_197:
[----:B------:R-:W-:Y:S05]  /*11520*/  BSYNC.RECONVERGENT B0 ;  /* 0x0000000000007941 */ /* 0x000fea0003800200 */
.L_x_195:
        /* <DEDUP_REMOVED lines=18> */
.L_x_199:
[----:B------:R-:W-:Y:S02]  /*11650*/  IMAD R0, R152, -0x8, R119 ;  /* 0xfffffff898007824 */ /* 0x000fe400078e0277 */
[----:B0-----:R-:W-:Y:S02]  /*11660*/  IMAD R143, R118, 0xd, RZ ;  /* 0x0000000d768f7824 */ /* 0x001fe400078e02ff */
[----:B------:R-:W-:-:S05]  /*11670*/  VIADD R0, R0, 0x19 ;  /* 0x0000001900007836 */ /* 0x000fca0000000000 */
[----:B------:R-:W-:-:S04]  /*11680*/  LOP3.LUT R0, R0, 0x1f, RZ, 0xc0, !PT ;  /* 0x0000001f00007812 */ /* 0x000fc800078ec0ff */
[----:B------:R-:W-:-:S04]  /*11690*/  IADD3 R0, P0, P1, R0, R139, R50 ;  /* 0x0000008b00007210 */ /* 0x000fc8000791e032 */
[----:B------:R-:W-:Y:S01]  /*116a0*/  IADD3.X R3, PT, PT, RZ, R138, R51, P0, P1 ;  /* 0x0000008aff037210 */ /* 0x000fe200007e2433 */
[----:B------:R-:W-:-:S04]  /*116b0*/  IMAD.MOV.U32 R138, RZ, RZ, R0 ;  /* 0x000000ffff8a7224 */ /* 0x000fc800078e0000 */
[----:B------:R-:W-:Y:S02]  /*116c0*/  IMAD.MOV.U32 R139, RZ, RZ, R3 ;  /* 0x000000ffff8b7224 */ /* 0x000fe400078e0003 */
[----:B------:R-:W-:-:S04]  /*116d0*/  IMAD.WIDE.U32 R138, R117, 0xd, R138 ;  /* 0x0000000d758a7825 */ /* 0x000fc800078e008a */
[----:B------:R-:W-:Y:S01]  /*116e0*/  IMAD.IADD R139, R143, 0x1, R139 ;  /* 0x000000018f8b7824 */ /* 0x000fe200078e028b */
[----:B------:R-:W-:-:S04]  /*116f0*/  LEA R142, P0, R138, R116, 0x3 ;  /* 0x000000748a8e7211 */ /* 0x000fc800078018ff */
[----:B------:R-:W-:-:S05]  /*11700*/  LEA.HI.X R143, R138, R101, R139, 0x3, P0 ;  /* 0x000000658a8f7211 */ /* 0x000fca00000f1c8b */
[----:B------:R0:W5:Y:S04]  /*11710*/  LDG.E.64 R138, desc[UR6][R142.64] ;  /* 0x000000068e8a7981 */ /* 0x000168000c1e1b00 */
.L_x_200:
[----:B------:R-:W-:Y:S05]  /*11720*/  BSYNC.RECONVERGENT B0 ;  /* 0x0000000000007941 */ /* 0x000fea0003800200 */
.L_x_198:
[----:B------:R-:W-:Y:S04]  /*11730*/  BSSY.RECONVERGENT B0, `(.L_x_201) ;  /* 0x0000020000007945 */ /* 0x000fe80003800200 */
[----:B------:R-:W-:Y:S05]  /*11740*/  @!P4 BRA P2, `(.L_x_202) ;  /* 0x000000000040c947 */ /* 0x000fea0001000000 */
[----:B------:R-:W-:-:S04]  /*11750*/  F2FP.SATFINITE.E4M3.F32.PACK_AB_MERGE_C R50, RZ, RZ, RZ ;  /* 0x000000ffff32723e */ /* 0x000fc800048070ff */
[C---:B------:R-:W-:Y:S01]  /*11760*/  LOP3.LUT R51, R50.reuse, 0xffff, RZ, 0xc0, !PT ;  /* 0x0000ffff32337812 */ /* 0x040fe200078ec0ff */
[----:B------:R-:W-:-:S03]  /*11770*/  IMAD.SHL.U32 R2, R50, 0x100, RZ ;  /* 0x0000010032027824 */ /* 0x000fc600078e00ff */
[C---:B------:R-:W-:Y:S01]  /*11780*/  LOP3.LUT R151, R51.reuse, 0xff, RZ, 0xc0, !PT ;  /* 0x000000ff33977812 */ /* 0x040fe200078ec0ff */
[C---:B0-----:R-:W-:Y:S02]  /*11790*/  IMAD.U32 R142, R51.reuse, 0x10000, RZ ;  /* 0x00010000338e7824 */ /* 0x041fe400078e00ff */
        /* <DEDUP_REMOVED lines=11> */
.L_x_202:
[----:B------:R-:W-:Y:S01]  /*11850*/  IMAD R152, R152, -0x8, R119 ;  /* 0xfffffff898987824 */ /* 0x000fe200078e0277 */
[----:B------:R-:W-:Y:S01]  /*11860*/  IADD3 R153, P0, P1, R50, R153, R50 ;  /* 0x0000009932997210 */ /* 0x000fe2000791e032 */
[----:B0-----:R-:W-:Y:S02]  /*11870*/  IMAD R143, R118, 0xe, RZ ;  /* 0x0000000e768f7824 */ /* 0x001fe400078e02ff */
[----:B------:R-:W-:Y:S01]  /*11880*/  VIADD R152, R152, 0x19 ;  /* 0x0000001998987836 */ /* 0x000fe20000000000 */
[----:B------:R-:W-:-:S04]  /*11890*/  IADD3.X R2, PT, PT, R51, R2, R51, P0, P1 ;  /* 0x0000000233027210 */ /* 0x000fc800007e2433 */
[----:B------:R-:W-:-:S04]  /*118a0*/  LOP3.LUT R152, R152, 0x1f, RZ, 0xc0, !PT ;  /* 0x0000001f98987812 */ /* 0x000fc800078ec0ff */
[----:B------:R-:W-:-:S04]  /*118b0*/  IADD3 R0, P0, P1, R152, R153, R50 ;  /* 0x0000009998007210 */ /* 0x000fc8000791e032 */
[----:B------:R-:W-:Y:S01]  /*118c0*/  IADD3.X R3, PT, PT, RZ, R2, R51, P0, P1 ;  /* 0x00000002ff037210 */ /* 0x000fe200007e2433 */
[----:B------:R-:W-:-:S04]  /*118d0*/  IMAD.MOV.U32 R2, RZ, RZ, R0 ;  /* 0x000000ffff027224 */ /* 0x000fc800078e0000 */
[----:B------:R-:W-:-:S04]  /*118e0*/  IMAD.WIDE.U32 R50, R117, 0xe, R2 ;  /* 0x0000000e75327825 */ /* 0x000fc800078e0002 */
[----:B------:R-:W-:Y:S01]  /*118f0*/  IMAD.IADD R2, R143, 0x1, R51 ;  /* 0x000000018f027824 */ /* 0x000fe200078e0233 */
[----:B------:R-:W-:-:S04]  /*11900*/  LEA R142, P0, R50, R116, 0x3 ;  /* 0x00000074328e7211 */ /* 0x000fc800078018ff */
[----:B------:R-:W-:-:S05]  /*11910*/  LEA.HI.X R143, R50, R101, R2, 0x3, P0 ;  /* 0x00000065328f7211 */ /* 0x000fca00000f1c02 */
[----:B------:R0:W5:Y:S04]  /*11920*/  LDG.E.64 R50, desc[UR6][R142.64] ;  /* 0x000000068e327981 */ /* 0x000168000c1e1b00 */
.L_x_203:
[----:B------:R-:W-:Y:S05]  /*11930*/  BSYNC.RECONVERGENT B0 ;  /* 0x0000000000007941 */ /* 0x000fea0003800200 */
.L_x_201:
        /* <DEDUP_REMOVED lines=9> */
[----:B------:R-:W-:Y:S01]  /*119d0*/  LOP3.LUT R116, R116, 0xff00, R101, 0xf8, !PT ;  /* 0x0000ff0074747812 */ /* 0x000fe200078ef865 */
[C---:B------:R-:W-:Y:S01]  /*119e0*/  IMAD.U32 R101, R2.reuse, 0x10000, RZ ;  /* 0x0001000002657824 */ /* 0x040fe200078e00ff */
[----:B------:R-:W-:Y:S01]  /*119f0*/  LOP3.LUT R3, R3, 0xffff, R0, 0xf8, !PT ;  /* 0x0000ffff03037812 */ /* 0x000fe200078ef800 */
[C---:B------:R-:W-:Y:S02]  /*11a00*/  IMAD.SHL.U32 R0, R2.reuse, 0x1000000, RZ ;  /* 0x0100000002007824 */ /* 0x040fe400078e00ff */
[----:B------:R-:W-:Y:S01]  /*11a10*/  IMAD.SHL.U32 R2, R2, 0x1000000, RZ ;  /* 0x0100000002027824 */ /* 0x000fe200078e00ff */
[----:B------:R-:W-:Y:S02]  /*11a20*/  LOP3.LUT R101, R116, 0xff0000, R101, 0xf8, !PT ;  /* 0x00ff000074657812 */ /* 0x000fe400078ef865 */
[----:B------:R-:W-:-:S02]  /*11a30*/  LOP3.LUT R3, R3, 0xff000000, R0, 0xf8, !PT ;  /* 0xff00000003037812 */ /* 0x000fc400078ef800 */
[----:B------:R-:W-:Y:S02]  /*11a40*/  LOP3.LUT R163, R101, R2, RZ, 0xfc, !PT ;  /* 0x0000000265a37212 */ /* 0x000fe400078efcff */
[----:B------:R-:W-:Y:S01]  /*11a50*/  LOP3.LUT R162, R3, 0xff, R162, 0xf8, !PT ;  /* 0x000000ff03a27812 */ /* 0x000fe200078ef8a2 */
[----:B------:R-:W-:Y:S06]  /*11a60*/  BRA `(.L_x_206) ;  /* 0x00000000001c7947 */ /* 0x000fec0003800000 */
.L_x_205:
[----:B------:R-:W-:Y:S02]  /*11a70*/  IMAD.MOV.U32 R2, RZ, RZ, R0 ;  /* 0x000000ffff027224 */ /* 0x000fe400078e0000 */
[----:B0-----:R-:W-:Y:S02]  /*11a80*/  IMAD R143, R118, 0xf, RZ ;  /* 0x0000000f768f7824 */ /* 0x001fe400078e02ff */
[----:B------:R-:W-:-:S04]  /*11a90*/  IMAD.WIDE.U32 R2, R117, 0xf, R2 ;  /* 0x0000000f75027825 */ /* 0x000fc800078e0002 */
[----:B------:R-:W-:Y:S01]  /*11aa0*/  IMAD.IADD R0, R143, 0x1, R3 ;  /* 0x000000018f007824 */ /* 0x000fe200078e0203 */
[----:B------:R-:W-:-:S04]  /*11ab0*/  LEA R116, P0, R2, R116, 0x3 ;  /* 0x0000007402747211 */ /* 0x000fc800078018ff */
[----:B------:R-:W-:-:S05]  /*11ac0*/  LEA.HI.X R117, R2, R101, R0, 0x3, P0 ;  /* 0x0000006502757211 */ /* 0x000fca00000f1c00 */
[----:B------:R1:W5:Y:S04]  /*11ad0*/  LDG.E.64 R162, desc[UR6][R116.64] ;  /* 0x0000000674a27981 */ /* 0x000368000c1e1b00 */
.L_x_206:
[----:B------:R-:W-:Y:S05]  /*11ae0*/  BSYNC.RECONVERGENT B0 ;  /* 0x0000000000007941 */ /* 0x000fea0003800200 */
.L_x_204:
[----:B------:R-:W2:Y:S01]  /*11af0*/  S2R R3, SR_CgaCtaId ;  /* 0x0000000000037919 */ /* 0x000ea20000008800 */
[----:B-----5:R-:W-:Y:S01]  /*11b00*/  IMAD.SHL.U32 R155, R108, 0x100, RZ ;  /* 0x000001006c9b7824 */ /* 0x020fe200078e00ff */
[----:B------:R-:W-:Y:S01]  /*11b10*/  LOP3.LUT R2, R86, 0xff, RZ, 0xc0, !PT ;  /* 0x000000ff56027812 */ /* 0x000fe200078ec0ff */
[----:B------:R-:W-:Y:S01]  /*11b20*/  IMAD.SHL.U32 R158, R132, 0x100, RZ ;  /* 0x00000100849e7824 */ /* 0x000fe200078e00ff */
[----:B------:R-:W-:Y:S01]  /*11b30*/  SHF.R.U32.HI R189, RZ, 0x18, R121 ;  /* 0x00000018ffbd7819 */ /* 0x000fe20000011679 */
[----:B------:R-:W-:Y:S01]  /*11b40*/  IMAD.SHL.U32 R156, R146, 0x100, RZ ;  /* 0x00000100929c7824 */ /* 0x000fe200078e00ff */
[----:B------:R-:W-:Y:S01]  /*11b50*/  LOP3.LUT R155, R2, 0xff00, R155, 0xf8, !PT ;  /* 0x0000ff00029b7812 */ /* 0x000fe200078ef89b */
[C---:B------:R-:W-:Y:S01]  /*11b60*/  IMAD.U32 R161, R120.reuse, 0x10000, RZ ;  /* 0x0001000078a17824 */ /* 0x040fe200078e00ff */
[----:B------:R-:W-:Y:S01]  /*11b70*/  SHF.R.U32.HI R2, RZ, 0x18, R133 ;  /* 0x00000018ff027819 */ /* 0x000fe20000011685 */
[----:B-1----:R-:W-:Y:S01]  /*11b80*/  IMAD.U32 R116, R189, 0x10000, RZ ;  /* 0x00010000bd747824 */ /* 0x002fe200078e00ff */
[----:B------:R-:W-:Y:S01]  /*11b90*/  SHF.R.U32.HI R150, RZ, 0x18, R123 ;  /* 0x00000018ff967819 */ /* 0x000fe2000001167b */
[----:B------:R-:W-:Y:S01]  /*11ba0*/  IMAD.SHL.U32 R197, R120, 0x100, RZ ;  /* 0x0000010078c57824 */ /* 0x000fe200078e00ff */
[----:B0-----:R-:W-:Y:S01]  /*11bb0*/  SHF.L.U64.HI R143, R108, 0x8, R109 ;  /* 0x000000086c8f7819 */ /* 0x001fe2000001026d */
[----:B------:R-:W-:Y:S01]  /*11bc0*/  IMAD.SHL.U32 R118, R2, 0x100, RZ ;  /* 0x0000010002767824 */ /* 0x000fe200078e00ff */
[----:B------:R-:W-:Y:S01]  /*11bd0*/  LOP3.LUT R0, R87, 0xff, RZ, 0xc0, !PT ;  /* 0x000000ff57007812 */ /* 0x000fe200078ec0ff */
[----:B------:R-:W-:Y:S01]  /*11be0*/  IMAD.SHL.U32 R167, R150, 0x1000000, RZ ;  /* 0x0100000096a77824 */ /* 0x000fe200078e00ff */
[----:B------:R-:W-:Y:S01]  /*11bf0*/  SHF.L.U64.HI R142, R2, 0x8, RZ ;  /* 0x00000008028e7819 */ /* 0x000fe200000102ff */
[C---:B------:R-:W-:Y:S01]  /*11c00*/  IMAD.U32 R159, R144.reuse, 0x10000, RZ ;  /* 0x00010000909f7824 */ /* 0x040fe200078e00ff */
[----:B------:R-:W-:Y:S01]  /*11c10*/  SHF.L.U64.HI R117, R189, 0x10, RZ ;  /* 0x00000010bd757819 */ /* 0x000fe200000102ff */
[----:B------:R-:W-:Y:S01]  /*11c20*/  IMAD.SHL.U32 R182, R144, 0x100, RZ ;  /* 0x0000010090b67824 */ /* 0x000fe200078e00ff */
[----:B------:R-:W-:Y:S01]  /*11c30*/  SHF.L.U64.HI R180, R150, 0x18, RZ ;  /* 0x0000001896b47819 */ /* 0x000fe200000102ff */
[----:B------:R-:W-:Y:S01]  /*11c40*/  VIADD R84, R84, 0x6 ;  /* 0x0000000654547836 */ /* 0x000fe20000000000 */
[----:B------:R-:W-:Y:S01]  /*11c50*/  LOP3.LUT R143, R0, 0xff00, R143, 0xf8, !PT ;  /* 0x0000ff00008f7812 */ /* 0x000fe200078ef88f */
[----:B------:R-:W-:Y:S01]  /*11c60*/  BSSY.RECONVERGENT B0, `(.L_x_207) ;  /* 0x00003cb000007945 */ /* 0x000fe20003800200 */
[----:B------:R-:W-:-:S02]  /*11c70*/  LOP3.LUT R180, R180, R142, R117, 0xfe, !PT ;  /* 0x0000008eb4b47212 */ /* 0x000fc400078efe75 */
[----:B------:R-:W-:Y:S02]  /*11c80*/  MOV R0, 0x400 ;  /* 0x0000040000007802 */ /* 0x000fe40000000f00 */
[----:B------:R-:W-:Y:S02]  /*11c90*/  SHF.R.U32.HI R166, RZ, 0x18, R147 ;  /* 0x00000018ffa67819 */ /* 0x000fe40000011693 */
[----:B------:R-:W-:Y:S02]  /*11ca0*/  SHF.R.U32.HI R152, RZ, 0x18, R145 ;  /* 0x00000018ff987819 */ /* 0x000fe40000011691 */
[----:B------:R-:W-:Y:S02]  /*11cb0*/  SHF.R.U32.HI R142, RZ, 0x18, R137 ;  /* 0x00000018ff8e7819 */ /* 0x000fe40000011689 */
[----:B--2---:R-:W-:Y:S01]  /*11cc0*/  LEA R0, R3, R0, 0x18 ;  /* 0x0000000003007211 */ /* 0x004fe200078ec0ff */
[----:B------:R-:W-:Y:S01]  /*11cd0*/  IMAD.U32 R3, R152, 0x10000, RZ ;  /* 0x0001000098037824 */ /* 0x000fe200078e00ff */
[----:B------:R-:W-:Y:S01]  /*11ce0*/  LOP3.LUT R167, R167, R118, R116, 0xfe, !PT ;  /* 0x00000076a7a77212 */ /* 0x000fe200078efe74 */
[----:B------:R-:W-:Y:S01]  /*11cf0*/  IMAD.SHL.U32 R116, R166, 0x100, RZ ;  /* 0x00000100a6747824 */ /* 0x000fe200078e00ff */
[----:B------:R-:W-:Y:S01]  /*11d00*/  LOP3.LUT R101, R134, 0xff, RZ, 0xc0, !PT ;  /* 0x000000ff86657812 */ /* 0x000fe200078ec0ff */
[----:B------:R-:W-:Y:S01]  /*11d10*/  IMAD.SHL.U32 R118, R142, 0x1000000, RZ ;  /* 0x010000008e767824 */ /* 0x000fe200078e00ff */
[----:B------:R-:W-:-:S02]  /*11d20*/  SHF.L.U64.HI R153, R108, 0x18, R109 ;  /* 0x000000186c997819 */ /* 0x000fc4000001026d */
[----:B------:R-:W-:Y:S02]  /*11d30*/  LOP3.LUT R158, R101, 0xff00, R158, 0xf8, !PT ;  /* 0x0000ff00659e7812 */ /* 0x000fe400078ef89e */
[----:B------:R-:W-:Y:S02]  /*11d40*/  LOP3.LUT R118, R118, R116, R3, 0xfe, !PT ;  /* 0x0000007476767212 */ /* 0x000fe400078efe03 */
[----:B------:R-:W-:Y:S02]  /*11d50*/  SHF.L.U64.HI R116, R86, 0x10, R87 ;  /* 0x0000001056747819 */ /* 0x000fe40000010257 */
[----:B------:R-:W-:Y:S02]  /*11d60*/  LOP3.LUT R101, R148, 0xff, RZ, 0xc0, !PT ;  /* 0x000000ff94657812 */ /* 0x000fe400078ec0ff */
[----:B------:R-:W-:Y:S02]  /*11d70*/  LOP3.LUT R116, R116, 0xff, RZ, 0xc0, !PT ;  /* 0x000000ff74747812 */ /* 0x000fe400078ec0ff */
[----:B------:R-:W-:-:S02]  /*11d80*/  LOP3.LUT R156, R101, 0xff00, R156, 0xf8, !PT ;  /* 0x0000ff00659c7812 */ /* 0x000fc400078ef89c */
[----:B------:R-:W-:Y:S02]  /*11d90*/  LOP3.LUT R153, R116, 0xff00, R153, 0xf8, !PT ;  /* 0x0000ff0074997812 */ /* 0x000fe400078ef899 */
[----:B------:R-:W-:Y:S02]  /*11da0*/  SHF.L.U64.HI R116, R110, 0x10, R111 ;  /* 0x000000106e747819 */ /* 0x000fe4000001026f */
[----:B------:R-:W-:Y:S02]  /*11db0*/  SHF.L.U64.HI R117, R166, 0x8, RZ ;  /* 0x00000008a6757819 */ /* 0x000fe400000102ff */
[----:B------:R-:W-:Y:S02]  /*11dc0*/  SHF.L.U64.HI R101, R152, 0x10, RZ ;  /* 0x0000001098657819 */ /* 0x000fe400000102ff */
[----:B------:R-:W-:Y:S02]  /*11dd0*/  SHF.L.U64.HI R154, R142, 0x18, RZ ;  /* 0x000000188e9a7819 */ /* 0x000fe400000102ff */
[----:B------:R-:W-:-:S02]  /*11de0*/  SHF.R.U64 R185, R148, 0x10, R149 ;  /* 0x0000001094b97819 */ /* 0x000fc40000001295 */
[----:B------:R-:W-:Y:S02]  /*11df0*/  SHF.R.U64 R164, R134, 0x8, R135 ;  /* 0x0000000886a47819 */ /* 0x000fe40000001287 */
[----:B------:R-:W-:Y:S02]  /*11e00*/  LOP3.LUT R143, R143, 0xff0000, R116, 0xf8, !PT ;  /* 0x00ff00008f8f7812 */ /* 0x000fe400078ef874 */
[----:B------:R-:W-:Y:S02]  /*11e10*/  LOP3.LUT R154, R154, R117, R101, 0xfe, !PT ;  /* 0x000000759a9a7212 */ /* 0x000fe400078efe65 */
[----:B------:R-:W-:Y:S02]  /*11e20*/  SHF.L.U64.HI R3, R86, 0x8, R87 ;  /* 0x0000000856037819 */ /* 0x000fe40000010257 */
[----:B------:R-:W-:Y:S02]  /*11e30*/  SHF.R.U64 R193, R146, 0x8, R147 ;  /* 0x0000000892c17819 */ /* 0x000fe40000001293 */
[----:B------:R-:W-:-:S02]  /*11e40*/  LOP3.LUT R116, R185, 0xff, RZ, 0xc0, !PT ;  /* 0x000000ffb9747812 */ /* 0x000fc400078ec0ff */
[----:B------:R-:W-:Y:S02]  /*11e50*/  LOP3.LUT R117, R164, 0xff, RZ, 0xc0, !PT ;  /* 0x000000ffa4757812 */ /* 0x000fe400078ec0ff */
[----:B------:R-:W-:Y:S02]  /*11e60*/  SHF.L.U64.HI R177, R86, 0x18, R87 ;  /* 0x0000001856b17819 */ /* 0x000fe40000010257 */
[----:B------:R-:W-:Y:S02]  /*11e70*/  LOP3.LUT R101, R119, 0x1f, RZ, 0xc0, !PT ;  /* 0x0000001f77657812 */ /* 0x000fe400078ec0ff */
[----:B------:R-:W-:Y:S01]  /*11e80*/  LOP3.LUT R161, R158, 0xff0000, R161, 0xf8, !PT ;  /* 0x00ff00009ea17812 */ /* 0x000fe200078ef8a1 */
[----:B------:R-:W-:Y:S01]  /*11e90*/  IMAD.U32 R158, R110, 0x10000, RZ ;  /* 0x000100006e9e7824 */ /* 0x000fe200078e00ff */
[----:B------:R-:W-:Y:S01]  /*11ea0*/  SHF.L.U64.HI R188, R108, 0x10, R109 ;  /* 0x000000106cbc7819 */ /* 0x000fe2000001026d */
[----:B------:R-:W-:Y:S01]  /*11eb0*/  IMAD R101, R101, 0x108, R0 ;  /* 0x0000010865657824 */ /* 0x000fe200078e0200 */
[----:B------:R-:W-:Y:S01]  /*11ec0*/  LOP3.LUT R3, R3, 0xff, RZ, 0xc0, !PT ;  /* 0x000000ff03037812 */ /* 0x000fe200078ec0ff */
[----:B------:R-:W-:Y:S01]  /*11ed0*/  IMAD.SHL.U32 R0, R110, 0x100, RZ ;  /* 0x000001006e007824 */ /* 0x000fe200078e00ff */
[----:B------:R-:W-:-:S02]  /*11ee0*/  LOP3.LUT R193, R116, 0xff00, R193, 0xf8, !PT ;  /* 0x0000ff0074c17812 */ /* 0x000fc400078ef8c1 */
[----:B------:R-:W-:Y:S02]  /*11ef0*/  SHF.R.U64 R191, R134, 0x10, R135 ;  /* 0x0000001086bf7819 */ /* 0x000fe40000001287 */
[----:B------:R-:W-:Y:S02]  /*11f00*/  LOP3.LUT R116, R117, 0xff00, R132, 0xf8, !PT ;  /* 0x0000ff0075747812 */ /* 0x000fe400078ef884 */
[----:B------:R-:W-:Y:S02]  /*11f10*/  SHF.R.U32.HI R165, RZ, 0x18, R109 ;  /* 0x00000018ffa57819 */ /* 0x000fe4000001166d */
[----:B------:R-:W-:Y:S02]  /*11f20*/  LOP3.LUT R177, R177, 0xff, RZ, 0xc0, !PT ;  /* 0x000000ffb1b17812 */ /* 0x000fe400078ec0ff */
[----:B------:R-:W-:Y:S02]  /*11f30*/  LOP3.LUT R188, R3, 0xff00, R188, 0xf8, !PT ;  /* 0x0000ff0003bc7812 */ /* 0x000fe400078ef8bc */
[----:B------:R-:W-:-:S02]  /*11f40*/  SHF.R.U64 R151, R132, 0x8, R133 ;  /* 0x0000000884977819 */ /* 0x000fc40000001285 */
[----:B------:R-:W-:Y:S02]  /*11f50*/  LOP3.LUT R160, R191, 0xff, RZ, 0xc0, !PT ;  /* 0x000000ffbfa07812 */ /* 0x000fe400078ec0ff */
[----:B------:R-:W-:Y:S01]  /*11f60*/  LOP3.LUT R3, R155, 0xff0000, R158, 0xf8, !PT ;  /* 0x00ff00009b037812 */ /* 0x000fe200078ef89e */
[----:B------:R-:W-:Y:S01]  /*11f70*/  IMAD.SHL.U32 R155, R165, 0x100, RZ ;  /* 0x00000100a59b7824 */ /* 0x000fe200078e00ff */
[----:B------:R-:W-:Y:S01]  /*11f80*/  LOP3.LUT R197, R116, 0xff0000, R197, 0xf8, !PT ;  /* 0x00ff000074c57812 */ /* 0x000fe200078ef8c5 */
[----:B------:R-:W-:Y:S01]  /*11f90*/  IMAD.SHL.U32 R158, R136, 0x1000000, RZ ;  /* 0x01000000889e7824 */ /* 0x000fe200078e00ff */
[----:B------:R-:W-:Y:S02]  /*11fa0*/  LOP3.LUT R177, R177, 0xff00, R108, 0xf8, !PT ;  /* 0x0000ff00b1b17812 */ /* 0x000fe400078ef86c */
[--C-:B------:R-:W-:Y:S02]  /*11fb0*/  SHF.R.U32.HI R116, RZ, 0x8, R87.reuse ;  /* 0x00000008ff747819 */ /* 0x100fe40000011657 */
[----:B------:R-:W-:-:S02]  /*11fc0*/  SHF.R.U32.HI R184, RZ, 0x18, R87 ;  /* 0x00000018ffb87819 */ /* 0x000fc40000011657 */
[----:B------:R-:W-:Y:S01]  /*11fd0*/  LOP3.LUT R151, R160, 0xff00, R151, 0xf8, !PT ;  /* 0x0000ff00a0977812 */ /* 0x000fe200078ef897 */
[----:B------:R-:W-:Y:S01]  /*11fe0*/  IMAD.SHL.U32 R160, R122, 0x1000000, RZ ;  /* 0x010000007aa07824 */ /* 0x000fe200078e00ff */
[----:B------:R-:W-:Y:S02]  /*11ff0*/  LOP3.LUT R177, R177, 0xff0000, R0, 0xf8, !PT ;  /* 0x00ff0000b1b17812 */ /* 0x000fe400078ef800 */
[----:B------:R-:W-:Y:S01]  /*12000*/  LOP3.LUT R0, R116, 0xff, RZ, 0xc0, !PT ;  /* 0x000000ff74007812 */ /* 0x000fe200078ec0ff */
[----:B------:R-:W-:Y:S01]  /*12010*/  IMAD.SHL.U32 R116, R112, 0x1000000, RZ ;  /* 0x0100000070747824 */ /* 0x000fe200078e00ff */
[----:B------:R-:W-:Y:S02]  /*12020*/  LOP3.LUT R180, R155, R180, R184, 0xfe, !PT ;  /* 0x000000b49bb47212 */ /* 0x000fe400078efeb8 */
[----:B------:R-:W-:Y:S02]  /*12030*/  SHF.L.U64.HI R155, R110, 0x18, R111 ;  /* 0x000000186e9b7819 */ /* 0x000fe4000001026f */
[----:B------:R-:W-:-:S02]  /*12040*/  SHF.R.U64 R187, R148, 0x8, R149 ;  /* 0x0000000894bb7819 */ /* 0x000fc40000001295 */
[----:B------:R-:W-:Y:S02]  /*12050*/  LOP3.LUT R160, R161, 0xff000000, R160, 0xf8, !PT ;  /* 0xff000000a1a07812 */ /* 0x000fe400078ef8a0 */
[----:B------:R-:W-:Y:S02]  /*12060*/  LOP3.LUT R188, R188, 0xff0000, R155, 0xf8, !PT ;  /* 0x00ff0000bcbc7812 */ /* 0x000fe400078ef89b */
[----:B------:R-:W-:Y:S01]  /*12070*/  LOP3.LUT R161, R3, R116, RZ, 0xfc, !PT ;  /* 0x0000007403a17212 */ /* 0x000fe200078efcff */
[----:B------:R-:W-:Y:S01]  /*12080*/  IMAD.SHL.U32 R116, R113, 0x1000000, RZ ;  /* 0x0100000071747824 */ /* 0x000fe200078e00ff */
[----:B------:R-:W-:Y:S02]  /*12090*/  SHF.R.U32.HI R117, RZ, 0x10, R87 ;  /* 0x00000010ff757819 */ /* 0x000fe40000011657 */
[----:B------:R-:W-:Y:S02]  /*120a0*/  LOP3.LUT R155, R187, 0xff, RZ, 0xc0, !PT ;  /* 0x000000ffbb9b7812 */ /* 0x000fe400078ec0ff */
[----:B------:R-:W-:-:S02]  /*120b0*/  LOP3.LUT R3, R132, 0xff, RZ, 0xc0, !PT ;  /* 0x000000ff84037812 */ /* 0x000fc400078ec0ff */
[----:B------:R-:W-:Y:S02]  /*120c0*/  LOP3.LUT R186, R117, 0xffffff00, R125, 0xf8, !PT ;  /* 0xffffff0075ba7812 */ /* 0x000fe400078ef87d */
[----:B------:R-:W-:Y:S02]  /*120d0*/  LOP3.LUT R155, R155, 0xff00, R146, 0xf8, !PT ;  /* 0x0000ff009b9b7812 */ /* 0x000fe400078ef892 */
[----:B------:R-:W-:Y:S02]  /*120e0*/  LOP3.LUT R143, R143, R116, RZ, 0xfc, !PT ;  /* 0x000000748f8f7212 */ /* 0x000fe400078efcff */
[----:B------:R-:W-:Y:S02]  /*120f0*/  F2FP.F16.E4M3.UNPACK_B R116, R3 ;  /* 0x00000003ff74723e */ /* 0x000fe400020006ff */
[----:B------:R-:W-:Y:S02]  /*12100*/  LOP3.LUT R159, R156, 0xff0000, R159, 0xf8, !PT ;  /* 0x00ff00009c9f7812 */ /* 0x000fe400078ef89f */
[----:B------:R-:W-:-:S02]  /*12110*/  LOP3.LUT R3, R135, 0xff, RZ, 0xc0, !PT ;  /* 0x000000ff87037812 */ /* 0x000fc400078ec0ff */
[----:B------:R-:W-:Y:S02]  /*12120*/  SHF.R.U32.HI R157, RZ, 0x8, R109 ;  /* 0x00000008ff9d7819 */ /* 0x000fe4000001166d */
[----:B------:R-:W-:Y:S02]  /*12130*/  LOP3.LUT R186, R186, 0xff, RZ, 0xc0, !PT ;  /* 0x000000ffbaba7812 */ /* 0x000fe400078ec0ff */
[----:B------:R-:W-:Y:S02]  /*12140*/  SHF.L.U64.HI R156, R110, 0x8, R111 ;  /* 0x000000086e9c7819 */ /* 0x000fe4000001026f */
[----:B------:R-:W-:Y:S02]  /*12150*/  LOP3.LUT R183, R0, 0xff00, R109, 0xf8, !PT ;  /* 0x0000ff0000b77812 */ /* 0x000fe400078ef86d */
[----:B------:R-:W-:Y:S02]  /*12160*/  LOP3.LUT R182, R155, 0xff0000, R182, 0xf8, !PT ;  /* 0x00ff00009bb67812 */ /* 0x000fe400078ef8b6 */
[----:B------:R-:W-:-:S02]  /*12170*/  LOP3.LUT R155, R133, 0xff, RZ, 0xc0, !PT ;  /* 0x000000ff859b7812 */ /* 0x000fc400078ec0ff */
[----:B------:R-:W-:Y:S02]  /*12180*/  SHF.R.U32.HI R176, RZ, 0x18, R135 ;  /* 0x00000018ffb07819 */ /* 0x000fe40000011687 */
[----:B------:R-:W-:Y:S02]  /*12190*/  F2FP.F16.E4M3.UNPACK_B R3, R3 ;  /* 0x00000003ff03723e */ /* 0x000fe400020006ff */
[----:B------:R-:W-:Y:S01]  /*121a0*/  LOP3.LUT R186, R186, 0xff00, R157, 0xf8, !PT ;  /* 0x0000ff00baba7812 */ /* 0x000fe200078ef89d */
[----:B------:R-:W-:Y:S01]  /*121b0*/  HADD2.F32 R157, -RZ, R116.H0_H0 ;  /* 0x20000074ff9d7230 */ /* 0x000fe20000004100 */
[----:B------:R-:W-:Y:S02]  /*121c0*/  LOP3.LUT R183, R183, 0xff0000, R156, 0xf8, !PT ;  /* 0x00ff0000b7b77812 */ /* 0x000fe400078ef89c */
[----:B------:R-:W-:Y:S02]  /*121d0*/  F2FP.F16.E4M3.UNPACK_B R156, R155 ;  /* 0x0000009bff9c723e */ /* 0x000fe400020006ff */
[----:B------:R-:W-:-:S02]  /*121e0*/  LOP3.LUT R116, R167, R176, RZ, 0xfc, !PT ;  /* 0x000000b0a7747212 */ /* 0x000fc400078efcff */
[----:B------:R-:W-:Y:S01]  /*121f0*/  F2FP.F16.E4M3.UNPACK_B R155, R176 ;  /* 0x000000b0ff9b723e */ /* 0x000fe200020006ff */
[----:B------:R-:W-:Y:S01]  /*12200*/  HADD2.F32 R167, -RZ, R156.H0_H0 ;  /* 0x2000009cffa77230 */ /* 0x000fe20000004100 */
[----:B------:R-:W-:Y:S01]  /*12210*/  F2FP.F16.E4M3.UNPACK_B R176, R2 ;  /* 0x00000002ffb0723e */ /* 0x000fe200020006ff */
[----:B------:R-:W-:Y:S01]  /*12220*/  HADD2.F32 R2, -RZ, R3.H0_H0 ;  /* 0x20000003ff027230 */ /* 0x000fe20000004100 */
[----:B------:R-:W-:Y:S01]  /*12230*/  LOP3.LUT R0, R134, 0xff, RZ, 0xc0, !PT ;  /* 0x000000ff86007812 */ /* 0x000fe200078ec0ff */
[----:B------:R-:W-:Y:S01]  /*12240*/  HADD2.F32 R3, -RZ, R155.H0_H0 ;  /* 0x2000009bff037230 */ /* 0x000fe20000004100 */
[----:B------:R-:W-:Y:S01]  /*12250*/  SHF.R.U64 R179, R112, 0x8, R113 ;  /* 0x0000000870b37819 */ /* 0x000fe20000001271 */
[----:B------:R-:W-:Y:S01]  /*12260*/  HADD2.F32 R155, -RZ, R176.H0_H0 ;  /* 0x200000b0ff9b7230 */ /* 0x000fe20000004100 */
[----:B------:R-:W-:Y:S01]  /*12270*/  F2FP.F16.E4M3.UNPACK_B R0, R0 ;  /* 0x00000000ff00723e */ /* 0x000fe200020006ff */
[-C--:B------:R-:W-:Y:S01]  /*12280*/  FFMA R2, R2, R85.reuse, RZ ;  /* 0x0000005502027223 */ /* 0x080fe200000000ff */
[----:B------:R-:W-:Y:S01]  /*12290*/  FFMA R194, R3, R85, RZ ;  /* 0x0000005503c27223 */ /* 0x000fe200000000ff */
[----:B------:R-:W-:Y:S01]  /*122a0*/  LOP3.LUT R158, R159, 0xff000000, R158, 0xf8, !PT ;  /* 0xff0000009f9e7812 */ /* 0x000fe200078ef89e */
[----:B------:R-:W-:-:S02]  /*122b0*/  IMAD.SHL.U32 R156, R122, 0x100, RZ ;  /* 0x000001007a9c7824 */ /* 0x000fc400078e00ff */
[-C--:B------:R-:W-:Y:S01]  /*122c0*/  FFMA R196, R167, R85.reuse, R2 ;  /* 0x00000055a7c47223 */ /* 0x080fe20000000002 */
[----:B------:R-:W-:Y:S01]  /*122d0*/  HADD2.F32 R0, -RZ, R0.H0_H0 ;  /* 0x20000000ff007230 */ /* 0x000fe20000004100 */
[----:B------:R-:W-:Y:S01]  /*122e0*/  SHF.R.U32.HI R159, RZ, 0x18, R139 ;  /* 0x00000018ff9f7819 */ /* 0x000fe2000001168b */
[----:B------:R-:W-:Y:S02]  /*122f0*/  IMAD.SHL.U32 R2, R179, 0x1000000, RZ ;  /* 0x01000000b3027824 */ /* 0x000fe400078e00ff */
[-C--:B------:R-:W-:Y:S01]  /*12300*/  FFMA R194, R155, R85.reuse, R194 ;  /* 0x000000559bc27223 */ /* 0x080fe200000000c2 */
[--C-:B------:R-:W-:Y:S01]  /*12310*/  SHF.R.U64 R176, R112, 0x10, R113.reuse ;  /* 0x0000001070b07819 */ /* 0x100fe20000001271 */
[-C--:B------:R-:W-:Y:S01]  /*12320*/  FFMA R0, R0, R85.reuse, RZ ;  /* 0x0000005500007223 */ /* 0x080fe200000000ff */
[----:B------:R-:W-:Y:S01]  /*12330*/  IMAD.SHL.U32 R195, R159, 0x100, RZ ;  /* 0x000001009fc37824 */ /* 0x000fe200078e00ff */
[----:B------:R-:W-:Y:S02]  /*12340*/  LOP3.LUT R155, R177, R2, RZ, 0xfc, !PT ;  /* 0x00000002b19b7212 */ /* 0x000fe400078efcff */
[----:B------:R-:W-:Y:S01]  /*12350*/  SHF.R.U32.HI R177, RZ, 0x8, R113 ;  /* 0x00000008ffb17819 */ /* 0x000fe20000011671 */
[----:B------:R-:W-:Y:S01]  /*12360*/  FFMA R198, R157, R85, R0 ;  /* 0x000000559dc67223 */ /* 0x000fe20000000000 */
[----:B------:R-:W-:Y:S01]  /*12370*/  SHF.R.U32.HI R167, RZ, 0x18, R111 ;  /* 0x00000018ffa77819 */ /* 0x000fe2000001166f */
[----:B------:R-:W-:Y:S01]  /*12380*/  IMAD.SHL.U32 R0, R176, 0x1000000, RZ ;  /* 0x01000000b0007824 */ /* 0x000fe200078e00ff */
[----:B------:R-:W-:Y:S01]  /*12390*/  SHF.R.U32.HI R181, RZ, 0x18, R141 ;  /* 0x00000018ffb57819 */ /* 0x000fe2000001168d */
[----:B------:R-:W-:Y:S01]  /*123a0*/  IMAD.SHL.U32 R2, R177, 0x1000000, RZ ;  /* 0x01000000b1027824 */ /* 0x000fe200078e00ff */
[----:B------:R-:W-:Y:S01]  /*123b0*/  LOP3.LUT R151, R151, 0xff0000, R120, 0xf8, !PT ;  /* 0x00ff000097977812 */ /* 0x000fe200078ef878 */
[----:B------:R-:W-:Y:S01]  /*123c0*/  IMAD.U32 R3, R167, 0x10000, RZ ;  /* 0x00010000a7037824 */ /* 0x000fe200078e00ff */
[----:B------:R-:W-:-:S02]  /*123d0*/  SHF.R.U64 R178, R112, 0x18, R113 ;  /* 0x0000001870b27819 */ /* 0x000fc40000001271 */
[----:B------:R-:W-:Y:S02]  /*123e0*/  LOP3.LUT R153, R153, 0xff0000, R110, 0xf8, !PT ;  /* 0x00ff000099997812 */ /* 0x000fe400078ef86e */
[----:B------:R-:W-:Y:S01]  /*123f0*/  LOP3.LUT R195, R195, R154, R181, 0xfe, !PT ;  /* 0x0000009ac3c37212 */ /* 0x000fe200078efeb5 */
[----:B------:R-:W-:Y:S01]  /*12400*/  IMAD.U32 R154, R122, 0x10000, RZ ;  /* 0x000100007a9a7824 */ /* 0x000fe200078e00ff */
[----:B------:R-:W-:Y:S01]  /*12410*/  LOP3.LUT R156, R151, 0xff000000, R156, 0xf8, !PT ;  /* 0xff000000979c7812 */ /* 0x000fe200078ef89c */
[----:B------:R-:W-:Y:S01]  /*12420*/  IMAD.SHL.U32 R151, R178, 0x1000000, RZ ;  /* 0x01000000b2977824 */ /* 0x000fe200078e00ff */
[----:B------:R-:W-:Y:S02]  /*12430*/  LOP3.LUT R157, R153, R0, RZ, 0xfc, !PT ;  /* 0x00000000999d7212 */ /* 0x000fe400078efcff */
[----:B------:R-:W-:Y:S02]  /*12440*/  LOP3.LUT R153, R183, R2, RZ, 0xfc, !PT ;  /* 0x00000002b7997212 */ /* 0x000fe400078efcff */
[----:B------:R-:W-:-:S02]  /*12450*/  LOP3.LUT R2, R149, 0xff, RZ, 0xc0, !PT ;  /* 0x000000ff95027812 */ /* 0x000fc400078ec0ff */
[----:B------:R-:W-:Y:S02]  /*12460*/  LOP3.LUT R180, R180, R3, RZ, 0xfc, !PT ;  /* 0x00000003b4b47212 */ /* 0x000fe400078efcff */
[----:B------:R-:W-:Y:S02]  /*12470*/  LOP3.LUT R154, R197, 0xff000000, R154, 0xf8, !PT ;  /* 0xff000000c59a7812 */ /* 0x000fe400078ef89a */
[----:B------:R-:W-:Y:S02]  /*12480*/  LOP3.LUT R3, R146, 0xff, RZ, 0xc0, !PT ;  /* 0x000000ff92037812 */ /* 0x000fe400078ec0ff */
[----:B------:R-:W-:Y:S02]  /*12490*/  LOP3.LUT R151, R188, R151, RZ, 0xfc, !PT ;  /* 0x00000097bc977212 */ /* 0x000fe400078efcff */
[----:B------:R-:W-:Y:S02]  /*124a0*/  SHF.R.U32.HI R197, RZ, 0x18, R149 ;  /* 0x00000018ffc57819 */ /* 0x000fe40000011695 */
[----:B------:R-:W-:-:S02]  /*124b0*/  LOP3.LUT R188, R147, 0xff, RZ, 0xc0, !PT ;  /* 0x000000ff93bc7812 */ /* 0x000fc400078ec0ff */
[----:B------:R-:W-:Y:S02]  /*124c0*/  F2FP.F16.E4M3.UNPACK_B R2, R2 ;  /* 0x00000002ff02723e */ /* 0x000fe400020006ff */
[----:B------:R-:W-:Y:S02]  /*124d0*/  F2FP.F16.E4M3.UNPACK_B R183, R3 ;  /* 0x00000003ffb7723e */ /* 0x000fe400020006ff */
[-C--:B------:R-:W-:Y:S01]  /*124e0*/  F2FP.F16.E4M3.UNPACK_B R3, R197.reuse ;  /* 0x000000c5ff03723e */ /* 0x080fe200020006ff */
[----:B------:R-:W-:Y:S01]  /*124f0*/  HADD2.F32 R2, -RZ, R2.H0_H0 ;  /* 0x20000002ff027230 */ /* 0x000fe20000004100 */
[----:B------:R-:W-:Y:S01]  /*12500*/  F2FP.F16.E4M3.UNPACK_B R188, R188 ;  /* 0x000000bcffbc723e */ /* 0x000fe200020006ff */
[----:B------:R-:W-:Y:S01]  /*12510*/  HADD2.F32 R183, -RZ, R183.H0_H0 ;  /* 0x200000b7ffb77230 */ /* 0x000fe20000004100 */
[----:B------:R-:W-:Y:S01]  /*12520*/  LOP3.LUT R0, R148, 0xff, RZ, 0xc0, !PT ;  /* 0x000000ff94007812 */ /* 0x000fe200078ec0ff */
[----:B------:R-:W-:Y:S01]  /*12530*/  HADD2.F32 R3, -RZ, R3.H0_H0 ;  /* 0x20000003ff037230 */ /* 0x000fe20000004100 */
[----:B------:R-:W-:Y:S01]  /*12540*/  LOP3.LUT R118, R118, R197, RZ, 0xfc, !PT ;  /* 0x000000c576767212 */ /* 0x000fe200078efcff */
[----:B------:R-:W-:Y:S01]  /*12550*/  HADD2.F32 R197, -RZ, R188.H0_H0 ;  /* 0x200000bcffc57230 */ /* 0x000fe20000004100 */
[----:B------:R-:W-:Y:S01]  /*12560*/  F2FP.F16.E4M3.UNPACK_B R0, R0 ;  /* 0x00000000ff00723e */ /* 0x000fe200020006ff */
[-C--:B------:R-:W-:Y:S01]  /*12570*/  FFMA R2, R2, R85.reuse, RZ ;  /* 0x0000005502027223 */ /* 0x080fe200000000ff */
[----:B------:R-:W-:Y:S01]  /*12580*/  F2FP.F16.E4M3.UNPACK_B R166, R166 ;  /* 0x000000a6ffa6723e */ /* 0x000fe200020006ff */
[----:B------:R-:W-:Y:S01]  /*12590*/  FFMA R188, R3, R85, RZ ;  /* 0x0000005503bc7223 */ /* 0x000fe200000000ff */
[----:B------:R-:W-:-:S02]  /*125a0*/  IMAD.U32 R3, R136, 0x10000, RZ ;  /* 0x0001000088037824 */ /* 0x000fc400078e00ff */
[-C--:B------:R-:W-:Y:S01]  /*125b0*/  FFMA R190, R197, R85.reuse, R2 ;  /* 0x00000055c5be7223 */ /* 0x080fe20000000002 */
[----:B------:R-:W-:Y:S01]  /*125c0*/  HADD2.F32 R0, -RZ, R0.H0_H0 ;  /* 0x20000000ff007230 */ /* 0x000fe20000004100 */
[----:B------:R-:W-:Y:S01]  /*125d0*/  LOP3.LUT R2, R132, 0xffff, RZ, 0xc0, !PT ;  /* 0x0000ffff84027812 */ /* 0x000fe200078ec0ff */
[----:B------:R-:W-:Y:S01]  /*125e0*/  HADD2.F32 R199, -RZ, R166.H0_H0 ;  /* 0x200000a6ffc77230 */ /* 0x000fe20000004100 */
[----:B------:R-:W-:Y:S01]  /*125f0*/  LOP3.LUT R166, R182, 0xff000000, R3, 0xf8, !PT ;  /* 0xff000000b6a67812 */ /* 0x000fe200078ef803 */
[----:B------:R-:W-:Y:S02]  /*12600*/  IMAD.SHL.U32 R3, R136, 0x100, RZ ;  /* 0x0000010088037824 */ /* 0x000fe400078e00ff */
[-C--:B------:R-:W-:Y:S01]  /*12610*/  FFMA R0, R0, R85.reuse, RZ ;  /* 0x0000005500007223 */ /* 0x080fe200000000ff */
[----:B------:R-:W-:Y:S01]  /*12620*/  SHF.R.U32.HI R2, RZ, 0x8, R2 ;  /* 0x00000008ff027819 */ /* 0x000fe20000011602 */
[-C--:B------:R-:W-:Y:S01]  /*12630*/  FFMA R188, R199, R85.reuse, R188 ;  /* 0x00000055c7bc7223 */ /* 0x080fe200000000bc */
[----:B------:R-:W-:Y:S01]  /*12640*/  LOP3.LUT R164, R164, 0xff, RZ, 0xc0, !PT ;  /* 0x000000ffa4a47812 */ /* 0x000fe200078ec0ff */
[----:B------:R-:W-:Y:S01]  /*12650*/  FFMA R192, R183, R85, R0 ;  /* 0x00000055b7c07223 */ /* 0x000fe20000000000 */
[----:B------:R-:W-:-:S02]  /*12660*/  LOP3.LUT R200, R193, 0xff0000, R144, 0xf8, !PT ;  /* 0x00ff0000c1c87812 */ /* 0x000fc400078ef890 */
[----:B------:R-:W-:Y:S02]  /*12670*/  F2FP.F16.E4M3.UNPACK_B R2, R2 ;  /* 0x00000002ff02723e */ /* 0x000fe400020006ff */
[----:B------:R-:W-:Y:S02]  /*12680*/  SHF.R.U32.HI R183, RZ, 0x18, R51 ;  /* 0x00000018ffb77819 */ /* 0x000fe40000011633 */
[----:B------:R-:W-:Y:S01]  /*12690*/  F2FP.F16.E4M3.UNPACK_B R0, R164 ;  /* 0x000000a4ff00723e */ /* 0x000fe200020006ff */
[----:B------:R-:W-:Y:S01]  /*126a0*/  HADD2.F32 R193, -RZ, R2.H0_H0 ;  /* 0x20000002ffc17230 */ /* 0x000fe20000004100 */
[----:B------:R-:W-:Y:S01]  /*126b0*/  LOP3.LUT R164, R200, 0xff000000, R3, 0xf8, !PT ;  /* 0xff000000c8a47812 */ /* 0x000fe200078ef803 */
[----:B------:R-:W-:Y:S01]  /*126c0*/  IMAD.U32 R182, R183, 0x10000, RZ ;  /* 0x00010000b7b67824 */ /* 0x000fe200078e00ff */
[----:B------:R-:W-:Y:S01]  /*126d0*/  LOP3.LUT R191, R191, 0xff, RZ, 0xc0, !PT ;  /* 0x000000ffbfbf7812 */ /* 0x000fe200078ec0ff */
[----:B------:R-:W-:Y:S01]  /*126e0*/  HADD2.F32 R0, -RZ, R0.H0_H0 ;  /* 0x20000000ff007230 */ /* 0x000fe20000004100 */
[----:B------:R-:W-:-:S02]  /*126f0*/  SHF.R.U64 R3, R134, 0x18, R135 ;  /* 0x0000001886037819 */ /* 0x000fc40000001287 */
[----:B------:R-:W-:Y:S02]  /*12700*/  F2FP.F16.E4M3.UNPACK_B R2, R191 ;  /* 0x000000bfff02723e */ /* 0x000fe400020006ff */
[--C-:B------:R-:W-:Y:S01]  /*12710*/  SHF.R.U64 R134, R132, 0x10, R133.reuse ;  /* 0x0000001084867819 */ /* 0x100fe20000001285 */
[-C--:B------:R-:W-:Y:S01]  /*12720*/  FFMA R200, R0, R85.reuse, RZ ;  /* 0x0000005500c87223 */ /* 0x080fe200000000ff */
[----:B------:R-:W-:Y:S01]  /*12730*/  LOP3.LUT R191, R3, 0xff, RZ, 0xc0, !PT ;  /* 0x000000ff03bf7812 */ /* 0x000fe200078ec0ff */
[----:B------:R-:W-:Y:S01]  /*12740*/  HADD2.F32 R2, -RZ, R2.H0_H0 ;  /* 0x20000002ff027230 */ /* 0x000fe20000004100 */
[----:B------:R-:W-:Y:S01]  /*12750*/  LOP3.LUT R182, R195, R182, RZ, 0xfc, !PT ;  /* 0x000000b6c3b67212 */ /* 0x000fe200078efcff */
[-C--:B------:R-:W-:Y:S01]  /*12760*/  FFMA R200, R193, R85.reuse, R200 ;  /* 0x00000055c1c87223 */ /* 0x080fe200000000c8 */
[----:B------:R-:W-:Y:S02]  /*12770*/  LOP3.LUT R3, R3, 0xff, RZ, 0xc0, !PT ;  /* 0x000000ff03037812 */ /* 0x000fe400078ec0ff */
[----:B------:R-:W-:Y:S01]  /*12780*/  LOP3.LUT R191, R191, 0xff00, R134, 0xf8, !PT ;  /* 0x0000ff00bfbf7812 */ /* 0x000fe200078ef886 */
[----:B------:R-:W-:Y:S01]  /*12790*/  FFMA R2, R2, R85, RZ ;  /* 0x0000005502027223 */ /* 0x000fe200000000ff */
[----:B------:R-:W-:-:S02]  /*127a0*/  SHF.R.U64 R195, R132, 0x18, R133 ;  /* 0x0000001884c37819 */ /* 0x000fc40000001285 */
[----:B------:R-:W-:Y:S02]  /*127b0*/  LOP3.LUT R134, R134, 0xff, RZ, 0xc0, !PT ;  /* 0x000000ff86867812 */ /* 0x000fe400078ec0ff */
[----:B------:R-:W-:Y:S02]  /*127c0*/  LOP3.LUT R132, R135, 0xff, RZ, 0xc0, !PT ;  /* 0x000000ff87847812 */ /* 0x000fe400078ec0ff */
[----:B------:R-:W-:Y:S02]  /*127d0*/  F2FP.F16.E4M3.UNPACK_B R3, R3 ;  /* 0x00000003ff03723e */ /* 0x000fe400020006ff */
[----:B------:R-:W-:Y:S02]  /*127e0*/  F2FP.F16.E4M3.UNPACK_B R134, R134 ;  /* 0x00000086ff86723e */ /* 0x000fe400020006ff */
[----:B------:R-:W-:Y:S01]  /*127f0*/  LOP3.LUT R132, R132, 0xff00, R195, 0xf8, !PT ;  /* 0x0000ff0084847812 */ /* 0x000fe200078ef8c3 */
[----:B------:R-:W-:Y:S01]  /*12800*/  HADD2.F32 R0, -RZ, R3.H0_H0 ;  /* 0x20000003ff007230 */ /* 0x000fe20000004100 */
[----:B------:R-:W-:Y:S01]  /*12810*/  LOP3.LUT R195, R195, 0xff, RZ, 0xc0, !PT ;  /* 0x000000ffc3c37812 */ /* 0x000fe200078ec0ff */
[----:B------:R-:W-:Y:S01]  /*12820*/  HADD2.F32 R3, -RZ, R134.H0_H0 ;  /* 0x20000086ff037230 */ /* 0x000fe20000004100 */
[----:B------:R-:W-:-:S02]  /*12830*/  SHF.R.U32.HI R193, RZ, 0x8, R135 ;  /* 0x00000008ffc17819 */ /* 0x000fc40000011687 */
[----:B------:R-:W-:Y:S01]  /*12840*/  F2FP.F16.E4M3.UNPACK_B R195, R195 ;  /* 0x000000c3ffc3723e */ /* 0x000fe200020006ff */
[-C--:B------:R-:W-:Y:S01]  /*12850*/  FFMA R0, R0, R85.reuse, RZ ;  /* 0x0000005500007223 */ /* 0x080fe200000000ff */
[-C--:B------:R-:W-:Y:S01]  /*12860*/  FFMA R202, R3, R85.reuse, R2 ;  /* 0x0000005503ca7223 */ /* 0x080fe20000000002 */
[----:B------:R-:W-:Y:S02]  /*12870*/  LOP3.LUT R2, R120, 0xff, RZ, 0xc0, !PT ;  /* 0x000000ff78027812 */ /* 0x000fe400078ec0ff */
[----:B------:R-:W-:Y:S01]  /*12880*/  HADD2.F32 R195, -RZ, R195.H0_H0 ;  /* 0x200000c3ffc37230 */ /* 0x000fe20000004100 */
[----:B------:R-:W-:Y:S02]  /*12890*/  LOP3.LUT R134, R193, 0xff, RZ, 0xc0, !PT ;  /* 0x000000ffc1867812 */ /* 0x000fe400078ec0ff */
[----:B------:R-:W-:Y:S02]  /*128a0*/  F2FP.F16.E4M3.UNPACK_B R2, R2 ;  /* 0x00000002ff02723e */ /* 0x000fe400020006ff */
[----:B------:R-:W-:Y:S01]  /*128b0*/  FFMA R204, R195, R85, R0 ;  /* 0x00000055c3cc7223 */ /* 0x000fe20000000000 */
[----:B------:R-:W-:-:S02]  /*128c0*/  SHF.R.U32.HI R195, RZ, 0x10, R135 ;  /* 0x00000010ffc37819 */ /* 0x000fc40000011687 */
[----:B------:R-:W-:Y:S01]  /*128d0*/  LOP3.LUT R0, R193, 0xff, RZ, 0xc0, !PT ;  /* 0x000000ffc1007812 */ /* 0x000fe200078ec0ff */
[----:B------:R-:W-:Y:S01]  /*128e0*/  HADD2.F32 R193, -RZ, R2.H0_H0 ;  /* 0x20000002ffc17230 */ /* 0x000fe20000004100 */
[--C-:B------:R-:W-:Y:S02]  /*128f0*/  SHF.R.U32.HI R3, RZ, 0x8, R133.reuse ;  /* 0x00000008ff037819 */ /* 0x100fe40000011685 */
[--C-:B------:R-:W-:Y:S02]  /*12900*/  LOP3.LUT R135, R134, 0xff00, R133.reuse, 0xf8, !PT ;  /* 0x0000ff0086877812 */ /* 0x100fe400078ef885 */
[----:B------:R-:W-:Y:S01]  /*12910*/  SHF.R.U32.HI R133, RZ, 0x10, R133 ;  /* 0x00000010ff857819 */ /* 0x000fe20000011685 */
[----:B------:R-:W-:Y:S01]  /*12920*/  FFMA R198, R193, R85, R198 ;  /* 0x00000055c1c67223 */ /* 0x000fe200000000c6 */
[----:B------:R-:W-:Y:S02]  /*12930*/  LOP3.LUT R2, R195, 0xff, RZ, 0xc0, !PT ;  /* 0x000000ffc3027812 */ /* 0x000fe400078ec0ff */
[----:B------:R-:W-:-:S02]  /*12940*/  LOP3.LUT R133, R133, 0xff, RZ, 0xc0, !PT ;  /* 0x000000ff85857812 */ /* 0x000fc400078ec0ff */
[----:B------:R-:W-:Y:S02]  /*12950*/  F2FP.F16.E4M3.UNPACK_B R2, R2 ;  /* 0x00000002ff02723e */ /* 0x000fe400020006ff */
[----:B------:R-:W-:Y:S02]  /*12960*/  LOP3.LUT R206, R195, 0xff, RZ, 0xc0, !PT ;  /* 0x000000ffc3ce7812 */ /* 0x000fe400078ec0ff */
[----:B------:R-:W-:Y:S01]  /*12970*/  F2FP.F16.E4M3.UNPACK_B R133, R133 ;  /* 0x00000085ff85723e */ /* 0x000fe200020006ff */
[----:B------:R-:W-:Y:S01]  /*12980*/  HADD2.F32 R2, -RZ, R2.H0_H0 ;  /* 0x20000002ff027230 */ /* 0x000fe20000004100 */
[----:B------:R-:W-:Y:S02]  /*12990*/  LOP3.LUT R206, R206, 0xff00, R3, 0xf8, !PT ;  /* 0x0000ff00cece7812 */ /* 0x000fe400078ef803 */
[----:B------:R-:W-:Y:S01]  /*129a0*/  F2FP.F16.E4M3.UNPACK_B R0, R0 ;  /* 0x00000000ff00723e */ /* 0x000fe200020006ff */
[----:B------:R-:W-:Y:S01]  /*129b0*/  HADD2.F32 R133, -RZ, R133.H0_H0 ;  /* 0x20000085ff857230 */ /* 0x000fe20000004100 */
[----:B------:R-:W-:Y:S01]  /*129c0*/  LOP3.LUT R134, R121, 0xff, RZ, 0xc0, !PT ;  /* 0x000000ff79867812 */ /* 0x000fe200078ec0ff */
[-C--:B------:R-:W-:Y:S01]  /*129d0*/  FFMA R2, R2, R85.reuse, RZ ;  /* 0x0000005502027223 */ /* 0x080fe200000000ff */
[----:B------:R-:W-:Y:S01]  /*129e0*/  LOP3.LUT R3, R3, 0xff, RZ, 0xc0, !PT ;  /* 0x000000ff03037812 */ /* 0x000fe200078ec0ff */
[----:B------:R-:W-:Y:S01]  /*129f0*/  HADD2.F32 R0, -RZ, R0.H0_H0 ;  /* 0x20000000ff007230 */ /* 0x000fe20000004100 */
[----:B------:R-:W-:Y:S01]  /*12a00*/  F2FP.F16.E4M3.UNPACK_B R134, R134 ;  /* 0x00000086ff86723e */ /* 0x000fe200020006ff */
[----:B------:R-:W-:Y:S01]  /*12a10*/  FFMA R208, R133, R85, R2 ;  /* 0x0000005585d07223 */ /* 0x000fe20000000002 */
[----:B------:R-:W-:-:S02]  /*12a20*/  F2FP.F16.E4M3.UNPACK_B R3, R3 ;  /* 0x00000003ff03723e */ /* 0x000fc400020006ff */
[----:B------:R-:W-:Y:S01]  /*12a30*/  SHF.R.U64 R148, R148, 0x18, R149 ;  /* 0x0000001894947819 */ /* 0x000fe20000001295 */
[----:B------:R-:W-:Y:S01]  /*12a40*/  HADD2.F32 R195, -RZ, R134.H0_H0 ;  /* 0x20000086ffc37230 */ /* 0x000fe20000004100 */
[----:B------:R-:W-:Y:S01]  /*12a50*/  LOP3.LUT R2, R146, 0xffff, RZ, 0xc0, !PT ;  /* 0x0000ffff92027812 */ /* 0x000fe200078ec0ff */
[----:B------:R-:W-:Y:S02]  /*12a60*/  HADD2.F32 R3, -RZ, R3.H0_H0 ;  /* 0x20000003ff037230 */ /* 0x000fe40000004100 */
[-C--:B------:R-:W-:Y:S01]  /*12a70*/  FFMA R0, R0, R85.reuse, RZ ;  /* 0x0000005500007223 */ /* 0x080fe200000000ff */
[----:B------:R-:W-:Y:S01]  /*12a80*/  SHF.R.U64 R134, R146, 0x10, R147 ;  /* 0x0000001092867819 */ /* 0x000fe20000001293 */
[-C--:B------:R-:W-:Y:S01]  /*12a90*/  FFMA R196, R195, R85.reuse, R196 ;  /* 0x00000055c3c47223 */ /* 0x080fe200000000c4 */
[----:B------:R-:W-:Y:S01]  /*12aa0*/  LOP3.LUT R133, R148, 0xff, RZ, 0xc0, !PT ;  /* 0x000000ff94857812 */ /* 0x000fe200078ec0ff */
[----:B------:R-:W-:Y:S01]  /*12ab0*/  FFMA R210, R3, R85, R0 ;  /* 0x0000005503d27223 */ /* 0x000fe20000000000 */
[----:B------:R-:W-:-:S02]  /*12ac0*/  SHF.R.U32.HI R2, RZ, 0x8, R2 ;  /* 0x00000008ff027819 */ /* 0x000fc40000011602 */
[----:B------:R-:W-:Y:S02]  /*12ad0*/  F2FP.F16.E4M3.UNPACK_B R189, R189 ;  /* 0x000000bdffbd723e */ /* 0x000fe400020006ff */
[----:B------:R-:W-:Y:S02]  /*12ae0*/  LOP3.LUT R133, R133, 0xff00, R134, 0xf8, !PT ;  /* 0x0000ff0085857812 */ /* 0x000fe400078ef886 */
[----:B------:R-:W-:Y:S01]  /*12af0*/  LOP3.LUT R187, R187, 0xff, RZ, 0xc0, !PT ;  /* 0x000000ffbbbb7812 */ /* 0x000fe200078ec0ff */
[----:B------:R-:W-:Y:S01]  /*12b00*/  HADD2.F32 R189, -RZ, R189.H0_H0 ;  /* 0x200000bdffbd7230 */ /* 0x000fe20000004100 */
[----:B------:R-:W-:Y:S02]  /*12b10*/  LOP3.LUT R185, R185, 0xff, RZ, 0xc0, !PT ;  /* 0x000000ffb9b97812 */ /* 0x000fe400078ec0ff */
[----:B------:R-:W-:Y:S02]  /*12b20*/  F2FP.F16.E4M3.UNPACK_B R3, R2 ;  /* 0x00000002ff03723e */ /* 0x000fe400020006ff */
[----:B------:R-:W-:Y:S01]  /*12b30*/  LOP3.LUT R134, R134, 0xff, RZ, 0xc0, !PT ;  /* 0x000000ff86867812 */ /* 0x000fe200078ec0ff */
[----:B------:R-:W-:Y:S01]  /*12b40*/  FFMA R194, R189, R85, R194 ;  /* 0x00000055bdc27223 */ /* 0x000fe200000000c2 */
[----:B------:R-:W-:Y:S01]  /*12b50*/  F2FP.F16.E4M3.UNPACK_B R0, R187 ;  /* 0x000000bbff00723e */ /* 0x000fe200020006ff */
[----:B------:R-:W-:Y:S01]  /*12b60*/  HADD2.F32 R187, -RZ, R3.H0_H0 ;  /* 0x20000003ffbb7230 */ /* 0x000fe20000004100 */
[----:B------:R-:W-:-:S02]  /*12b70*/  F2FP.F16.E4M3.UNPACK_B R2, R185 ;  /* 0x000000b9ff02723e */ /* 0x000fc400020006ff */
[----:B------:R-:W-:Y:S01]  /*12b80*/  F2FP.F16.E4M3.UNPACK_B R134, R134 ;  /* 0x00000086ff86723e */ /* 0x000fe200020006ff */
[----:B------:R-:W-:Y:S01]  /*12b90*/  HADD2.F32 R0, -RZ, R0.H0_H0 ;  /* 0x20000000ff007230 */ /* 0x000fe20000004100 */
[----:B------:R-:W-:Y:S01]  /*12ba0*/  SHF.R.U64 R146, R146, 0x18, R147 ;  /* 0x0000001892927819 */ /* 0x000fe20000001293 */
[----:B------:R-:W-:Y:S01]  /*12bb0*/  HADD2.F32 R2, -RZ, R2.H0_H0 ;  /* 0x20000002ff027230 */ /* 0x000fe20000004100 */
[----:B------:R-:W-:Y:S01]  /*12bc0*/  LOP3.LUT R185, R149, 0xff, RZ, 0xc0, !PT ;  /* 0x000000ff95b97812 */ /* 0x000fe200078ec0ff */
[----:B------:R-:W-:Y:S01]  /*12bd0*/  HADD2.F32 R189, -RZ, R134.H0_H0 ;  /* 0x20000086ffbd7230 */ /* 0x000fe20000004100 */
[----:B------:R-:W-:Y:S02]  /*12be0*/  LOP3.LUT R3, R148, 0xff, RZ, 0xc0, !PT ;  /* 0x000000ff94037812 */ /* 0x000fe400078ec0ff */
[----:B------:R-:W-:Y:S01]  /*12bf0*/  LOP3.LUT R185, R185, 0xff00, R146, 0xf8, !PT ;  /* 0x0000ff00b9b97812 */ /* 0x000fe200078ef892 */
[----:B------:R-:W-:Y:S01]  /*12c00*/  FFMA R2, R2, R85, RZ ;  /* 0x0000005502027223 */ /* 0x000fe200000000ff */
[----:B------:R-:W-:-:S02]  /*12c10*/  LOP3.LUT R148, R146, 0xff, RZ, 0xc0, !PT ;  /* 0x000000ff92947812 */ /* 0x000fc400078ec0ff */
[----:B------:R-:W-:Y:S02]  /*12c20*/  SHF.R.U32.HI R134, RZ, 0x10, R113 ;  /* 0x00000010ff867819 */ /* 0x000fe40000011671 */
[----:B------:R-:W-:Y:S02]  /*12c30*/  F2FP.F16.E4M3.UNPACK_B R146, R3 ;  /* 0x00000003ff92723e */ /* 0x000fe400020006ff */
[----:B------:R-:W-:Y:S01]  /*12c40*/  LOP3.LUT R212, R186, 0xff0000, R111, 0xf8, !PT ;  /* 0x00ff0000bad47812 */ /* 0x000fe200078ef86f */
[-C--:B------:R-:W-:Y:S01]  /*12c50*/  FFMA R186, R0, R85.reuse, RZ ;  /* 0x0000005500ba7223 */ /* 0x080fe200000000ff */
[----:B------:R-:W-:Y:S01]  /*12c60*/  F2FP.F16.E4M3.UNPACK_B R148, R148 ;  /* 0x00000094ff94723e */ /* 0x000fe200020006ff */
[----:B------:R-:W-:Y:S01]  /*12c70*/  IMAD.SHL.U32 R3, R134, 0x1000000, RZ ;  /* 0x0100000086037824 */ /* 0x000fe200078e00ff */
[--C-:B------:R-:W-:Y:S01]  /*12c80*/  SHF.R.U32.HI R193, RZ, 0x10, R149.reuse ;  /* 0x00000010ffc17819 */ /* 0x100fe20000011695 */
[----:B------:R-:W-:Y:S02]  /*12c90*/  HADD2.F32 R0, -RZ, R146.H0_H0 ;  /* 0x20000092ff007230 */ /* 0x000fe40000004100 */
[----:B------:R-:W-:Y:S01]  /*12ca0*/  FFMA R186, R187, R85, R186 ;  /* 0x00000055bbba7223 */ /* 0x000fe200000000ba */
[----:B------:R-:W-:Y:S01]  /*12cb0*/  HADD2.F32 R187, -RZ, R148.H0_H0 ;  /* 0x20000094ffbb7230 */ /* 0x000fe20000004100 */
[----:B------:R-:W-:Y:S01]  /*12cc0*/  LOP3.LUT R3, R212, R3, RZ, 0xfc, !PT ;  /* 0x00000003d4037212 */ /* 0x000fe200078efcff */
[-C--:B------:R-:W-:Y:S01]  /*12cd0*/  FFMA R146, R189, R85.reuse, R2 ;  /* 0x00000055bd927223 */ /* 0x080fe20000000002 */
[----:B------:R-:W-:Y:S01]  /*12ce0*/  FFMA R0, R0, R85, RZ ;  /* 0x0000005500007223 */ /* 0x000fe200000000ff */
[----:B------:R-:W-:-:S02]  /*12cf0*/  SHF.R.U32.HI R212, RZ, 0x8, R149 ;  /* 0x00000008ffd47819 */ /* 0x000fc40000011695 */
[----:B------:R-:W-:Y:S01]  /*12d00*/  SHF.R.U32.HI R189, RZ, 0x8, R147 ;  /* 0x00000008ffbd7819 */ /* 0x000fe20000011693 */
[----:B------:R-:W-:Y:S01]  /*12d10*/  FFMA R148, R187, R85, R0 ;  /* 0x00000055bb947223 */ /* 0x000fe20000000000 */
[----:B------:R-:W-:Y:S02]  /*12d20*/  LOP3.LUT R0, R212, 0xff, RZ, 0xc0, !PT ;  /* 0x000000ffd4007812 */ /* 0x000fe400078ec0ff */
[----:B------:R-:W-:Y:S02]  /*12d30*/  LOP3.LUT R214, R193, 0xff, RZ, 0xc0, !PT ;  /* 0x000000ffc1d67812 */ /* 0x000fe400078ec0ff */
[----:B------:R-:W-:Y:S02]  /*12d40*/  LOP3.LUT R149, R144, 0xff, RZ, 0xc0, !PT ;  /* 0x000000ff90957812 */ /* 0x000fe400078ec0ff */
[----:B------:R-:W-:Y:S02]  /*12d50*/  LOP3.LUT R2, R189, 0xff, RZ, 0xc0, !PT ;  /* 0x000000ffbd027812 */ /* 0x000fe400078ec0ff */
[----:B------:R-:W-:-:S02]  /*12d60*/  F2FP.F16.E4M3.UNPACK_B R0, R0 ;  /* 0x00000000ff00723e */ /* 0x000fc400020006ff */
[----:B------:R-:W-:Y:S02]  /*12d70*/  LOP3.LUT R212, R212, 0xff, RZ, 0xc0, !PT ;  /* 0x000000ffd4d47812 */ /* 0x000fe400078ec0ff */
[----:B------:R-:W-:Y:S01]  /*12d80*/  LOP3.LUT R214, R214, 0xff00, R189, 0xf8, !PT ;  /* 0x0000ff00d6d67812 */ /* 0x000fe200078ef8bd */
[----:B------:R-:W-:Y:S01]  /*12d90*/  HADD2.F32 R0, -RZ, R0.H0_H0 ;  /* 0x20000000ff007230 */ /* 0x000fe20000004100 */
[----:B------:R-:W-:Y:S02]  /*12da0*/  F2FP.F16.E4M3.UNPACK_B R189, R149 ;  /* 0x00000095ffbd723e */ /* 0x000fe400020006ff */
[----:B------:R-:W-:Y:S02]  /*12db0*/  F2FP.F16.E4M3.UNPACK_B R187, R2 ;  /* 0x00000002ffbb723e */ /* 0x000fe400020006ff */
[--C-:B------:R-:W-:Y:S01]  /*12dc0*/  LOP3.LUT R149, R212, 0xff00, R147.reuse, 0xf8, !PT ;  /* 0x0000ff00d4957812 */ /* 0x100fe200078ef893 */
[----:B------:R-:W-:Y:S01]  /*12dd0*/  FFMA R0, R0, R85, RZ ;  /* 0x0000005500007223 */ /* 0x000fe200000000ff */
[----:B------:R-:W-:Y:S01]  /*12de0*/  SHF.R.U32.HI R147, RZ, 0x10, R147 ;  /* 0x00000010ff937819 */ /* 0x000fe20000011693 */
[----:B------:R-:W-:Y:S01]  /*12df0*/  HADD2.F32 R187, -RZ, R187.H0_H0 ;  /* 0x200000bbffbb7230 */ /* 0x000fe20000004100 */
[----:B------:R-:W-:Y:S01]  /*12e00*/  LOP3.LUT R2, R193, 0xff, RZ, 0xc0, !PT ;  /* 0x000000ffc1027812 */ /* 0x000fe200078ec0ff */
[----:B------:R-:W-:Y:S01]  /*12e10*/  HADD2.F32 R189, -RZ, R189.H0_H0 ;  /* 0x200000bdffbd7230 */ /* 0x000fe20000004100 */
[----:B------:R-:W-:-:S02]  /*12e20*/  LOP3.LUT R147, R147, 0xff, RZ, 0xc0, !PT ;  /* 0x000000ff93937812 */ /* 0x000fc400078ec0ff */
[----:B------:R-:W-:Y:S01]  /*12e30*/  F2FP.F16.E4M3.UNPACK_B R2, R2 ;  /* 0x00000002ff02723e */ /* 0x000fe200020006ff */
[----:B------:R-:W-:Y:S01]  /*12e40*/  FFMA R212, R187, R85, R0 ;  /* 0x00000055bbd47223 */ /* 0x000fe20000000000 */
[----:B------:R-:W-:Y:S01]  /*12e50*/  F2FP.F16.E4M3.UNPACK_B R147, R147 ;  /* 0x00000093ff93723e */ /* 0x000fe200020006ff */
[-C--:B------:R-:W-:Y:S01]  /*12e60*/  FFMA R192, R189, R85.reuse, R192 ;  /* 0x00000055bdc07223 */ /* 0x080fe200000000c0 */
[----:B------:R-:W-:Y:S01]  /*12e70*/  F2FP.F16.E4M3.UNPACK_B R152, R152 ;  /* 0x00000098ff98723e */ /* 0x000fe200020006ff */
[----:B------:R-:W-:Y:S01]  /*12e80*/  HADD2.F32 R0, -RZ, R2.H0_H0 ;  /* 0x20000002ff007230 */ /* 0x000fe20000004100 */
[--C-:B------:R-:W-:Y:S01]  /*12e90*/  SHF.R.U64 R2, R120, 0x8, R121.reuse ;  /* 0x0000000878027819 */ /* 0x100fe20000001279 */
[----:B------:R-:W-:Y:S01]  /*12ea0*/  HADD2.F32 R147, -RZ, R147.H0_H0 ;  /* 0x20000093ff937230 */ /* 0x000fe20000004100 */
[----:B------:R-:W-:Y:S01]  /*12eb0*/  LOP3.LUT R206, R206, 0xff0000, R121, 0xf8, !PT ;  /* 0x00ff0000cece7812 */ /* 0x000fe200078ef879 */
[----:B------:R-:W-:Y:S02]  /*12ec0*/  HADD2.F32 R187, -RZ, R152.H0_H0 ;  /* 0x20000098ffbb7230 */ /* 0x000fe40000004100 */
[----:B------:R-:W-:Y:S01]  /*12ed0*/  FFMA R0, R0, R85, RZ ;  /* 0x0000005500007223 */ /* 0x000fe200000000ff */
[----:B------:R-:W-:-:S02]  /*12ee0*/  LOP3.LUT R191, R191, 0xff0000, R2, 0xf8, !PT ;  /* 0x00ff0000bfbf7812 */ /* 0x000fc400078ef802 */
[----:B------:R-:W-:Y:S01]  /*12ef0*/  LOP3.LUT R2, R2, 0xff, RZ, 0xc0, !PT ;  /* 0x000000ff02027812 */ /* 0x000fe200078ec0ff */
[-C--:B------:R-:W-:Y:S01]  /*12f00*/  FFMA R0, R147, R85.reuse, R0 ;  /* 0x0000005593007223 */ /* 0x080fe20000000000 */
[C-C-:B------:R-:W-:Y:S01]  /*12f10*/  SHF.R.U64 R147, R120.reuse, 0x10, R121.reuse ;  /* 0x0000001078937819 */ /* 0x140fe20000001279 */
[----:B------:R-:W-:Y:S01]  /*12f20*/  FFMA R220, R187, R85, R188 ;  /* 0x00000055bbdc7223 */ /* 0x000fe200000000bc */
[----:B------:R-:W-:Y:S02]  /*12f30*/  F2FP.F16.E4M3.UNPACK_B R2, R2 ;  /* 0x00000002ff02723e */ /* 0x000fe400020006ff */
[----:B------:R-:W-:Y:S02]  /*12f40*/  SHF.R.U64 R120, R120, 0x18, R121 ;  /* 0x0000001878787819 */ /* 0x000fe40000001279 */
[----:B------:R-:W-:Y:S02]  /*12f50*/  LOP3.LUT R132, R132, 0xff0000, R147, 0xf8, !PT ;  /* 0x00ff000084847812 */ /* 0x000fe400078ef893 */
[----:B------:R-:W-:Y:S01]  /*12f60*/  LOP3.LUT R152, R147, 0xff, RZ, 0xc0, !PT ;  /* 0x000000ff93987812 */ /* 0x000fe200078ec0ff */
[----:B------:R-:W-:Y:S01]  /*12f70*/  HADD2.F32 R147, -RZ, R2.H0_H0 ;  /* 0x20000002ff937230 */ /* 0x000fe20000004100 */
[----:B------:R-:W-:-:S02]  /*12f80*/  LOP3.LUT R2, R135, 0xff0000, R120, 0xf8, !PT ;  /* 0x00ff000087027812 */ /* 0x000fc400078ef878 */
[----:B------:R-:W-:Y:S02]  /*12f90*/  LOP3.LUT R120, R120, 0xff, RZ, 0xc0, !PT ;  /* 0x000000ff78787812 */ /* 0x000fe400078ec0ff */
[----:B------:R-:W-:Y:S01]  /*12fa0*/  FFMA R200, R147, R85, R200 ;  /* 0x0000005593c87223 */ /* 0x000fe200000000c8 */
[--C-:B------:R-:W-:Y:S02]  /*12fb0*/  SHF.R.U32.HI R147, RZ, 0x10, R121.reuse ;  /* 0x00000010ff937819 */ /* 0x100fe40000011679 */
[----:B------:R-:W-:Y:S02]  /*12fc0*/  F2FP.F16.E4M3.UNPACK_B R120, R120 ;  /* 0x00000078ff78723e */ /* 0x000fe400020006ff */
[----:B------:R-:W-:Y:S02]  /*12fd0*/  SHF.R.U32.HI R187, RZ, 0x8, R121 ;  /* 0x00000008ffbb7819 */ /* 0x000fe40000011679 */
[----:B------:R-:W-:Y:S01]  /*12fe0*/  F2FP.F16.E4M3.UNPACK_B R152, R152 ;  /* 0x00000098ff98723e */ /* 0x000fe200020006ff */
[----:B------:R-:W-:Y:S01]  /*12ff0*/  HADD2.F32 R121, -RZ, R120.H0_H0 ;  /* 0x20000078ff797230 */ /* 0x000fe20000004100 */
[----:B------:R-:W-:-:S02]  /*13000*/  LOP3.LUT R120, R147, 0xff, RZ, 0xc0, !PT ;  /* 0x000000ff93787812 */ /* 0x000fc400078ec0ff */
[----:B------:R-:W-:Y:S01]  /*13010*/  F2FP.F16.E4M3.UNPACK_B R150, R150 ;  /* 0x00000096ff96723e */ /* 0x000fe200020006ff */
[----:B------:R-:W-:Y:S01]  /*13020*/  HADD2.F32 R135, -RZ, R152.H0_H0 ;  /* 0x20000098ff877230 */ /* 0x000fe20000004100 */
[----:B------:R-:W-:Y:S01]  /*13030*/  F2FP.F16.E4M3.UNPACK_B R120, R120 ;  /* 0x00000078ff78723e */ /* 0x000fe200020006ff */
[-C--:B------:R-:W-:Y:S01]  /*13040*/  FFMA R204, R121, R85.reuse, R204 ;  /* 0x0000005579cc7223 */ /* 0x080fe200000000cc */
[----:B------:R-:W-:Y:S02]  /*13050*/  SHF.R.U64 R152, R144, 0x8, R145 ;  /* 0x0000000890987819 */ /* 0x000fe40000001291 */
[----:B------:R-:W-:Y:S01]  /*13060*/  FFMA R202, R135, R85, R202 ;  /* 0x0000005587ca7223 */ /* 0x000fe200000000ca */
[----:B------:R-:W-:Y:S01]  /*13070*/  HADD2.F32 R121, -RZ, R120.H0_H0 ;  /* 0x20000078ff797230 */ /* 0x000fe20000004100 */
[----:B------:R-:W-:Y:S02]  /*13080*/  LOP3.LUT R133, R133, 0xff0000, R152, 0xf8, !PT ;  /* 0x00ff000085857812 */ /* 0x000fe400078ef898 */
[----:B------:R-:W-:-:S02]  /*13090*/  LOP3.LUT R120, R152, 0xff, RZ, 0xc0, !PT ;  /* 0x000000ff98787812 */ /* 0x000fc400078ec0ff */
[----:B------:R-:W-:Y:S01]  /*130a0*/  LOP3.LUT R135, R122, 0xff, RZ, 0xc0, !PT ;  /* 0x000000ff7a877812 */ /* 0x000fe200078ec0ff */
[----:B------:R-:W-:Y:S01]  /*130b0*/  FFMA R208, R121, R85, R208 ;  /* 0x0000005579d07223 */ /* 0x000fe200000000d0 */
[C-C-:B------:R-:W-:Y:S01]  /*130c0*/  SHF.R.U64 R152, R144.reuse, 0x10, R145.reuse ;  /* 0x0000001090987819 */ /* 0x140fe20000001291 */
[----:B------:R-:W-:Y:S01]  /*130d0*/  HADD2.F32 R121, -RZ, R150.H0_H0 ;  /* 0x20000096ff797230 */ /* 0x000fe20000004100 */
[----:B------:R-:W-:Y:S02]  /*130e0*/  SHF.R.U64 R150, R144, 0x18, R145 ;  /* 0x0000001890967819 */ /* 0x000fe40000001291 */
[----:B------:R-:W-:Y:S02]  /*130f0*/  F2FP.F16.E4M3.UNPACK_B R135, R135 ;  /* 0x00000087ff87723e */ /* 0x000fe400020006ff */
[----:B------:R-:W-:Y:S01]  /*13100*/  LOP3.LUT R144, R152, 0xff, RZ, 0xc0, !PT ;  /* 0x000000ff98907812 */ /* 0x000fe200078ec0ff */
[----:B------:R-:W-:Y:S01]  /*13110*/  FFMA R216, R121, R85, R194 ;  /* 0x0000005579d87223 */ /* 0x000fe200000000c2 */
[----:B------:R-:W-:Y:S01]  /*13120*/  F2FP.F16.E4M3.UNPACK_B R120, R120 ;  /* 0x00000078ff78723e */ /* 0x000fe200020006ff */
[----:B------:R-:W-:Y:S01]  /*13130*/  HADD2.F32 R135, -RZ, R135.H0_H0 ;  /* 0x20000087ff877230 */ /* 0x000fe20000004100 */
[----:B------:R-:W-:-:S02]  /*13140*/  F2FP.F16.E4M3.UNPACK_B R144, R144 ;  /* 0x00000090ff90723e */ /* 0x000fc400020006ff */
[----:B------:R-:W-:Y:S02]  /*13150*/  LOP3.LUT R193, R145, 0xff, RZ, 0xc0, !PT ;  /* 0x000000ff91c17812 */ /* 0x000fe400078ec0ff */
[-C--:B------:R-:W-:Y:S01]  /*13160*/  FFMA R198, R135, R85.reuse, R198 ;  /* 0x0000005587c67223 */ /* 0x080fe200000000c6 */
[----:B------:R-:W-:Y:S01]  /*13170*/  HADD2.F32 R121, -RZ, R144.H0_H0 ;  /* 0x20000090ff797230 */ /* 0x000fe20000004100 */
[--C-:B------:R-:W-:Y:S01]  /*13180*/  LOP3.LUT R214, R214, 0xff0000, R145.reuse, 0xf8, !PT ;  /* 0x00ff0000d6d67812 */ /* 0x100fe200078ef891 */
[----:B------:R-:W0:Y:S01]  /*13190*/  S2R R144, SR_TID.X ;  /* 0x0000000000907919 */ /* 0x000e220000002100 */
[----:B------:R-:W-:Y:S01]  /*131a0*/  HADD2.F32 R135, -RZ, R120.H0_H0 ;  /* 0x20000078ff877230 */ /* 0x000fe20000004100 */
[----:B------:R-:W-:Y:S01]  /*131b0*/  LOP3.LUT R147, R123, 0xff, RZ, 0xc0, !PT ;  /* 0x000000ff7b937812 */ /* 0x000fe200078ec0ff */
[-C--:B------:R-:W-:Y:S01]  /*131c0*/  FFMA R188, R121, R85.reuse, R146 ;  /* 0x0000005579bc7223 */ /* 0x080fe20000000092 */
[----:B------:R-:W-:Y:S02]  /*131d0*/  LOP3.LUT R120, R149, 0xff0000, R150, 0xf8, !PT ;  /* 0x00ff000095787812 */ /* 0x000fe400078ef896 */
[----:B------:R-:W-:Y:S01]  /*131e0*/  FFMA R194, R135, R85, R186 ;  /* 0x0000005587c27223 */ /* 0x000fe200000000ba */
[----:B------:R-:W-:-:S02]  /*131f0*/  SHF.R.U32.HI R135, RZ, 0x8, R145 ;  /* 0x00000008ff877819 */ /* 0x000fc40000011691 */
[----:B------:R-:W-:Y:S02]  /*13200*/  SHF.R.U32.HI R145, RZ, 0x10, R145 ;  /* 0x00000010ff917819 */ /* 0x000fe40000011691 */
[----:B------:R-:W-:Y:S02]  /*13210*/  LOP3.LUT R135, R135, 0xff, RZ, 0xc0, !PT ;  /* 0x000000ff87877812 */ /* 0x000fe400078ec0ff */
[----:B------:R-:W-:Y:S02]  /*13220*/  LOP3.LUT R145, R145, 0xff, RZ, 0xc0, !PT ;  /* 0x000000ff91917812 */ /* 0x000fe400078ec0ff */
[----:B------:R-:W-:Y:S02]  /*13230*/  F2FP.F16.E4M3.UNPACK_B R135, R135 ;  /* 0x00000087ff87723e */ /* 0x000fe400020006ff */
[----:B------:R-:W-:Y:S02]  /*13240*/  LOP3.LUT R149, R136, 0xff, RZ, 0xc0, !PT ;  /* 0x000000ff88957812 */ /* 0x000fe400078ec0ff */
[----:B------:R-:W-:Y:S01]  /*13250*/  F2FP.F16.E4M3.UNPACK_B R147, R147 ;  /* 0x00000093ff93723e */ /* 0x000fe200020006ff */
[----:B------:R-:W-:Y:S01]  /*13260*/  HADD2.F32 R135, -RZ, R135.H0_H0 ;  /* 0x20000087ff877230 */ /* 0x000fe20000004100 */
        /* <DEDUP_REMOVED lines=8> */
[----:B------:R-:W-:Y:S01]  /*132f0*/  FFMA R218, R135, R85, R212 ;  /* 0x0000005587da7223 */ /* 0x000fe200000000d4 */
[----:B------:R-:W-:Y:S01]  /*13300*/  F2FP.F16.E4M3.UNPACK_B R121, R121 ;  /* 0x00000079ff79723e */ /* 0x000fe200020006ff */
[----:B------:R-:W-:Y:S01]  /*13310*/  HADD2.F32 R149, -RZ, R149.H0_H0 ;  /* 0x20000095ff957230 */ /* 0x000fe20000004100 */
[----:B------:R-:W-:Y:S01]  /*13320*/  LOP3.LUT R187, R187, 0xff, RZ, 0xc0, !PT ;  /* 0x000000ffbbbb7812 */ /* 0x000fe200078ec0ff */
[----:B------:R-:W-:-:S02]  /*13330*/  HADD2.F32 R135, -RZ, R142.H0_H0 ;  /* 0x2000008eff877230 */ /* 0x000fc40000004100 */
[-C--:B------:R-:W-:Y:S01]  /*13340*/  FFMA R196, R147, R85.reuse, R196 ;  /* 0x0000005593c47223 */ /* 0x080fe200000000c4 */
[----:B------:R-:W-:Y:S02]  /*13350*/  HADD2.F32 R121, -RZ, R121.H0_H0 ;  /* 0x20000079ff797230 */ /* 0x000fe40000004100 */
[----:B------:R-:W-:Y:S01]  /*13360*/  FFMA R190, R193, R85, R190 ;  /* 0x00000055c1be7223 */ /* 0x000fe200000000be */
[----:B------:R-:W-:Y:S01]  /*13370*/  F2FP.F16.E4M3.UNPACK_B R187, R187 ;  /* 0x000000bbffbb723e */ /* 0x000fe200020006ff */
[-C--:B------:R-:W-:Y:S01]  /*13380*/  FFMA R212, R145, R85.reuse, R0 ;  /* 0x0000005591d47223 */ /* 0x080fe20000000000 */
[----:B------:R-:W-:Y:S01]  /*13390*/  LOP3.LUT R147, R150, 0xff, RZ, 0xc0, !PT ;  /* 0x000000ff96937812 */ /* 0x000fe200078ec0ff */
[-C--:B------:R-:W-:Y:S01]  /*133a0*/  FFMA R192, R149, R85.reuse, R192 ;  /* 0x0000005595c07223 */ /* 0x080fe200000000c0 */
[----:B------:R-:W-:Y:S01]  /*133b0*/  SHF.L.U64.HI R0, R140, 0x18, R141 ;  /* 0x000000188c007819 */ /* 0x000fe2000001028d */
[-C--:B------:R-:W-:Y:S01]  /*133c0*/  FFMA R220, R135, R85.reuse, R220 ;  /* 0x0000005587dc7223 */ /* 0x080fe200000000dc */
[----:B------:R-:W-:Y:S01]  /*133d0*/  LOP3.LUT R145, R155, 0xff000000, RZ, 0xc0, !PT ;  /* 0xff0000009b917812 */ /* 0x000fe200078ec0ff */
[----:B------:R-:W-:Y:S01]  /*133e0*/  FFMA R190, R121, R85, R190 ;  /* 0x0000005579be7223 */ /* 0x000fe200000000be */
[----:B------:R-:W-:Y:S01]  /*133f0*/  LOP3.LUT R149, R161, 0xff000000, RZ, 0xc0, !PT ;  /* 0xff000000a1957812 */ /* 0x000fe200078ec0ff */
[----:B------:R-:W-:Y:S01]  /*13400*/  HADD2.F32 R187, -RZ, R187.H0_H0 ;  /* 0x200000bbffbb7230 */ /* 0x000fe20000004100 */
[----:B0-----:R-:W-:-:S02]  /*13410*/  SHF.R.U32.HI R135, RZ, 0x5, R144 ;  /* 0x00000005ff877819 */ /* 0x001fc40000011690 */
[----:B------:R-:W-:Y:S02]  /*13420*/  F2FP.F16.E4M3.UNPACK_B R147, R147 ;  /* 0x00000093ff93723e */ /* 0x000fe400020006ff */
[----:B------:R-:W-:Y:S01]  /*13430*/  LOP3.LUT R121, R145, 0xff, R0, 0xf8, !PT ;  /* 0x000000ff91797812 */ /* 0x000fe200078ef800 */
[----:B------:R-:W-:Y:S01]  /*13440*/  IMAD.SHL.U32 R0, R138, 0x100, RZ ;  /* 0x000001008a007824 */ /* 0x000fe200078e00ff */
[----:B------:R-:W-:Y:S01]  /*13450*/  LOP3.LUT R149, R149, 0xff, R140, 0xf8, !PT ;  /* 0x000000ff95957812 */ /* 0x000fe200078ef88c */
[----:B------:R-:W-:Y:S02]  /*13460*/  IMAD.SHL.U32 R135, R135, 0x8, RZ ;  /* 0x0000000887877824 */ /* 0x000fe400078e00ff */
[----:B------:R-:W-:Y:S01]  /*13470*/  FFMA R210, R187, R85, R210 ;  /* 0x00000055bbd27223 */ /* 0x000fe200000000d2 */
[----:B------:R-:W-:Y:S01]  /*13480*/  HADD2.F32 R147, -RZ, R147.H0_H0 ;  /* 0x20000093ff937230 */ /* 0x000fe20000004100 */
[----:B------:R-:W-:Y:S02]  /*13490*/  SHF.L.U64.HI R187, R140, 0x10, R141 ;  /* 0x000000108cbb7819 */ /* 0x000fe4000001028d */
[----:B------:R-:W-:-:S02]  /*134a0*/  LOP3.LUT R142, R157, 0xff000000, RZ, 0xc0, !PT ;  /* 0xff0000009d8e7812 */ /* 0x000fc400078ec0ff */
[----:B------:R-:W-:Y:S01]  /*134b0*/  LOP3.LUT R146, R143, 0xff000000, RZ, 0xc0, !PT ;  /* 0xff0000008f927812 */ /* 0x000fe200078ec0ff */
[----:B------:R-:W-:Y:S01]  /*134c0*/  FFMA R186, R147, R85, R148 ;  /* 0x0000005593ba7223 */ /* 0x000fe20000000094 */
[----:B------:R-:W-:Y:S01]  /*134d0*/  LOP3.LUT R149, R149, 0xff00, R0, 0xf8, !PT ;  /* 0x0000ff0095957812 */ /* 0x000fe200078ef800 */
[----:B------:R-:W-:Y:S01]  /*134e0*/  IMAD.IADD R0, R144, 0x1, -R135 ;  /* 0x0000000190007824 */ /* 0x000fe200078e0a87 */
[----:B------:R-:W-:Y:S01]  /*134f0*/  LOP3.LUT R189, R185, 0xff0000, R152, 0xf8, !PT ;  /* 0x00ff0000b9bd7812 */ /* 0x000fe200078ef898 */
[----:B------:R-:W-:Y:S01]  /*13500*/  IMAD.IADD R144, R135, 0x1, R144 ;  /* 0x0000000187907824 */ /* 0x000fe200078e0290 */
[----:B------:R-:W-:Y:S02]  /*13510*/  LOP3.LUT R187, R142, 0xff, R187, 0xf8, !PT ;  /* 0x000000ff8ebb7812 */ /* 0x000fe400078ef8bb */
[--C-:B------:R-:W-:Y:S01]  /*13520*/  LOP3.LUT R147, R146, 0xff, R141.reuse, 0xf8, !PT ;  /* 0x000000ff92937812 */ /* 0x100fe200078ef88d */
[----:B------:R-:W-:Y:S01]  /*13530*/  IMAD.SHL.U32 R146, R0, 0x8, RZ ;  /* 0x0000000800927824 */ /* 0x000fe200078e00ff */
[----:B------:R-:W-:Y:S01]  /*13540*/  SHF.L.U64.HI R185, R140, 0x8, R141 ;  /* 0x000000088cb97819 */ /* 0x000fe2000001028d */
[----:B------:R-:W-:Y:S01]  /*13550*/  VIADD R144, R144, 0x7 ;  /* 0x0000000790907836 */ /* 0x000fe20000000000 */
[----:B------:R-:W-:-:S02]  /*13560*/  SHF.L.U64.HI R142, R138, 0x8, R139 ;  /* 0x000000088a8e7819 */ /* 0x000fc4000001028b */
[----:B------:R-:W-:Y:S02]  /*13570*/  LOP3.LUT R148, R151, 0xff000000, RZ, 0xc0, !PT ;  /* 0xff00000097947812 */ /* 0x000fe400078ec0ff */
[----:B------:R-:W-:Y:S02]  /*13580*/  SHF.R.U64 R193, R122, 0x8, R123 ;  /* 0x000000087ac17819 */ /* 0x000fe4000000127b */
[----:B------:R-:W-:Y:S02]  /*13590*/  LOP3.LUT R185, R148, 0xff, R185, 0xf8, !PT ;  /* 0x000000ff94b97812 */ /* 0x000fe400078ef8b9 */
[----:B------:R-:W-:Y:S02]  /*135a0*/  LOP3.LUT R147, R147, 0xff00, R142, 0xf8, !PT ;  /* 0x0000ff0093937812 */ /* 0x000fe400078ef88e */
[----:B------:R-:W-:Y:S02]  /*135b0*/  SHF.R.U64 R145, R122, 0x10, R123 ;  /* 0x000000107a917819 */ /* 0x000fe4000000127b */
[----:B------:R-:W-:-:S02]  /*135c0*/  LOP3.LUT R142, R132, 0xff000000, R193, 0xf8, !PT ;  /* 0xff000000848e7812 */ /* 0x000fc400078ef8c1 */
[----:B------:R-:W-:Y:S02]  /*135d0*/  LOP3.LUT R148, R146, 0xf8, RZ, 0xc0, !PT ;  /* 0x000000f892947812 */ /* 0x000fe400078ec0ff */
[----:B------:R-:W-:Y:S02]  /*135e0*/  LOP3.LUT R132, R193, 0xff, RZ, 0xc0, !PT ;  /* 0x000000ffc1847812 */ /* 0x000fe400078ec0ff */
[----:B------:R-:W-:Y:S02]  /*135f0*/  SHF.R.U32.HI R150, RZ, 0x8, R141 ;  /* 0x00000008ff967819 */ /* 0x000fe4000001168d */
[----:B------:R-:W-:Y:S02]  /*13600*/  LOP3.LUT R193, R153, 0xff000000, RZ, 0xc0, !PT ;  /* 0xff00000099c17812 */ /* 0x000fe400078ec0ff */
[----:B------:R-:W-:Y:S02]  /*13610*/  LOP3.LUT R152, R2, 0xff000000, R145, 0xf8, !PT ;  /* 0xff00000002987812 */ /* 0x000fe400078ef891 */
[----:B------:R-:W-:Y:S01]  /*13620*/  LOP3.LUT R2, R145, 0xff, RZ, 0xc0, !PT ;  /* 0x000000ff91027812 */ /* 0x000fe200078ec0ff */
[----:B------:R-:W-:Y:S01]  /*13630*/  IMAD.IADD R145, R101, 0x1, R148 ;  /* 0x0000000165917824 */ /* 0x000fe200078e0294 */
[----:B------:R-:W-:-:S02]  /*13640*/  LOP3.LUT R148, R193, 0xff, R150, 0xf8, !PT ;  /* 0x000000ffc1947812 */ /* 0x000fc400078ef896 */
[----:B------:R-:W-:Y:S02]  /*13650*/  LOP3.LUT R150, R191, 0xff000000, R122, 0xf8, !PT ;  /* 0xff000000bf967812 */ /* 0x000fe400078ef87a */
[--C-:B------:R-:W-:Y:S01]  /*13660*/  SHF.R.U64 R191, R122, 0x18, R123.reuse ;  /* 0x000000187abf7819 */ /* 0x100fe2000000127b */
[----:B------:R0:W-:Y:S01]  /*13670*/  STS.64 [R145], R22 ;  /* 0x0000001691007388 */ /* 0x0001e20000000a00 */
[--C-:B------:R-:W-:Y:S02]  /*13680*/  SHF.R.U32.HI R122, RZ, 0x8, R123.reuse ;  /* 0x00000008ff7a7819 */ /* 0x100fe4000001167b */
[----:B------:R-:W-:Y:S02]  /*13690*/  SHF.R.U32.HI R123, RZ, 0x10, R123 ;  /* 0x00000010ff7b7819 */ /* 0x000fe4000001167b */
[----:B------:R-:W-:Y:S02]  /*136a0*/  F2FP.F16.E4M3.UNPACK_B R132, R132 ;  /* 0x00000084ff84723e */ /* 0x000fe400020006ff */
[----:B------:R-:W-:-:S02]  /*136b0*/  LOP3.LUT R122, R122, 0xff, RZ, 0xc0, !PT ;  /* 0x000000ff7a7a7812 */ /* 0x000fc400078ec0ff */
[----:B------:R-:W-:Y:S01]  /*136c0*/  LOP3.LUT R123, R123, 0xff, RZ, 0xc0, !PT ;  /* 0x000000ff7b7b7812 */ /* 0x000fe200078ec0ff */
[----:B------:R-:W-:Y:S01]  /*136d0*/  HADD2.F32 R193, -RZ, R132.H0_H0 ;  /* 0x20000084ffc17230 */ /* 0x000fe20000004100 */
[----:B------:R-:W-:Y:S02]  /*136e0*/  F2FP.F16.E4M3.UNPACK_B R2, R2 ;  /* 0x00000002ff02723e */ /* 0x000fe400020006ff */
[----:B0-----:R-:W-:Y:S02]  /*136f0*/  LOP3.LUT R22, R191, 0xff, RZ, 0xc0, !PT ;  /* 0x000000ffbf167812 */ /* 0x001fe400078ec0ff */
[----:B------:R-:W-:Y:S01]  /*13700*/  F2FP.F16.E4M3.UNPACK_B R122, R122 ;  /* 0x0000007aff7a723e */ /* 0x000fe200020006ff */
[----:B------:R-:W-:Y:S01]  /*13710*/  HADD2.F32 R195, -RZ, R2.H0_H0 ;  /* 0x20000002ffc37230 */ /* 0x000fe20000004100 */
[----:B------:R-:W-:Y:S01]  /*13720*/  F2FP.F16.E4M3.UNPACK_B R23, R123 ;  /* 0x0000007bff17723e */ /* 0x000fe200020006ff */
[-C--:B------:R-:W-:Y:S01]  /*13730*/  FFMA R200, R193, R85.reuse, R200 ;  /* 0x00000055c1c87223 */ /* 0x080fe200000000c8 */
[----:B------:R-:W-:Y:S01]  /*13740*/  LOP3.LUT R132, R86, 0xff, RZ, 0xc0, !PT ;  /* 0x000000ff56847812 */ /* 0x000fe200078ec0ff */
        /* <DEDUP_REMOVED lines=8> */
[-C--:B------:R-:W-:Y:S01]  /*137d0*/  FFMA R210, R123, R85.reuse, R210 ;  /* 0x000000557bd27223 */ /* 0x080fe200000000d2 */
[----:B------:R-:W-:Y:S01]  /*137e0*/  F2FP.F16.E4M3.UNPACK_B R184, R184 ;  /* 0x000000b8ffb8723e */ /* 0x000fe200020006ff */
[----:B------:R-:W-:Y:S01]  /*137f0*/  HADD2.F32 R123, -RZ, R132.H0_H0 ;  /* 0x20000084ff7b7230 */ /* 0x000fe20000004100 */
[----:B------:R-:W-:Y:S01]  /*13800*/  LOP3.LUT R122, R189, 0xff000000, R22, 0xf8, !PT ;  /* 0xff000000bd7a7812 */ /* 0x000fe200078ef816 */
[----:B------:R-:W-:Y:S01]  /*13810*/  FFMA R204, R23, R85, R204 ;  /* 0x0000005517cc7223 */ /* 0x000fe200000000cc */
[----:B------:R-:W-:Y:S01]  /*13820*/  LOP3.LUT R22, R22, 0xff, RZ, 0xc0, !PT ;  /* 0x000000ff16167812 */ /* 0x000fe200078ec0ff */
[----:B------:R-:W-:-:S02]  /*13830*/  HADD2.F32 R23, -RZ, R184.H0_H0 ;  /* 0x200000b8ff177230 */ /* 0x000fc40000004100 */
[-C--:B------:R-:W-:Y:S01]  /*13840*/  FFMA R198, R123, R85.reuse, R198 ;  /* 0x000000557bc67223 */ /* 0x080fe200000000c6 */
[----:B------:R-:W-:Y:S01]  /*13850*/  SHF.R.U64 R123, R136, 0x10, R137 ;  /* 0x00000010887b7819 */ /* 0x000fe20000001289 */
[-C--:B------:R-:W-:Y:S01]  /*13860*/  FFMA R208, R191, R85.reuse, R208 ;  /* 0x00000055bfd07223 */ /* 0x080fe200000000d0 */
[----:B------:R-:W-:Y:S01]  /*13870*/  F2FP.F16.E4M3.UNPACK_B R22, R22 ;  /* 0x00000016ff16723e */ /* 0x000fe200020006ff */
[----:B------:R-:W-:Y:S01]  /*13880*/  FFMA R216, R23, R85, R216 ;  /* 0x0000005517d87223 */ /* 0x000fe200000000d8 */
[----:B------:R-:W-:Y:S01]  /*13890*/  LOP3.LUT R120, R120, 0xff000000, R123, 0xf8, !PT ;  /* 0xff00000078787812 */ /* 0x000fe200078ef87b */
[----:B------:R-:W-:Y:S01]  /*138a0*/  IMAD.U32 R206, R51, 0x10000, RZ ;  /* 0x0001000033ce7824 */ /* 0x000fe200078e00ff */
[----:B------:R-:W-:Y:S01]  /*138b0*/  LOP3.LUT R123, R123, 0xff, RZ, 0xc0, !PT ;  /* 0x000000ff7b7b7812 */ /* 0x000fe200078ec0ff */
[----:B------:R-:W-:Y:S01]  /*138c0*/  HADD2.F32 R23, -RZ, R22.H0_H0 ;  /* 0x20000016ff177230 */ /* 0x000fe20000004100 */
[----:B------:R-:W-:Y:S02]  /*138d0*/  LOP3.LUT R22, R133, 0xff000000, R136, 0xf8, !PT ;  /* 0xff00000085167812 */ /* 0x000fe400078ef888 */
[----:B------:R-:W-:-:S02]  /*138e0*/  SHF.R.U64 R189, R136, 0x18, R137 ;  /* 0x0000001888bd7819 */ /* 0x000fc40000001289 */
[--C-:B------:R-:W-:Y:S01]  /*138f0*/  SHF.R.U32.HI R136, RZ, 0x10, R137.reuse ;  /* 0x00000010ff887819 */ /* 0x100fe20000011689 */
[----:B------:R-:W-:Y:S01]  /*13900*/  FFMA R194, R23, R85, R194 ;  /* 0x0000005517c27223 */ /* 0x000fe200000000c2 */
[----:B------:R-:W-:Y:S02]  /*13910*/  F2FP.F16.E4M3.UNPACK_B R123, R123 ;  /* 0x0000007bff7b723e */ /* 0x000fe400020006ff */
[----:B------:R-:W-:Y:S02]  /*13920*/  LOP3.LUT R136, R136, 0xff, RZ, 0xc0, !PT ;  /* 0x000000ff88887812 */ /* 0x000fe400078ec0ff */
[----:B------:R-:W-:Y:S01]  /*13930*/  SHF.R.U32.HI R132, RZ, 0x8, R137 ;  /* 0x00000008ff847819 */ /* 0x000fe20000011689 */
[----:B------:R-:W-:Y:S01]  /*13940*/  HADD2.F32 R123, -RZ, R123.H0_H0 ;  /* 0x2000007bff7b7230 */ /* 0x000fe20000004100 */
[----:B------:R-:W-:Y:S02]  /*13950*/  F2FP.F16.E4M3.UNPACK_B R136, R136 ;  /* 0x00000088ff88723e */ /* 0x000fe400020006ff */
[----:B------:R-:W-:-:S02]  /*13960*/  LOP3.LUT R132, R132, 0xff, RZ, 0xc0, !PT ;  /* 0x000000ff84847812 */ /* 0x000fc400078ec0ff */
[----:B------:R-:W-:Y:S01]  /*13970*/  LOP3.LUT R23, R189, 0xff, RZ, 0xc0, !PT ;  /* 0x000000ffbd177812 */ /* 0x000fe200078ec0ff */
[----:B------:R-:W-:Y:S01]  /*13980*/  FFMA R188, R123, R85, R188 ;  /* 0x000000557bbc7223 */ /* 0x000fe200000000bc */
[----:B------:R-:W-:Y:S01]  /*13990*/  HADD2.F32 R123, -RZ, R136.H0_H0 ;  /* 0x20000088ff7b7230 */ /* 0x000fe20000004100 */
[----:B------:R-:W-:Y:S02]  /*139a0*/  LOP3.LUT R136, R141, 0xff, RZ, 0xc0, !PT ;  /* 0x000000ff8d887812 */ /* 0x000fe400078ec0ff */
[----:B------:R-:W-:Y:S02]  /*139b0*/  F2FP.F16.E4M3.UNPACK_B R132, R132 ;  /* 0x00000084ff84723e */ /* 0x000fe400020006ff */
[----:B------:R-:W-:Y:S01]  /*139c0*/  F2FP.F16.E4M3.UNPACK_B R23, R23 ;  /* 0x00000017ff17723e */ /* 0x000fe200020006ff */
[----:B------:R-:W-:Y:S01]  /*139d0*/  FFMA R212, R123, R85, R212 ;  /* 0x000000557bd47223 */ /* 0x000fe200000000d4 */
[----:B------:R-:W-:Y:S01]  /*139e0*/  F2FP.F16.E4M3.UNPACK_B R136, R136 ;  /* 0x00000088ff88723e */ /* 0x000fe200020006ff */
[----:B------:R-:W-:Y:S01]  /*139f0*/  HADD2.F32 R133, -RZ, R132.H0_H0 ;  /* 0x20000084ff857230 */ /* 0x000fe20000004100 */
[----:B------:R-:W-:Y:S01]  /*13a00*/  SHF.L.U64.HI R184, R138, 0x18, R139 ;  /* 0x000000188ab87819 */ /* 0x000fe2000001028b */
[----:B------:R-:W-:Y:S01]  /*13a10*/  HADD2.F32 R23, -RZ, R23.H0_H0 ;  /* 0x20000017ff177230 */ /* 0x000fe20000004100 */
[----:B------:R-:W-:Y:S01]  /*13a20*/  LOP3.LUT R193, R87, 0xff, RZ, 0xc0, !PT ;  /* 0x000000ff57c17812 */ /* 0x000fe200078ec0ff */
[----:B------:R-:W-:Y:S01]  /*13a30*/  HADD2.F32 R123, -RZ, R136.H0_H0 ;  /* 0x20000088ff7b7230 */ /* 0x000fe20000004100 */
[----:B------:R-:W-:Y:S01]  /*13a40*/  LOP3.LUT R136, RZ, R135, RZ, 0x33, !PT ;  /* 0x00000087ff887212 */ /* 0x000fe200078e33ff */
[-C--:B------:R-:W-:Y:S01]  /*13a50*/  FFMA R218, R133, R85.reuse, R218 ;  /* 0x0000005585da7223 */ /* 0x080fe200000000da */
[-C--:B------:R-:W-:Y:S01]  /*13a60*/  FFMA R186, R23, R85.reuse, R186 ;  /* 0x0000005517ba7223 */ /* 0x080fe200000000ba */
[----:B------:R-:W-:Y:S01]  /*13a70*/  LOP3.LUT R133, R140, 0xff, RZ, 0xc0, !PT ;  /* 0x000000ff8c857812 */ /* 0x000fe200078ec0ff */
[----:B------:R-:W-:Y:S01]  /*13a80*/  FFMA R190, R123, R85, R190 ;  /* 0x000000557bbe7223 */ /* 0x000fe200000000be */
[----:B------:R-:W-:Y:S01]  /*13a90*/  SHF.R.U64 R23, R86, 0x8, R87 ;  /* 0x0000000856177819 */ /* 0x000fe20000001257 */
[----:B------:R-:W-:Y:S01]  /*13aa0*/  IMAD.IADD R119, R136, 0x1, R119 ;  /* 0x0000000188777824 */ /* 0x000fe200078e0277 */
[----:B------:R-:W-:-:S02]  /*13ab0*/  F2FP.F16.E4M3.UNPACK_B R133, R133 ;  /* 0x00000085ff85723e */ /* 0x000fc400020006ff */
[----:B------:R-:W-:Y:S01]  /*13ac0*/  LOP3.LUT R23, R23, 0xff, RZ, 0xc0, !PT ;  /* 0x000000ff17177812 */ /* 0x000fe200078ec0ff */
[----:B------:R-:W-:Y:S01]  /*13ad0*/  IMAD.SHL.U32 R119, R119, 0x8, RZ ;  /* 0x0000000877777824 */ /* 0x000fe200078e00ff */
[----:B------:R-:W-:Y:S01]  /*13ae0*/  LOP3.LUT R187, R187, 0xff00, R184, 0xf8, !PT ;  /* 0x0000ff00bbbb7812 */ /* 0x000fe200078ef8b8 */
[----:B------:R-:W-:Y:S01]  /*13af0*/  HADD2.F32 R133, -RZ, R133.H0_H0 ;  /* 0x20000085ff857230 */ /* 0x000fe20000004100 */
[----:B------:R-:W-:Y:S02]  /*13b00*/  F2FP.F16.E4M3.UNPACK_B R23, R23 ;  /* 0x00000017ff17723e */ /* 0x000fe400020006ff */
[----:B------:R-:W-:Y:S02]  /*13b10*/  LOP3.LUT R184, R119, 0xf8, RZ, 0xc0, !PT ;  /* 0x000000f877b87812 */ /* 0x000fe400078ec0ff */
[----:B------:R-:W-:Y:S01]  /*13b20*/  FFMA R192, R133, R85, R192 ;  /* 0x0000005585c07223 */ /* 0x000fe200000000c0 */
[----:B------:R-:W-:Y:S01]  /*13b30*/  HADD2.F32 R23, -RZ, R23.H0_H0 ;  /* 0x20000017ff177230 */ /* 0x000fe20000004100 */
[--C-:B------:R-:W-:Y:S01]  /*13b40*/  SHF.R.U64 R133, R86, 0x10, R87.reuse ;  /* 0x0000001056857819 */ /* 0x100fe20000001257 */
[----:B------:R-:W-:Y:S01]  /*13b50*/  IMAD.IADD R137, R101, 0x1, R184 ;  /* 0x0000000165897824 */ /* 0x000fe200078e02b8 */
[----:B------:R-:W-:-:S02]  /*13b60*/  SHF.R.U32.HI R119, RZ, 0x8, R87 ;  /* 0x00000008ff777819 */ /* 0x000fc40000011657 */
[----:B------:R-:W-:Y:S01]  /*13b70*/  SHF.R.U64 R123, R86, 0x18, R87 ;  /* 0x00000018567b7819 */ /* 0x000fe20000001257 */
[----:B------:R-:W-:Y:S01]  /*13b80*/  FFMA R200, R23, R85, R200 ;  /* 0x0000005517c87223 */ /* 0x000fe200000000c8 */
[----:B------:R-:W-:Y:S01]  /*13b90*/  LOP3.LUT R86, R133, 0xff, RZ, 0xc0, !PT ;  /* 0x000000ff85567812 */ /* 0x000fe200078ec0ff */
[----:B------:R0:W-:Y:S01]  /*13ba0*/  STS.64 [R137], R32 ;  /* 0x0000002089007388 */ /* 0x0001e20000000a00 */
[----:B------:R-:W-:Y:S02]  /*13bb0*/  LOP3.LUT R23, R119, 0xff, RZ, 0xc0, !PT ;  /* 0x000000ff77177812 */ /* 0x000fe400078ec0ff */
[----:B------:R-:W-:Y:S02]  /*13bc0*/  F2FP.F16.E4M3.UNPACK_B R86, R86 ;  /* 0x00000056ff56723e */ /* 0x000fe400020006ff */
[----:B------:R-:W-:Y:S02]  /*13bd0*/  LOP3.LUT R87, R123, 0xff, RZ, 0xc0, !PT ;  /* 0x000000ff7b577812 */ /* 0x000fe400078ec0ff */
[----:B------:R-:W-:-:S02]  /*13be0*/  F2FP.F16.E4M3.UNPACK_B R193, R193 ;  /* 0x000000c1ffc1723e */ /* 0x000fc400020006ff */
[----:B------:R-:W-:Y:S02]  /*13bf0*/  F2FP.F16.E4M3.UNPACK_B R87, R87 ;  /* 0x00000057ff57723e */ /* 0x000fe400020006ff */
[----:B------:R-:W-:Y:S01]  /*13c00*/  LOP3.LUT R117, R117, 0xff, RZ, 0xc0, !PT ;  /* 0x000000ff75757812 */ /* 0x000fe200078ec0ff */
[----:B------:R-:W-:Y:S01]  /*13c10*/  HADD2.F32 R193, -RZ, R193.H0_H0 ;  /* 0x200000c1ffc17230 */ /* 0x000fe20000004100 */
[----:B0-----:R-:W-:Y:S01]  /*13c20*/  F2FP.F16.E4M3.UNPACK_B R33, R23 ;  /* 0x00000017ff21723e */ /* 0x001fe200020006ff */
[----:B------:R-:W-:Y:S01]  /*13c30*/  HADD2.F32 R23, -RZ, R86.H0_H0 ;  /* 0x20000056ff177230 */ /* 0x000fe20000004100 */
[----:B------:R-:W-:Y:S01]  /*13c40*/  SHF.R.U64 R32, R140, 0x8, R141 ;  /* 0x000000088c207819 */ /* 0x000fe2000000128d */
        /* <DEDUP_REMOVED lines=9> */
[----:B------:R-:W-:Y:S02]  /*13ce0*/  F2FP.F16.E4M3.UNPACK_B R23, R23 ;  /* 0x00000017ff17723e */ /* 0x000fe400020006ff */
[----:B------:R-:W-:Y:S02]  /*13cf0*/  LOP3.LUT R33, R33, 0xff, RZ, 0xc0, !PT ;  /* 0x000000ff21217812 */ /* 0x000fe400078ec0ff */
[----:B------:R-:W-:Y:S01]  /*13d00*/  F2FP.F16.E4M3.UNPACK_B R32, R32 ;  /* 0x00000020ff20723e */ /* 0x000fe200020006ff */
[----:B------:R-:W-:Y:S01]  /*13d10*/  HADD2.F32 R23, -RZ, R23.H0_H0 ;  /* 0x20000017ff177230 */ /* 0x000fe20000004100 */
[----:B------:R-:W-:-:S02]  /*13d20*/  F2FP.F16.E4M3.UNPACK_B R87, R33 ;  /* 0x00000021ff57723e */ /* 0x000fc400020006ff */
[----:B------:R-:W-:Y:S01]  /*13d30*/  F2FP.F16.E4M3.UNPACK_B R117, R117 ;  /* 0x00000075ff75723e */ /* 0x000fe200020006ff */
[----:B------:R-:W-:Y:S02]  /*13d40*/  HADD2.F32 R33, -RZ, R32.H0_H0 ;  /* 0x20000020ff217230 */ /* 0x000fe40000004100 */
[-C--:B------:R-:W-:Y:S01]  /*13d50*/  FFMA R196, R23, R85.reuse, R196 ;  /* 0x0000005517c47223 */ /* 0x080fe200000000c4 */
[----:B------:R-:W-:Y:S01]  /*13d60*/  HADD2.F32 R87, -RZ, R87.H0_H0 ;  /* 0x20000057ff577230 */ /* 0x000fe20000004100 */
[--C-:B------:R-:W-:Y:S01]  /*13d70*/  SHF.R.U64 R23, R140, 0x18, R141.reuse ;  /* 0x000000188c177819 */ /* 0x100fe2000000128d */
[----:B------:R-:W-:Y:S02]  /*13d80*/  HADD2.F32 R117, -RZ, R117.H0_H0 ;  /* 0x20000075ff757230 */ /* 0x000fe40000004100 */
[-C--:B------:R-:W-:Y:S01]  /*13d90*/  FFMA R194, R33, R85.reuse, R194 ;  /* 0x0000005521c27223 */ /* 0x080fe200000000c2 */
[--C-:B------:R-:W-:Y:S01]  /*13da0*/  SHF.R.U32.HI R33, RZ, 0x8, R141.reuse ;  /* 0x00000008ff217819 */ /* 0x100fe2000001168d */
[-C--:B------:R-:W-:Y:S01]  /*13db0*/  FFMA R188, R87, R85.reuse, R188 ;  /* 0x0000005557bc7223 */ /* 0x080fe200000000bc */
[----:B------:R-:W-:Y:S01]  /*13dc0*/  SHF.R.U32.HI R141, RZ, 0x10, R141 ;  /* 0x00000010ff8d7819 */ /* 0x000fe2000001168d */
[----:B------:R-:W-:Y:S01]  /*13dd0*/  FFMA R208, R117, R85, R208 ;  /* 0x0000005575d07223 */ /* 0x000fe200000000d0 */
[----:B------:R-:W-:-:S02]  /*13de0*/  LOP3.LUT R23, R23, 0xff, RZ, 0xc0, !PT ;  /* 0x000000ff17177812 */ /* 0x000fc400078ec0ff */
[----:B------:R-:W-:Y:S02]  /*13df0*/  LOP3.LUT R87, R141, 0xff, RZ, 0xc0, !PT ;  /* 0x000000ff8d577812 */ /* 0x000fe400078ec0ff */
[----:B------:R-:W-:Y:S02]  /*13e00*/  LOP3.LUT R33, R33, 0xff, RZ, 0xc0, !PT ;  /* 0x000000ff21217812 */ /* 0x000fe400078ec0ff */
[----:B------:R-:W-:Y:S02]  /*13e10*/  F2FP.F16.E4M3.UNPACK_B R87, R87 ;  /* 0x00000057ff57723e */ /* 0x000fe400020006ff */
[----:B------:R-:W-:Y:S02]  /*13e20*/  F2FP.F16.E4M3.UNPACK_B R23, R23 ;  /* 0x00000017ff17723e */ /* 0x000fe400020006ff */
[----:B------:R-:W-:Y:S01]  /*13e30*/  LOP3.LUT R117, R138, 0xff, RZ, 0xc0, !PT ;  /* 0x000000ff8a757812 */ /* 0x000fe200078ec0ff */
[----:B------:R-:W-:Y:S01]  /*13e40*/  HADD2.F32 R87, -RZ, R87.H0_H0 ;  /* 0x20000057ff577230 */ /* 0x000fe20000004100 */
[----:B------:R-:W-:Y:S01]  /*13e50*/  F2FP.F16.E4M3.UNPACK_B R33, R33 ;  /* 0x00000021ff21723e */ /* 0x000fe200020006ff */
[----:B------:R-:W-:Y:S01]  /*13e60*/  HADD2.F32 R23, -RZ, R23.H0_H0 ;  /* 0x20000017ff177230 */ /* 0x000fe20000004100 */
[----:B------:R-:W-:-:S02]  /*13e70*/  F2FP.F16.E4M3.UNPACK_B R117, R117 ;  /* 0x00000075ff75723e */ /* 0x000fc400020006ff */
[----:B------:R-:W-:Y:S01]  /*13e80*/  FFMA R212, R87, R85, R212 ;  /* 0x0000005557d47223 */ /* 0x000fe200000000d4 */
[----:B------:R-:W-:Y:S01]  /*13e90*/  SHF.R.U64 R87, R50, 0x8, R51 ;  /* 0x0000000832577819 */ /* 0x000fe20000001233 */
[----:B------:R-:W-:Y:S01]  /*13ea0*/  HADD2.F32 R33, -RZ, R33.H0_H0 ;  /* 0x20000021ff217230 */ /* 0x000fe20000004100 */
[----:B------:R-:W-:Y:S01]  /*13eb0*/  F2FP.F16.E4M3.UNPACK_B R181, R181 ;  /* 0x000000b5ffb5723e */ /* 0x000fe200020006ff */
[----:B------:R-:W-:Y:S01]  /*13ec0*/  HADD2.F32 R117, -RZ, R117.H0_H0 ;  /* 0x20000075ff757230 */ /* 0x000fe20000004100 */
[----:B------:R-:W-:Y:S01]  /*13ed0*/  LOP3.LUT R140, R141, 0xffffff00, R3, 0xf8, !PT ;  /* 0xffffff008d8c7812 */ /* 0x000fe200078ef803 */
[----:B------:R-:W-:Y:S01]  /*13ee0*/  FFMA R186, R23, R85, R186 ;  /* 0x0000005517ba7223 */ /* 0x000fe200000000ba */
[----:B------:R-:W-:Y:S01]  /*13ef0*/  F2FP.F16.E4M3.UNPACK_B R159, R159 ;  /* 0x0000009fff9f723e */ /* 0x000fe200020006ff */
[----:B------:R-:W-:Y:S01]  /*13f00*/  IMAD.U32 R184, R87, 0x10000, RZ ;  /* 0x0001000057b87824 */ /* 0x000fe200078e00ff */
[----:B------:R-:W-:Y:S01]  /*13f10*/  LOP3.LUT R132, R214, 0xff000000, R189, 0xf8, !PT ;  /* 0xff000000d6847812 */ /* 0x000fe200078ef8bd */
[----:B------:R-:W-:Y:S01]  /*13f20*/  HADD2.F32 R181, -RZ, R181.H0_H0 ;  /* 0x200000b5ffb57230 */ /* 0x000fe20000004100 */
[----:B------:R-:W-:Y:S01]  /*13f30*/  LOP3.LUT R23, R121, 0xff00, R138, 0xf8, !PT ;  /* 0x0000ff0079177812 */ /* 0x000fe200078ef88a */
[----:B------:R-:W-:-:S02]  /*13f40*/  IMAD.U32 R214, R50, 0x10000, RZ ;  /* 0x0001000032d67824 */ /* 0x000fc400078e00ff */
[-C--:B------:R-:W-:Y:S01]  /*13f50*/  FFMA R218, R33, R85.reuse, R218 ;  /* 0x0000005521da7223 */ /* 0x080fe200000000da */
[--C-:B------:R-:W-:Y:S01]  /*13f60*/  SHF.R.U32.HI R33, RZ, 0x8, R139.reuse ;  /* 0x00000008ff217819 */ /* 0x100fe2000001168b */
[----:B------:R-:W-:Y:S01]  /*13f70*/  HADD2.F32 R159, -RZ, R159.H0_H0 ;  /* 0x2000009fff9f7230 */ /* 0x000fe20000004100 */
[----:B------:R-:W-:Y:S01]  /*13f80*/  LOP3.LUT R140, R140, 0xff, RZ, 0xc0, !PT ;  /* 0x000000ff8c8c7812 */ /* 0x000fe200078ec0ff */
[-C--:B------:R-:W-:Y:S01]  /*13f90*/  FFMA R192, R117, R85.reuse, R192 ;  /* 0x0000005575c07223 */ /* 0x080fe200000000c0 */
[----:B------:R-:W-:Y:S01]  /*13fa0*/  LOP3.LUT R23, R23, 0xffffff, R184, 0xc8, !PT ;  /* 0x00ffffff17177812 */ /* 0x000fe200078ec8b8 */
[-C--:B------:R-:W-:Y:S01]  /*13fb0*/  FFMA R220, R181, R85.reuse, R220 ;  /* 0x00000055b5dc7223 */ /* 0x080fe200000000dc */
[----:B------:R-:W-:Y:S01]  /*13fc0*/  IMAD.SHL.U32 R184, R162, 0x1000000, RZ ;  /* 0x01000000a2b87824 */ /* 0x000fe200078e00ff */
[----:B------:R-:W-:Y:S01]  /*13fd0*/  LOP3.LUT R117, R148, 0xff00, R139, 0xf8, !PT ;  /* 0x0000ff0094757812 */ /* 0x000fe200078ef88b */
[----:B------:R-:W-:Y:S01]  /*13fe0*/  IMAD.SHL.U32 R148, R163, 0x1000000, RZ ;  /* 0x01000000a3947824 */ /* 0x000fe200078e00ff */
[----:B------:R-:W-:Y:S01]  /*13ff0*/  LOP3.LUT R149, R149, 0xffffff, R214, 0xc8, !PT ;  /* 0x00ffffff95957812 */ /* 0x000fe200078ec8d6 */
[----:B------:R-:W-:Y:S01]  /*14000*/  FFMA R32, R159, R85, R220 ;  /* 0x000000559f207223 */ /* 0x000fe200000000dc */
[----:B------:R-:W-:Y:S01]  /*14010*/  LOP3.LUT R140, R140, 0xff00, R33, 0xf8, !PT ;  /* 0x0000ff008c8c7812 */ /* 0x000fe200078ef821 */
[----:B------:R-:W-:Y:S01]  /*14020*/  VIADD R33, R146, 0xfffffff0 ;  /* 0xfffffff092217836 */ /* 0x000fe20000000000 */
[----:B------:R-:W-:-:S02]  /*14030*/  LOP3.LUT R147, R147, 0xffffff, R206, 0xc8, !PT ;  /* 0x00ffffff93937812 */ /* 0x000fc400078ec8ce */
[----:B------:R-:W-:Y:S02]  /*14040*/  LOP3.LUT R159, R149, R184, RZ, 0xfc, !PT ;  /* 0x000000b8959f7212 */ /* 0x000fe400078efcff */
[----:B------:R-:W-:Y:S02]  /*14050*/  LOP3.LUT R123, R147, R148, RZ, 0xfc, !PT ;  /* 0x00000094937b7212 */ /* 0x000fe400078efcff */
[C-C-:B------:R-:W-:Y:S02]  /*14060*/  SHF.R.U64 R149, R108.reuse, 0x10, R109.reuse ;  /* 0x000000106c957819 */ /* 0x140fe4000000126d */
[----:B------:R-:W-:Y:S02]  /*14070*/  LOP3.LUT R148, R33, 0xf8, RZ, 0xc0, !PT ;  /* 0x000000f821947812 */ /* 0x000fe400078ec0ff */
[C---:B------:R-:W-:Y:S02]  /*14080*/  LOP3.LUT R119, R108.reuse, 0xff, RZ, 0xc0, !PT ;  /* 0x000000ff6c777812 */ /* 0x040fe400078ec0ff */
[C-C-:B------:R-:W-:Y:S01]  /*14090*/  SHF.R.U64 R121, R108.reuse, 0x8, R109.reuse ;  /* 0x000000086c797819 */ /* 0x140fe2000000126d */
[----:B------:R-:W-:Y:S01]  /*140a0*/  IMAD.IADD R33, R101, 0x1, R148 ;  /* 0x0000000165217824 */ /* 0x000fe200078e0294 */
[----:B------:R-:W-:-:S02]  /*140b0*/  SHF.R.U64 R147, R108, 0x18, R109 ;  /* 0x000000186c937819 */ /* 0x000fc4000000126d */
[----:B------:R-:W-:Y:S02]  /*140c0*/  LOP3.LUT R108, R149, 0xff, RZ, 0xc0, !PT ;  /* 0x000000ff956c7812 */ /* 0x000fe400078ec0ff */
[----:B------:R-:W-:Y:S01]  /*140d0*/  SHF.R.U32.HI R148, RZ, 0x8, R109 ;  /* 0x00000008ff947819 */ /* 0x000fe2000001166d */
[----:B------:R0:W-:Y:S01]  /*140e0*/  STS.64 [R33], R48 ;  /* 0x0000003021007388 */ /* 0x0001e20000000a00 */
[----:B------:R-:W-:Y:S02]  /*140f0*/  LOP3.LUT R121, R121, 0xff, RZ, 0xc0, !PT ;  /* 0x000000ff79797812 */ /* 0x000fe400078ec0ff */
[----:B------:R-:W-:Y:S02]  /*14100*/  F2FP.F16.E4M3.UNPACK_B R108, R108 ;  /* 0x0000006cff6c723e */ /* 0x000fe400020006ff */
[----:B------:R-:W-:Y:S02]  /*14110*/  LOP3.LUT R148, R148, 0xff, RZ, 0xc0, !PT ;  /* 0x000000ff94947812 */ /* 0x000fe400078ec0ff */
[----:B------:R-:W-:-:S02]  /*14120*/  F2FP.F16.E4M3.UNPACK_B R121, R121 ;  /* 0x00000079ff79723e */ /* 0x000fc400020006ff */
[----:B------:R-:W-:Y:S01]  /*14130*/  SHF.R.U32.HI R149, RZ, 0x10, R109 ;  /* 0x00000010ff957819 */ /* 0x000fe2000001166d */
[----:B------:R-:W-:Y:S01]  /*14140*/  HADD2.F32 R109, -RZ, R108.H0_H0 ;  /* 0x2000006cff6d7230 */ /* 0x000fe20000004100 */
[----:B------:R-:W-:Y:S01]  /*14150*/  F2FP.F16.E4M3.UNPACK_B R148, R148 ;  /* 0x00000094ff94723e */ /* 0x000fe200020006ff */
[----:B------:R-:W-:Y:S01]  /*14160*/  HADD2.F32 R121, -RZ, R121.H0_H0 ;  /* 0x20000079ff797230 */ /* 0x000fe20000004100 */
[----:B0-----:R-:W-:Y:S02]  /*14170*/  LOP3.LUT R48, R149, 0xff, RZ, 0xc0, !PT ;  /* 0x000000ff95307812 */ /* 0x001fe400078ec0ff */
[-C--:B------:R-:W-:Y:S01]  /*14180*/  FFMA R202, R109, R85.reuse, R202 ;  /* 0x000000556dca7223 */ /* 0x080fe200000000ca */
[----:B------:R-:W-:Y:S01]  /*14190*/  LOP3.LUT R109, R111, 0xff, RZ, 0xc0, !PT ;  /* 0x000000ff6f6d7812 */ /* 0x000fe200078ec0ff */
[----:B------:R-:W-:Y:S01]  /*141a0*/  HADD2.F32 R49, -RZ, R148.H0_H0 ;  /* 0x20000094ff317230 */ /* 0x000fe20000004100 */
[----:B------:R-:W-:Y:S01]  /*141b0*/  F2FP.F16.E4M3.UNPACK_B R48, R48 ;  /* 0x00000030ff30723e */ /* 0x000fe200020006ff */
[----:B------:R-:W-:Y:S01]  /*141c0*/  FFMA R200, R121, R85, R200 ;  /* 0x0000005579c87223 */ /* 0x000fe200000000c8 */
[----:B------:R-:W-:-:S02]  /*141d0*/  F2FP.F16.E4M3.UNPACK_B R119, R119 ;  /* 0x00000077ff77723e */ /* 0x000fc400020006ff */
[----:B------:R-:W-:Y:S01]  /*141e0*/  LOP3.LUT R108, R110, 0xff, RZ, 0xc0, !PT ;  /* 0x000000ff6e6c7812 */ /* 0x000fe200078ec0ff */
[----:B------:R-:W-:Y:S01]  /*141f0*/  FFMA R210, R49, R85, R210 ;  /* 0x0000005531d27223 */ /* 0x000fe200000000d2 */
[----:B------:R-:W-:Y:S01]  /*14200*/  F2FP.F16.E4M3.UNPACK_B R121, R109 ;  /* 0x0000006dff79723e */ /* 0x000fe200020006ff */
[----:B------:R-:W-:Y:S01]  /*14210*/  HADD2.F32 R49, -RZ, R48.H0_H0 ;  /* 0x20000030ff317230 */ /* 0x000fe20000004100 */
[----:B------:R-:W-:Y:S01]  /*14220*/  F2FP.F16.E4M3.UNPACK_B R108, R108 ;  /* 0x0000006cff6c723e */ /* 0x000fe200020006ff */
[----:B------:R-:W-:Y:S01]  /*14230*/  HADD2.F32 R119, -RZ, R119.H0_H0 ;  /* 0x20000077ff777230 */ /* 0x000fe20000004100 */
[----:B------:R-:W-:Y:S01]  /*14240*/  LOP3.LUT R147, R147, 0xff, RZ, 0xc0, !PT ;  /* 0x000000ff93937812 */ /* 0x000fe200078ec0ff */
[----:B------:R-:W-:Y:S01]  /*14250*/  HADD2.F32 R121, -RZ, R121.H0_H0 ;  /* 0x20000079ff797230 */ /* 0x000fe20000004100 */
[C-C-:B------:R-:W-:Y:S01]  /*14260*/  SHF.R.U64 R48, R138.reuse, 0x10, R139.reuse ;  /* 0x000000108a307819 */ /* 0x140fe2000000128b */
[----:B------:R-:W-:Y:S02]  /*14270*/  HADD2.F32 R109, -RZ, R108.H0_H0 ;  /* 0x2000006cff6d7230 */ /* 0x000fe40000004100 */
[-C--:B------:R-:W-:Y:S01]  /*14280*/  FFMA R208, R49, R85.reuse, R208 ;  /* 0x0000005531d07223 */ /* 0x080fe200000000d0 */
[----:B------:R-:W-:Y:S01]  /*14290*/  FFMA R198, R119, R85, R198 ;  /* 0x0000005577c67223 */ /* 0x000fe200000000c6 */
[----:B------:R-:W-:Y:S01]  /*142a0*/  F2FP.F16.E4M3.UNPACK_B R147, R147 ;  /* 0x00000093ff93723e */ /* 0x000fe200020006ff */
[-C--:B------:R-:W-:Y:S01]  /*142b0*/  FFMA R196, R121, R85.reuse, R196 ;  /* 0x0000005579c47223 */ /* 0x080fe200000000c4 */
[--C-:B------:R-:W-:Y:S01]  /*142c0*/  SHF.R.U64 R49, R138, 0x18, R139.reuse ;  /* 0x000000188a317819 */ /* 0x100fe2000000128b */
[----:B------:R-:W-:Y:S01]  /*142d0*/  FFMA R198, R109, R85, R198 ;  /* 0x000000556dc67223 */ /* 0x000fe200000000c6 */
[----:B------:R-:W-:Y:S01]  /*142e0*/  LOP3.LUT R48, R48, 0xff, RZ, 0xc0, !PT ;  /* 0x000000ff30307812 */ /* 0x000fe200078ec0ff */
[----:B------:R-:W-:Y:S01]  /*142f0*/  HADD2.F32 R147, -RZ, R147.H0_H0 ;  /* 0x20000093ff937230 */ /* 0x000fe20000004100 */
[----:B------:R-:W-:-:S02]  /*14300*/  SHF.R.U32.HI R121, RZ, 0x10, R139 ;  /* 0x00000010ff797819 */ /* 0x000fc4000001168b */
[----:B------:R-:W-:Y:S02]  /*14310*/  LOP3.LUT R49, R49, 0xff, RZ, 0xc0, !PT ;  /* 0x000000ff31317812 */ /* 0x000fe400078ec0ff */
[----:B------:R-:W-:Y:S01]  /*14320*/  F2FP.F16.E4M3.UNPACK_B R48, R48 ;  /* 0x00000030ff30723e */ /* 0x000fe200020006ff */
[----:B------:R-:W-:Y:S01]  /*14330*/  FFMA R204, R147, R85, R204 ;  /* 0x0000005593cc7223 */ /* 0x000fe200000000cc */
[----:B------:R-:W-:Y:S02]  /*14340*/  SHF.R.U32.HI R109, RZ, 0x8, R139 ;  /* 0x00000008ff6d7819 */ /* 0x000fe4000001168b */
[----:B------:R-:W-:Y:S02]  /*14350*/  LOP3.LUT R121, R121, 0xff, RZ, 0xc0, !PT ;  /* 0x000000ff79797812 */ /* 0x000fe400078ec0ff */
[----:B------:R-:W-:Y:S02]  /*14360*/  LOP3.LUT R119, R139, 0xff, RZ, 0xc0, !PT ;  /* 0x000000ff8b777812 */ /* 0x000fe400078ec0ff */
[----:B------:R-:W-:Y:S01]  /*14370*/  F2FP.F16.E4M3.UNPACK_B R108, R49 ;  /* 0x00000031ff6c723e */ /* 0x000fe200020006ff */
[----:B------:R-:W-:Y:S01]  /*14380*/  HADD2.F32 R49, -RZ, R48.H0_H0 ;  /* 0x20000030ff317230 */ /* 0x000fe20000004100 */
[----:B------:R-:W-:-:S02]  /*14390*/  LOP3.LUT R109, R109, 0xff, RZ, 0xc0, !PT ;  /* 0x000000ff6d6d7812 */ /* 0x000fc400078ec0ff */
[----:B------:R-:W-:Y:S02]  /*143a0*/  F2FP.F16.E4M3.UNPACK_B R48, R121 ;  /* 0x00000079ff30723e */ /* 0x000fe400020006ff */
[C-C-:B------:R-:W-:Y:S01]  /*143b0*/  SHF.L.U64.HI R222, R138.reuse, 0x10, R139.reuse ;  /* 0x000000108ade7819 */ /* 0x140fe2000001028b */
[----:B------:R-:W-:Y:S01]  /*143c0*/  FFMA R188, R49, R85, R188 ;  /* 0x0000005531bc7223 */ /* 0x000fe200000000bc */
[----:B------:R-:W-:Y:S01]  /*143d0*/  SHF.R.U64 R147, R138, 0x8, R139 ;  /* 0x000000088a937819 */ /* 0x000fe2000000128b */
[----:B------:R-:W-:Y:S01]  /*143e0*/  HADD2.F32 R49, -RZ, R48.H0_H0 ;  /* 0x20000030ff317230 */ /* 0x000fe20000004100 */
[----:B------:R-:W-:Y:S02]  /*143f0*/  F2FP.F16.E4M3.UNPACK_B R119, R119 ;  /* 0x00000077ff77723e */ /* 0x000fe400020006ff */
[C-C-:B------:R-:W-:Y:S02]  /*14400*/  SHF.R.U64 R133, R50.reuse, 0x10, R51.reuse ;  /* 0x0000001032857819 */ /* 0x140fe40000001233 */
[C---:B------:R-:W-:Y:S01]  /*14410*/  SHF.R.U64 R141, R50.reuse, 0x18, R51 ;  /* 0x00000018328d7819 */ /* 0x040fe20000001233 */
[----:B------:R-:W-:Y:S01]  /*14420*/  HADD2.F32 R119, -RZ, R119.H0_H0 ;  /* 0x20000077ff777230 */ /* 0x000fe20000004100 */
[----:B------:R-:W-:Y:S01]  /*14430*/  LOP3.LUT R138, R50, 0xff, RZ, 0xc0, !PT ;  /* 0x000000ff328a7812 */ /* 0x000fe200078ec0ff */
[----:B------:R-:W-:Y:S01]  /*14440*/  FFMA R212, R49, R85, R212 ;  /* 0x0000005531d47223 */ /* 0x000fe200000000d4 */
[----:B------:R-:W-:Y:S01]  /*14450*/  F2FP.F16.E4M3.UNPACK_B R50, R109 ;  /* 0x0000006dff32723e */ /* 0x000fe200020006ff */
[----:B------:R-:W-:Y:S01]  /*14460*/  HADD2.F32 R109, -RZ, R108.H0_H0 ;  /* 0x2000006cff6d7230 */ /* 0x000fe20000004100 */
[----:B------:R-:W-:Y:S01]  /*14470*/  F2FP.F16.E4M3.UNPACK_B R165, R165 ;  /* 0x000000a5ffa5723e */ /* 0x000fe200020006ff */
[----:B------:R-:W-:Y:S01]  /*14480*/  FFMA R190, R119, R85, R190 ;  /* 0x0000005577be7223 */ /* 0x000fe200000000be */
[----:B------:R-:W-:Y:S01]  /*14490*/  F2FP.F16.E4M3.UNPACK_B R167, R167 ;  /* 0x000000a7ffa7723e */ /* 0x000fe200020006ff */
[----:B------:R-:W-:Y:S01]  /*144a0*/  HADD2.F32 R121, -RZ, R50.H0_H0 ;  /* 0x20000032ff797230 */ /* 0x000fe20000004100 */
[----:B------:R-:W-:Y:S01]  /*144b0*/  F2FP.F16.E4M3.UNPACK_B R138, R138 ;  /* 0x0000008aff8a723e */ /* 0x000fe200020006ff */
[----:B------:R-:W-:Y:S01]  /*144c0*/  HADD2.F32 R165, -RZ, R165.H0_H0 ;  /* 0x200000a5ffa57230 */ /* 0x000fe20000004100 */
[C-C-:B------:R-:W-:Y:S01]  /*144d0*/  SHF.R.U64 R50, R162.reuse, 0x8, R163.reuse ;  /* 0x00000008a2327819 */ /* 0x140fe200000012a3 */
[----:B------:R-:W-:Y:S01]  /*144e0*/  IMAD.U32 R214, R133, 0x10000, RZ ;  /* 0x0001000085d67824 */ /* 0x000fe200078e00ff */
[----:B------:R-:W-:Y:S01]  /*144f0*/  SHF.R.U64 R49, R162, 0x10, R163 ;  /* 0x00000010a2317819 */ /* 0x000fe200000012a3 */
[----:B------:R-:W-:Y:S01]  /*14500*/  HADD2.F32 R167, -RZ, R167.H0_H0 ;  /* 0x200000a7ffa77230 */ /* 0x000fe20000004100 */
[----:B------:R-:W-:Y:S01]  /*14510*/  LOP3.LUT R108, R51, 0xff, RZ, 0xc0, !PT ;  /* 0x000000ff336c7812 */ /* 0x000fe200078ec0ff */
[----:B------:R-:W-:Y:S01]  /*14520*/  HADD2.F32 R139, -RZ, R138.H0_H0 ;  /* 0x2000008aff8b7230 */ /* 0x000fe20000004100 */
[----:B------:R-:W-:Y:S01]  /*14530*/  SHF.R.U32.HI R119, RZ, 0x8, R51 ;  /* 0x00000008ff777819 */ /* 0x000fe20000011633 */
[-C--:B------:R-:W-:Y:S01]  /*14540*/  FFMA R86, R165, R85.reuse, R216 ;  /* 0x00000055a5567223 */ /* 0x080fe200000000d8 */
[----:B------:R-:W-:Y:S01]  /*14550*/  IMAD.SHL.U32 R138, R50, 0x1000000, RZ ;  /* 0x01000000328a7824 */ /* 0x000fe200078e00ff */
[----:B------:R-:W-:Y:S01]  /*14560*/  LOP3.LUT R147, R147, 0xff, RZ, 0xc0, !PT ;  /* 0x000000ff93937812 */ /* 0x000fe200078ec0ff */
[-C--:B------:R-:W-:Y:S01]  /*14570*/  FFMA R186, R109, R85.reuse, R186 ;  /* 0x000000556dba7223 */ /* 0x080fe200000000ba */
[--C-:B------:R-:W-:Y:S01]  /*14580*/  SHF.R.U64 R48, R162, 0x18, R163.reuse ;  /* 0x00000018a2307819 */ /* 0x100fe200000012a3 */
[----:B------:R-:W-:Y:S01]  /*14590*/  IMAD.U32 R206, R141, 0x10000, RZ ;  /* 0x000100008dce7824 */ /* 0x000fe200078e00ff */
[----:B------:R-:W-:Y:S01]  /*145a0*/  F2FP.F16.E4M3.UNPACK_B R109, R108 ;  /* 0x0000006cff6d723e */ /* 0x000fe200020006ff */
[----:B------:R-:W-:Y:S01]  /*145b0*/  IMAD.SHL.U32 R148, R49, 0x1000000, RZ ;  /* 0x0100000031947824 */ /* 0x000fe200078e00ff */
[----:B------:R-:W-:Y:S01]  /*145c0*/  LOP3.LUT R185, R185, 0xff00, R222, 0xf8, !PT ;  /* 0x0000ff00b9b97812 */ /* 0x000fe200078ef8de */
[----:B------:R-:W-:Y:S01]  /*145d0*/  IMAD.U32 R184, R119, 0x10000, RZ ;  /* 0x0001000077b87824 */ /* 0x000fe200078e00ff */
[----:B------:R-:W-:Y:S01]  /*145e0*/  LOP3.LUT R187, R187, 0xffffff, R214, 0xc8, !PT ;  /* 0x00ffffffbbbb7812 */ /* 0x000fe200078ec8d6 */
[-C--:B------:R-:W-:Y:S01]  /*145f0*/  FFMA R86, R167, R85.reuse, R86 ;  /* 0x00000055a7567223 */ /* 0x080fe20000000056 */
[----:B------:R-:W-:Y:S01]  /*14600*/  SHF.R.U32.HI R108, RZ, 0x8, R163 ;  /* 0x00000008ff6c7819 */ /* 0x000fe200000116a3 */
[----:B------:R-:W-:Y:S01]  /*14610*/  FFMA R218, R121, R85, R218 ;  /* 0x0000005579da7223 */ /* 0x000fe200000000da */
[----:B------:R-:W-:Y:S01]  /*14620*/  F2FP.F16.E4M3.UNPACK_B R147, R147 ;  /* 0x00000093ff93723e */ /* 0x000fe200020006ff */
[----:B------:R-:W-:Y:S01]  /*14630*/  VIADD R121, R146, 0xffffffe8 ;  /* 0xffffffe892797836 */ /* 0x000fe20000000000 */
[----:B------:R-:W-:Y:S01]  /*14640*/  LOP3.LUT R167, R23, R138, RZ, 0xfc, !PT ;  /* 0x0000008a17a77212 */ /* 0x000fe200078efcff */
[----:B------:R-:W-:Y:S01]  /*14650*/  IMAD.SHL.U32 R138, R48, 0x1000000, RZ ;  /* 0x01000000308a7824 */ /* 0x000fe200078e00ff */
[----:B------:R-:W-:Y:S01]  /*14660*/  LOP3.LUT R185, R185, 0xffffff, R206, 0xc8, !PT ;  /* 0x00ffffffb9b97812 */ /* 0x000fe200078ec8ce */
[----:B------:R-:W-:Y:S01]  /*14670*/  FFMA R192, R139, R85, R192 ;  /* 0x000000558bc07223 */ /* 0x000fe200000000c0 */
[----:B------:R-:W-:Y:S01]  /*14680*/  LOP3.LUT R165, R187, R148, RZ, 0xfc, !PT ;  /* 0x00000094bba57212 */ /* 0x000fe200078efcff */
[----:B------:R-:W-:Y:S01]  /*14690*/  IMAD.SHL.U32 R148, R108, 0x1000000, RZ ;  /* 0x010000006c947824 */ /* 0x000fe200078e00ff */
[----:B------:R-:W-:Y:S01]  /*146a0*/  LOP3.LUT R117, R117, 0xffffff, R184, 0xc8, !PT ;  /* 0x00ffffff75757812 */ /* 0x000fe200078ec8b8 */
[----:B------:R-:W-:Y:S01]  /*146b0*/  HADD2.F32 R147, -RZ, R147.H0_H0 ;  /* 0x20000093ff937230 */ /* 0x000fe20000004100 */
[----:B------:R-:W-:Y:S01]  /*146c0*/  LOP3.LUT R139, R110, 0xffff, RZ, 0xc0, !PT ;  /* 0x0000ffff6e8b7812 */ /* 0x000fe200078ec0ff */
[----:B------:R-:W-:Y:S01]  /*146d0*/  HADD2.F32 R109, -RZ, R109.H0_H0 ;  /* 0x2000006dff6d7230 */ /* 0x000fe20000004100 */
[----:B------:R-:W-:-:S02]  /*146e0*/  LOP3.LUT R23, R185, R138, RZ, 0xfc, !PT ;  /* 0x0000008ab9177212 */ /* 0x000fc400078efcff */
[----:B------:R-:W-:Y:S01]  /*146f0*/  LOP3.LUT R138, R121, 0xf8, RZ, 0xc0, !PT ;  /* 0x000000f8798a7812 */ /* 0x000fe200078ec0ff */
[-C--:B------:R-:W-:Y:S01]  /*14700*/  FFMA R194, R147, R85.reuse, R194 ;  /* 0x0000005593c27223 */ /* 0x080fe200000000c2 */
[----:B------:R-:W-:Y:S01]  /*14710*/  LOP3.LUT R121, R117, R148, RZ, 0xfc, !PT ;  /* 0x0000009475797212 */ /* 0x000fe200078efcff */
[----:B------:R-:W-:Y:S01]  /*14720*/  FFMA R190, R109, R85, R190 ;  /* 0x000000556dbe7223 */ /* 0x000fe200000000be */
[----:B------:R-:W-:Y:S01]  /*14730*/  SHF.R.U32.HI R117, RZ, 0x8, R139 ;  /* 0x00000008ff757819 */ /* 0x000fe2000001168b */
[----:B------:R-:W-:Y:S01]  /*14740*/  IMAD.IADD R109, R101, 0x1, R138 ;  /* 0x00000001656d7824 */ /* 0x000fe200078e028a */
[--C-:B------:R-:W-:Y:S02]  /*14750*/  SHF.R.U32.HI R147, RZ, 0x8, R111.reuse ;  /* 0x00000008ff937819 */ /* 0x100fe4000001166f */
[----:B------:R-:W-:Y:S02]  /*14760*/  F2FP.F16.E4M3.UNPACK_B R117, R117 ;  /* 0x00000075ff75723e */ /* 0x000fe400020006ff */
[----:B------:R-:W-:Y:S01]  /*14770*/  LOP3.LUT R139, R112, 0xff, RZ, 0xc0, !PT ;  /* 0x000000ff708b7812 */ /* 0x000fe200078ec0ff */
[----:B------:R0:W-:Y:S01]  /*14780*/  STS.64 [R109], R62 ;  /* 0x0000003e6d007388 */ /* 0x0001e20000000a00 */
[----:B------:R-:W-:Y:S01]  /*14790*/  SHF.R.U64 R138, R110, 0x10, R111 ;  /* 0x000000106e8a7819 */ /* 0x000fe2000000126f */
[----:B------:R-:W-:Y:S01]  /*147a0*/  HADD2.F32 R117, -RZ, R117.H0_H0 ;  /* 0x20000075ff757230 */ /* 0x000fe20000004100 */
[----:B------:R-:W-:-:S02]  /*147b0*/  LOP3.LUT R112, R147, 0xff, RZ, 0xc0, !PT ;  /* 0x000000ff93707812 */ /* 0x000fc400078ec0ff */
[--C-:B------:R-:W-:Y:S02]  /*147c0*/  SHF.R.U64 R110, R110, 0x18, R111.reuse ;  /* 0x000000186e6e7819 */ /* 0x100fe4000000126f */
[----:B------:R-:W-:Y:S01]  /*147d0*/  LOP3.LUT R138, R138, 0xff, RZ, 0xc0, !PT ;  /* 0x000000ff8a8a7812 */ /* 0x000fe200078ec0ff */
[----:B------:R-:W-:Y:S01]  /*147e0*/  FFMA R200, R117, R85, R200 ;  /* 0x0000005575c87223 */ /* 0x000fe200000000c8 */
[----:B------:R-:W-:Y:S02]  /*147f0*/  F2FP.F16.E4M3.UNPACK_B R112, R112 ;  /* 0x00000070ff70723e */ /* 0x000fe400020006ff */
[----:B------:R-:W-:Y:S02]  /*14800*/  LOP3.LUT R110, R110, 0xff, RZ, 0xc0, !PT ;  /* 0x000000ff6e6e7812 */ /* 0x000fe400078ec0ff */
[----:B0-----:R-:W-:Y:S01]  /*14810*/  SHF.R.U32.HI R62, RZ, 0x10, R111 ;  /* 0x00000010ff3e7819 */ /* 0x001fe2000001166f */
[----:B------:R-:W-:Y:S01]  /*14820*/  HADD2.F32 R117, -RZ, R112.H0_H0 ;  /* 0x20000070ff757230 */ /* 0x000fe20000004100 */
[----:B------:R-:W-:-:S02]  /*14830*/  F2FP.F16.E4M3.UNPACK_B R138, R138 ;  /* 0x0000008aff8a723e */ /* 0x000fc400020006ff */
[----:B------:R-:W-:Y:S02]  /*14840*/  F2FP.F16.E4M3.UNPACK_B R110, R110 ;  /* 0x0000006eff6e723e */ /* 0x000fe400020006ff */
[----:B------:R-:W-:Y:S01]  /*14850*/  LOP3.LUT R62, R62, 0xff, RZ, 0xc0, !PT ;  /* 0x000000ff3e3e7812 */ /* 0x000fe200078ec0ff */
[----:B------:R-:W-:Y:S02]  /*14860*/  HADD2.F32 R63, -RZ, R138.H0_H0 ;  /* 0x2000008aff3f7230 */ /* 0x000fe40000004100 */
[-C--:B------:R-:W-:Y:S01]  /*14870*/  FFMA R210, R117, R85.reuse, R210 ;  /* 0x0000005575d27223 */ /* 0x080fe200000000d2 */
[----:B------:R-:W-:Y:S01]  /*14880*/  HADD2.F32 R111, -RZ, R110.H0_H0 ;  /* 0x2000006eff6f7230 */ /* 0x000fe20000004100 */
[----:B------:R-:W-:Y:S02]  /*14890*/  F2FP.F16.E4M3.UNPACK_B R62, R62 ;  /* 0x0000003eff3e723e */ /* 0x000fe400020006ff */
[----:B------:R-:W-:Y:S01]  /*148a0*/  LOP3.LUT R110, R113, 0xff, RZ, 0xc0, !PT ;  /* 0x000000ff716e7812 */ /* 0x000fe200078ec0ff */
[-C--:B------:R-:W-:Y:S01]  /*148b0*/  FFMA R202, R63, R85.reuse, R202 ;  /* 0x000000553fca7223 */ /* 0x080fe200000000ca */
[--C-:B------:R-:W-:Y:S01]  /*148c0*/  LOP3.LUT R117, R180, 0xff000000, R113.reuse, 0xf8, !PT ;  /* 0xff000000b4757812 */ /* 0x100fe200078ef871 */
[----:B------:R-:W-:Y:S01]  /*148d0*/  HADD2.F32 R63, -RZ, R62.H0_H0 ;  /* 0x2000003eff3f7230 */ /* 0x000fe20000004100 */
[----:B------:R-:W-:Y:S01]  /*148e0*/  SHF.R.U32.HI R113, RZ, 0x18, R113 ;  /* 0x00000018ff717819 */ /* 0x000fe20000011671 */
[----:B------:R-:W-:Y:S01]  /*148f0*/  FFMA R204, R111, R85, R204 ;  /* 0x000000556fcc7223 */ /* 0x000fe200000000cc */
[----:B------:R-:W-:-:S02]  /*14900*/  LOP3.LUT R87, R87, 0xff, RZ, 0xc0, !PT ;  /* 0x000000ff57577812 */ /* 0x000fc400078ec0ff */
[----:B------:R-:W-:Y:S01]  /*14910*/  F2FP.F16.E4M3.UNPACK_B R62, R113 ;  /* 0x00000071ff3e723e */ /* 0x000fe200020006ff */
[----:B------:R-:W-:Y:S01]  /*14920*/  FFMA R208, R63, R85, R208 ;  /* 0x000000553fd07223 */ /* 0x000fe200000000d0 */
[----:B------:R-:W-:Y:S02]  /*14930*/  F2FP.F16.E4M3.UNPACK_B R110, R110 ;  /* 0x0000006eff6e723e */ /* 0x000fe400020006ff */
[----:B------:R-:W-:Y:S02]  /*14940*/  LOP3.LUT R162, R162, 0xff, RZ, 0xc0, !PT ;  /* 0x000000ffa2a27812 */ /* 0x000fe400078ec0ff */
[----:B------:R-:W-:Y:S01]  /*14950*/  F2FP.F16.E4M3.UNPACK_B R111, R87 ;  /* 0x00000057ff6f723e */ /* 0x000fe200020006ff */
[----:B------:R-:W-:Y:S01]  /*14960*/  HADD2.F32 R87, -RZ, R62.H0_H0 ;  /* 0x2000003eff577230 */ /* 0x000fe20000004100 */
[----:B------:R-:W-:Y:S01]  /*14970*/  LOP3.LUT R62, R163, 0xff, RZ, 0xc0, !PT ;  /* 0x000000ffa33e7812 */ /* 0x000fe200078ec0ff */
[----:B------:R-:W-:Y:S01]  /*14980*/  HADD2.F32 R63, -RZ, R110.H0_H0 ;  /* 0x2000006eff3f7230 */ /* 0x000fe20000004100 */
[----:B------:R-:W-:Y:S01]  /*14990*/  F2FP.F16.E4M3.UNPACK_B R162, R162 ;  /* 0x000000a2ffa2723e */ /* 0x000fe200020006ff */
[----:B------:R-:W-:Y:S01]  /*149a0*/  HADD2.F32 R111, -RZ, R111.H0_H0 ;  /* 0x2000006fff6f7230 */ /* 0x000fe20000004100 */
[--C-:B------:R-:W-:Y:S01]  /*149b0*/  LOP3.LUT R140, R140, 0xff0000, R51.reuse, 0xf8, !PT ;  /* 0x00ff00008c8c7812 */ /* 0x100fe200078ef833 */
[-C--:B------:R-:W-:Y:S01]  /*149c0*/  FFMA R86, R87, R85.reuse, R86 ;  /* 0x0000005557567223 */ /* 0x080fe20000000056 */
[----:B------:R-:W-:Y:S01]  /*149d0*/  SHF.R.U32.HI R51, RZ, 0x10, R51 ;  /* 0x00000010ff337819 */ /* 0x000fe20000011633 */
[-C--:B------:R-:W-:Y:S01]  /*149e0*/  FFMA R196, R63, R85.reuse, R196 ;  /* 0x000000553fc47223 */ /* 0x080fe200000000c4 */
[----:B------:R-:W-:Y:S01]  /*149f0*/  LOP3.LUT R119, R119, 0xff, RZ, 0xc0, !PT ;  /* 0x000000ff77777812 */ /* 0x000fe200078ec0ff */
[----:B------:R-:W-:Y:S01]  /*14a00*/  HADD2.F32 R63, -RZ, R162.H0_H0 ;  /* 0x200000a2ff3f7230 */ /* 0x000fe20000004100 */
[----:B------:R-:W-:Y:S01]  /*14a10*/  F2FP.F16.E4M3.UNPACK_B R62, R62 ;  /* 0x0000003eff3e723e */ /* 0x000fe200020006ff */
[----:B------:R-:W-:Y:S01]  /*14a20*/  FFMA R194, R111, R85, R194 ;  /* 0x000000556fc27223 */ /* 0x000fe200000000c2 */
[----:B------:R-:W-:-:S02]  /*14a30*/  F2FP.F16.E4M3.UNPACK_B R119, R119 ;  /* 0x00000077ff77723e */ /* 0x000fc400020006ff */
[----:B------:R-:W-:Y:S01]  /*14a40*/  LOP3.LUT R51, R51, 0xff, RZ, 0xc0, !PT ;  /* 0x000000ff33337812 */ /* 0x000fe200078ec0ff */
[----:B------:R-:W-:Y:S01]  /*14a50*/  HADD2.F32 R87, -RZ, R62.H0_H0 ;  /* 0x2000003eff577230 */ /* 0x000fe20000004100 */
[----:B------:R-:W-:Y:S01]  /*14a60*/  LOP3.LUT R133, R133, 0xff, RZ, 0xc0, !PT ;  /* 0x000000ff85857812 */ /* 0x000fe200078ec0ff */
[----:B------:R-:W-:Y:S01]  /*14a70*/  FFMA R192, R63, R85, R192 ;  /* 0x000000553fc07223 */ /* 0x000fe200000000c0 */
[----:B------:R-:W-:Y:S01]  /*14a80*/  F2FP.F16.E4M3.UNPACK_B R62, R51 ;  /* 0x00000033ff3e723e */ /* 0x000fe200020006ff */
[----:B------:R-:W-:Y:S01]  /*14a90*/  HADD2.F32 R51, -RZ, R119.H0_H0 ;  /* 0x20000077ff337230 */ /* 0x000fe20000004100 */
[----:B------:R-:W-:Y:S01]  /*14aa0*/  F2FP.F16.E4M3.UNPACK_B R183, R183 ;  /* 0x000000b7ffb7723e */ /* 0x000fe200020006ff */
[----:B------:R-:W-:Y:S01]  /*14ab0*/  FFMA R190, R87, R85, R190 ;  /* 0x0000005557be7223 */ /* 0x000fe200000000be */
[----:B------:R-:W-:Y:S02]  /*14ac0*/  F2FP.F16.E4M3.UNPACK_B R133, R133 ;  /* 0x00000085ff85723e */ /* 0x000fe400020006ff */
[--C-:B------:R-:W-:Y:S01]  /*14ad0*/  SHF.R.U32.HI R63, RZ, 0x18, R163.reuse ;  /* 0x00000018ff3f7819 */ /* 0x100fe200000116a3 */
[----:B------:R-:W-:Y:S01]  /*14ae0*/  HADD2.F32 R183, -RZ, R183.H0_H0 ;  /* 0x200000b7ffb77230 */ /* 0x000fe20000004100 */
[--C-:B------:R-:W-:Y:S01]  /*14af0*/  LOP3.LUT R119, R182, 0xff000000, R163.reuse, 0xf8, !PT ;  /* 0xff000000b6777812 */ /* 0x100fe200078ef8a3 */
[----:B------:R-:W-:Y:S01]  /*14b00*/  HADD2.F32 R133, -RZ, R133.H0_H0 ;  /* 0x20000085ff857230 */ /* 0x000fe20000004100 */
[----:B------:R-:W-:Y:S01]  /*14b10*/  SHF.R.U32.HI R163, RZ, 0x10, R163 ;  /* 0x00000010ffa37819 */ /* 0x000fe200000116a3 */
[-C--:B------:R-:W-:Y:S01]  /*14b20*/  FFMA R218, R51, R85.reuse, R218 ;  /* 0x0000005533da7223 */ /* 0x080fe200000000da */
[----:B------:R-:W-:Y:S01]  /*14b30*/  LOP3.LUT R176, R176, 0xff, RZ, 0xc0, !PT ;  /* 0x000000ffb0b07812 */ /* 0x000fe200078ec0ff */
[----:B------:R-:W-:Y:S01]  /*14b40*/  FFMA R32, R183, R85, R32 ;  /* 0x00000055b7207223 */ /* 0x000fe20000000020 */
[----:B------:R-:W-:Y:S01]  /*14b50*/  F2FP.F16.E4M3.UNPACK_B R87, R63 ;  /* 0x0000003fff57723e */ /* 0x000fe200020006ff */
[----:B------:R-:W-:Y:S01]  /*14b60*/  IMAD.SHL.U32 R51, R163, 0x1000000, RZ ;  /* 0x01000000a3337824 */ /* 0x000fe200078e00ff */
[----:B------:R-:W-:Y:S01]  /*14b70*/  F2FP.F16.E4M3.UNPACK_B R176, R176 ;  /* 0x000000b0ffb0723e */ /* 0x000fe200020006ff */
[----:B------:R-:W-:Y:S01]  /*14b80*/  FFMA R188, R133, R85, R188 ;  /* 0x0000005585bc7223 */ /* 0x000fe200000000bc */
[----:B------:R-:W-:Y:S01]  /*14b90*/  LOP3.LUT R178, R178, 0xff, RZ, 0xc0, !PT ;  /* 0x000000ffb2b27812 */ /* 0x000fe200078ec0ff */
[----:B------:R-:W-:Y:S01]  /*14ba0*/  HADD2.F32 R87, -RZ, R87.H0_H0 ;  /* 0x20000057ff577230 */ /* 0x000fe20000004100 */
[----:B------:R-:W-:Y:S01]  /*14bb0*/  LOP3.LUT R134, R134, 0xff, RZ, 0xc0, !PT ;  /* 0x000000ff86867812 */ /* 0x000fe200078ec0ff */
[----:B------:R-:W-:Y:S01]  /*14bc0*/  HADD2.F32 R63, -RZ, R62.H0_H0 ;  /* 0x2000003eff3f7230 */ /* 0x000fe20000004100 */
[----:B------:R-:W-:-:S02]  /*14bd0*/  LOP3.LUT R50, R50, 0xff, RZ, 0xc0, !PT ;  /* 0x000000ff32327812 */ /* 0x000fc400078ec0ff */
[----:B------:R-:W-:Y:S01]  /*14be0*/  LOP3.LUT R49, R49, 0xff, RZ, 0xc0, !PT ;  /* 0x000000ff31317812 */ /* 0x000fe200078ec0ff */
[-C--:B------:R-:W-:Y:S01]  /*14bf0*/  FFMA R62, R87, R85.reuse, R32 ;  /* 0x00000055573e7223 */ /* 0x080fe20000000020 */
[----:B------:R-:W-:Y:S01]  /*14c00*/  LOP3.LUT R141, R141, 0xff, RZ, 0xc0, !PT ;  /* 0x000000ff8d8d7812 */ /* 0x000fe200078ec0ff */
[----:B------:R-:W-:Y:S01]  /*14c10*/  FFMA R212, R63, R85, R212 ;  /* 0x000000553fd47223 */ /* 0x000fe200000000d4 */
[----:B------:R-:W-:Y:S02]  /*14c20*/  LOP3.LUT R179, R179, 0xff, RZ, 0xc0, !PT ;  /* 0x000000ffb3b37812 */ /* 0x000fe400078ec0ff */
[----:B------:R-:W-:Y:S01]  /*14c30*/  LOP3.LUT R133, R140, R51, RZ, 0xfc, !PT ;  /* 0x000000338c857212 */ /* 0x000fe200078efcff */
[----:B------:R-:W-:Y:S01]  /*14c40*/  HADD2.F32 R51, -RZ, R176.H0_H0 ;  /* 0x200000b0ff337230 */ /* 0x000fe20000004100 */
[----:B------:R-:W-:Y:S02]  /*14c50*/  LOP3.LUT R177, R177, 0xff, RZ, 0xc0, !PT ;  /* 0x000000ffb1b17812 */ /* 0x000fe400078ec0ff */
[----:B------:R-:W-:-:S02]  /*14c60*/  F2FP.F16.E4M3.UNPACK_B R178, R178 ;  /* 0x000000b2ffb2723e */ /* 0x000fc400020006ff */
[----:B------:R-:W-:Y:S01]  /*14c70*/  F2FP.F16.E4M3.UNPACK_B R134, R134 ;  /* 0x00000086ff86723e */ /* 0x000fe200020006ff */
[----:B------:R-:W-:Y:S01]  /*14c80*/  FFMA R202, R51, R85, R202 ;  /* 0x0000005533ca7223 */ /* 0x000fe200000000ca */
[----:B------:R-:W-:Y:S01]  /*14c90*/  F2FP.F16.E4M3.UNPACK_B R50, R50 ;  /* 0x00000032ff32723e */ /* 0x000fe200020006ff */
[----:B------:R-:W-:Y:S01]  /*14ca0*/  HADD2.F32 R63, -RZ, R178.H0_H0 ;  /* 0x200000b2ff3f7230 */ /* 0x000fe20000004100 */
        /* <DEDUP_REMOVED lines=8> */
[----:B------:R-:W-:Y:S01]  /*14d30*/  LOP3.LUT R48, R48, 0xff, RZ, 0xc0, !PT ;  /* 0x000000ff30307812 */ /* 0x000fe200078ec0ff */
[----:B------:R-:W-:Y:S01]  /*14d40*/  HADD2.F32 R141, -RZ, R141.H0_H0 ;  /* 0x2000008dff8d7230 */ /* 0x000fe20000004100 */
[----:B------:R-:W-:Y:S01]  /*14d50*/  LOP3.LUT R108, R108, 0xff, RZ, 0xc0, !PT ;  /* 0x000000ff6c6c7812 */ /* 0x000fe200078ec0ff */
[----:B------:R-:W-:Y:S01]  /*14d60*/  HADD2.F32 R179, -RZ, R179.H0_H0 ;  /* 0x200000b3ffb37230 */ /* 0x000fe20000004100 */
[----:B------:R-:W-:Y:S01]  /*14d70*/  LOP3.LUT R32, R163, 0xff, RZ, 0xc0, !PT ;  /* 0x000000ffa3207812 */ /* 0x000fe200078ec0ff */
[----:B------:R-:W-:Y:S01]  /*14d80*/  FFMA R204, R63, R85, R204 ;  /* 0x000000553fcc7223 */ /* 0x000fe200000000cc */
[----:B------:R-:W-:Y:S01]  /*14d90*/  F2FP.F16.E4M3.UNPACK_B R177, R177 ;  /* 0x000000b1ffb1723e */ /* 0x000fe200020006ff */
[-C--:B------:R-:W-:Y:S01]  /*14da0*/  FFMA R208, R87, R85.reuse, R208 ;  /* 0x0000005557d07223 */ /* 0x080fe200000000d0 */
[----:B------:R-:W-:Y:S01]  /*14db0*/  F2FP.F16.E4M3.UNPACK_B R48, R48 ;  /* 0x00000030ff30723e */ /* 0x000fe200020006ff */
[----:B------:R-:W-:Y:S01]  /*14dc0*/  FFMA R194, R51, R85, R194 ;  /* 0x0000005533c27223 */ /* 0x000fe200000000c2 */
[----:B------:R-:W-:Y:S01]  /*14dd0*/  F2FP.F16.E4M3.UNPACK_B R108, R108 ;  /* 0x0000006cff6c723e */ /* 0x000fe200020006ff */
[----:B------:R-:W-:Y:S01]  /*14de0*/  HADD2.F32 R177, -RZ, R177.H0_H0 ;  /* 0x200000b1ffb17230 */ /* 0x000fe20000004100 */
[----:B------:R-:W-:Y:S01]  /*14df0*/  F2FP.F16.E4M3.UNPACK_B R32, R32 ;  /* 0x00000020ff20723e */ /* 0x000fe200020006ff */
[----:B------:R-:W-:-:S02]  /*14e00*/  HADD2.F32 R51, -RZ, R48.H0_H0 ;  /* 0x20000030ff337230 */ /* 0x000fc40000004100 */
[-C--:B------:R-:W-:Y:S01]  /*14e10*/  FFMA R188, R49, R85.reuse, R188 ;  /* 0x0000005531bc7223 */ /* 0x080fe200000000bc */
[----:B------:R-:W-:Y:S02]  /*14e20*/  HADD2.F32 R63, -RZ, R108.H0_H0 ;  /* 0x2000006cff3f7230 */ /* 0x000fe40000004100 */
[-C--:B------:R-:W-:Y:S01]  /*14e30*/  FFMA R198, R139, R85.reuse, R198 ;  /* 0x000000558bc67223 */ /* 0x080fe200000000c6 */
[----:B------:R-:W-:Y:S02]  /*14e40*/  HADD2.F32 R87, -RZ, R32.H0_H0 ;  /* 0x20000020ff577230 */ /* 0x000fe40000004100 */
[-C--:B------:R-:W-:Y:S01]  /*14e50*/  FFMA R186, R141, R85.reuse, R186 ;  /* 0x000000558dba7223 */ /* 0x080fe200000000ba */
[-C--:B------:R-:W-:Y:S01]  /*14e60*/  FFMA R200, R179, R85.reuse, R200 ;  /* 0x00000055b3c87223 */ /* 0x080fe200000000c8 */
[----:B------:R-:W-:Y:S01]  /*14e70*/  LOP3.LUT R49, R84, 0x1f, RZ, 0xc0, !PT ;  /* 0x0000001f54317812 */ /* 0x000fe200078ec0ff */
[----:B------:R-:W-:Y:S01]  /*14e80*/  FFMA R210, R177, R85, R210 ;  /* 0x00000055b1d27223 */ /* 0x000fe200000000d2 */
[----:B------:R-:W-:-:S02]  /*14e90*/  VIADD R32, R146, 0xffffffe0 ;  /* 0xffffffe092207836 */ /* 0x000fc40000000000 */
[-C--:B------:R-:W-:Y:S01]  /*14ea0*/  FFMA R186, R51, R85.reuse, R186 ;  /* 0x0000005533ba7223 */ /* 0x080fe200000000ba */
[-C--:B------:R-:W-:Y:S01]  /*14eb0*/  FFMA R218, R63, R85.reuse, R218 ;  /* 0x000000553fda7223 */ /* 0x080fe200000000da */
[----:B------:R-:W-:Y:S01]  /*14ec0*/  FFMA R212, R87, R85, R212 ;  /* 0x0000005557d47223 */ /* 0x000fe200000000d4 */
[----:B------:R-:W-:Y:S01]  /*14ed0*/  LOP3.LUT R177, R144, 0x1f, RZ, 0xc0, !PT ;  /* 0x0000001f90b17812 */ /* 0x000fe200078ec0ff */
[----:B------:R-:W0:Y:S01]  /*14ee0*/  SHFL.IDX PT, R51, R198, R49, 0x1f ;  /* 0x00001f31c6337589 */ /* 0x000e2200000e0000 */
[----:B------:R-:W-:Y:S01]  /*14ef0*/  LOP3.LUT R32, R32, 0xf8, RZ, 0xc0, !PT ;  /* 0x000000f820207812 */ /* 0x000fe200078ec0ff */
[----:B------:R-:W-:Y:S01]  /*14f00*/  VIADD R48, R146, 0xffffffd0 ;  /* 0xffffffd092307836 */ /* 0x000fe20000000000 */
[----:B------:R-:W-:Y:S01]  /*14f10*/  ISETP.GT.U32.AND P0, PT, R96, R135, PT ;  /* 0x000000876000720c */ /* 0x000fe20003f04070 */
[----:B------:R-:W1:Y:S01]  /*14f20*/  SHFL.IDX PT, R85, R202, R49, 0x1f ;  /* 0x00001f31ca557589 */ /* 0x000e6200000e0000 */
[----:B------:R-:W-:Y:S01]  /*14f30*/  LOP3.LUT R6, R6, 0xfffffff8, RZ, 0xc0, !PT ;  /* 0xfffffff806067812 */ /* 0x000fe200078ec0ff */
[----:B------:R-:W-:Y:S01]  /*14f40*/  IMAD.IADD R63, R101, 0x1, R32 ;  /* 0x00000001653f7824 */ /* 0x000fe200078e0220 */
[----:B------:R-:W-:Y:S01]  /*14f50*/  LOP3.LUT R48, R48, 0xf8, RZ, 0xc0, !PT ;  /* 0x000000f830307812 */ /* 0x000fe200078ec0ff */
[----:B------:R-:W2:Y:S01]  /*14f60*/  SHFL.IDX PT, R196, R196, R49, 0x1f ;  /* 0x00001f31c4c47589 */ /* 0x000ea200000e0000 */
[----:B------:R-:W-:-:S02]  /*14f70*/  VIADD R32, R146, 0xffffffd8 ;  /* 0xffffffd892207836 */ /* 0x000fc40000000000 */
[----:B------:R-:W-:Y:S01]  /*14f80*/  VIADD R146, R146, 0xffffffc8 ;  /* 0xffffffc892927836 */ /* 0x000fe20000000000 */
[----:B------:R-:W3:Y:S01]  /*14f90*/  SHFL.IDX PT, R139, R86, R49, 0x1f ;  /* 0x00001f31568b7589 */ /* 0x000ee200000e0000 */
[----:B------:R-:W-:Y:S01]  /*14fa0*/  IMAD.IADD R111, R101, 0x1, R48 ;  /* 0x00000001656f7824 */ /* 0x000fe200078e0230 */
[----:B------:R-:W-:Y:S02]  /*14fb0*/  LOP3.LUT R32, R32, 0xf8, RZ, 0xc0, !PT ;  /* 0x000000f820207812 */ /* 0x000fe400078ec0ff */
[----:B------:R-:W4:Y:S01]  /*14fc0*/  SHFL.IDX PT, R200, R200, R49, 0x1f ;  /* 0x00001f31c8c87589 */ /* 0x000f2200000e0000 */
[----:B------:R-:W-:-:S03]  /*14fd0*/  LOP3.LUT R146, R146, 0xf8, RZ, 0xc0, !PT ;  /* 0x000000f892927812 */ /* 0x000fc600078ec0ff */
[----:B------:R-:W4:Y:S02]  /*14fe0*/  SHFL.IDX PT, R204, R204, R49, 0x1f ;  /* 0x00001f31cccc7589 */ /* 0x000f2400000e0000 */
[----:B------:R-:W-:Y:S02]  /*14ff0*/  IMAD.IADD R113, R101, 0x1, R146 ;  /* 0x0000000165717824 */ /* 0x000fe400078e0292 */
[----:B------:R-:W4:Y:S01]  /*15000*/  SHFL.IDX PT, R87, R210, R49, 0x1f ;  /* 0x00001f31d2577589 */ /* 0x000f2200000e0000 */
[----:B0-----:R-:W-:-:S03]  /*15010*/  FADD R48, R168, R51 ;  /* 0x00000033a8307221 */ /* 0x001fc60000000000 */
[----:B------:R4:W0:Y:S01]  /*15020*/  SHFL.IDX PT, R208, R208, R49, 0x1f ;  /* 0x00001f31d0d07589 */ /* 0x00082200000e0000 */
[----:B-1----:R-:W-:-:S03]  /*15030*/  FADD R50, R172, R85 ;  /* 0x00000055ac327221 */ /* 0x002fc60000000000 */
[----:B------:R-:W1:Y:S01]  /*15040*/  SHFL.IDX PT, R141, R192, R177, 0x1f ;  /* 0x00001fb1c08d7589 */ /* 0x000e6200000e0000 */
[----:B--2---:R-:W-:-:S03]  /*15050*/  FADD R84, R169, R196 ;  /* 0x000000c4a9547221 */ /* 0x004fc60000000000 */
[----:B------:R-:W2:Y:S01]  /*15060*/  SHFL.IDX PT, R149, R190, R177, 0x1f ;  /* 0x00001fb1be957589 */ /* 0x000ea200000e0000 */
[----:B---3--:R-:W-:-:S03]  /*15070*/  FADD R139, R170, R139 ;  /* 0x0000008baa8b7221 */ /* 0x008fc60000000000 */
[----:B------:R-:W3:Y:S01]  /*15080*/  SHFL.IDX PT, R62, R62, R177, 0x1f ;  /* 0x00001fb13e3e7589 */ /* 0x000ee200000e0000 */
[----:B----4-:R-:W-:-:S03]  /*15090*/  FADD R49, R171, R200 ;  /* 0x000000c8ab317221 */ /* 0x010fc60000000000 */
[----:B------:R-:W4:Y:S01]  /*150a0*/  SHFL.IDX PT, R194, R194, R177, 0x1f ;  /* 0x00001fb1c2c27589 */ /* 0x000f2200000e0000 */
[----:B------:R-:W-:-:S03]  /*150b0*/  FADD R51, R173, R204 ;  /* 0x000000ccad337221 */ /* 0x000fc60000000000 */
[----:B------:R-:W4:Y:S01]  /*150c0*/  SHFL.IDX PT, R147, R188, R177, 0x1f ;  /* 0x00001fb1bc937589 */ /* 0x000f2200000e0000 */
[----:B------:R-:W-:-:S03]  /*150d0*/  FADD R85, R174, R87 ;  /* 0x00000057ae557221 */ /* 0x000fc60000000000 */
[----:B------:R-:W4:Y:S01]  /*150e0*/  SHFL.IDX PT, R186, R186, R177, 0x1f ;  /* 0x00001fb1baba7589 */ /* 0x000f2200000e0000 */
[----:B0-----:R-:W-:-:S03]  /*150f0*/  FADD R86, R175, R208 ;  /* 0x000000d0af567221 */ /* 0x001fc60000000000 */
[----:B------:R-:W0:Y:S01]  /*15100*/  SHFL.IDX PT, R218, R218, R177, 0x1f ;  /* 0x00001fb1dada7589 */ /* 0x000e2200000e0000 */
[----:B-1----:R-:W-:-:S03]  /*15110*/  FADD R48, R48, R141 ;  /* 0x0000008d30307221 */ /* 0x002fc60000000000 */
[----:B------:R-:W1:Y:S01]  /*15120*/  SHFL.IDX PT, R163, R212, R177, 0x1f ;  /* 0x00001fb1d4a37589 */ /* 0x000e6200000e0000 */
[----:B--2---:R-:W-:-:S03]  /*15130*/  FADD R84, R84, R149 ;  /* 0x0000009554547221 */ /* 0x004fc60000000000 */
[----:B------:R2:W-:Y:S01]  /*15140*/  STS.64 [R63], R82 ;  /* 0x000000523f007388 */ /* 0x0005e20000000a00 */
[----:B---3--:R-:W-:Y:S01]  /*15150*/  FADD R87, R139, R62 ;  /* 0x0000003e8b577221 */ /* 0x008fe20000000000 */
[----:B----4-:R-:W-:Y:S01]  /*15160*/  FADD R49, R49, R194 ;  /* 0x000000c231317221 */ /* 0x010fe20000000000 */
[----:B------:R-:W-:Y:S01]  /*15170*/  FADD R50, R50, R147 ;  /* 0x0000009332327221 */ /* 0x000fe20000000000 */
[----:B--2---:R-:W-:Y:S02]  /*15180*/  IMAD.IADD R83, R101, 0x1, R32 ;  /* 0x0000000165537824 */ /* 0x004fe400078e0220 */
[----:B------:R-:W-:Y:S01]  /*15190*/  FADD R51, R51, R186 ;  /* 0x000000ba33337221 */ /* 0x000fe20000000000 */
[----:B0-----:R-:W-:Y:S02]  /*151a0*/  FADD R85, R85, R218 ;  /* 0x000000da55557221 */ /* 0x001fe40000000000 */
[----:B------:R0:W-:Y:S01]  /*151b0*/  STS.64 [R83], R114 ;  /* 0x0000007253007388 */ /* 0x0001e20000000a00 */
[----:B-1----:R-:W-:-:S03]  /*151c0*/  FADD R86, R86, R163 ;  /* 0x000000a356567221 */ /* 0x002fc60000000000 */
[----:B------:R0:W-:Y:S04]  /*151d0*/  STS.64 [R111], R160 ;  /* 0x000000a06f007388 */ /* 0x0001e80000000a00 */
[----:B------:R0:W-:Y:S01]  /*151e0*/  STS.64 [R113], R158 ;  /* 0x0000009e71007388 */ /* 0x0001e20000000a00 */
[----:B------:R-:W-:Y:S06]  /*151f0*/  BAR.SYNC.DEFER_BLOCKING 0x0 ;  /* 0x0000000000007b1d */ /* 0x000fec0000010000 */
[----:B------:R-:W-:Y:S05]  /*15200*/  @!P0 BRA `(.L_x_208) ;  /* 0x0000000400c08947 */ /* 0x000fea0003800000 */
[----:B------:R-:W-:Y:S01]  /*15210*/  IMAD.IADD R136, R136, 0x1, R96 ;  /* 0x0000000188887824 */ /* 0x000fe200078e0260 */
[----:B------:R-:W-:Y:S01]  /*15220*/  BSSY.RECONVERGENT B1, `(.L_x_209) ;  /* 0x0000049000017945 */ /* 0x000fe20003800200 */
[-C--:B------:R-:W-:Y:S02]  /*15230*/  IMAD R139, R98, R99.reuse, RZ ;  /* 0x00000063628b7224 */ /* 0x080fe400078e02ff */
[----:B0-----:R-:W-:Y:S01]  /*15240*/  IMAD.WIDE.U32 R114, R100, R99, RZ ;  /* 0x0000006364727225 */ /* 0x001fe200078e00ff */
[----:B------:R-:W-:-:S03]  /*15250*/  ISETP.GE.U32.AND P1, PT, R136, 0x3, PT ;  /* 0x000000038800780c */ /* 0x000fc60003f26070 */
[----:B------:R-:W-:Y:S02]  /*15260*/  IMAD.IADD R110, R115, 0x1, R139 ;  /* 0x00000001736e7824 */ /* 0x000fe400078e028b */
[----:B------:R-:W-:Y:S02]  /*15270*/  IMAD.MOV.U32 R163, RZ, RZ, R114 ;  /* 0x000000ffffa37224 */ /* 0x000fe400078e0072 */
[----:B------:R-:W-:Y:S02]  /*15280*/  IMAD.MOV.U32 R32, RZ, RZ, RZ ;  /* 0x000000ffff207224 */ /* 0x000fe400078e00ff */
[----:B------:R-:W-:-:S04]  /*15290*/  IMAD.MOV.U32 R62, RZ, RZ, R0 ;  /* 0x000000ffff3e7224 */ /* 0x000fc800078e0000 */
[----:B------:R-:W-:Y:S05]  /*152a0*/  @!P1 BRA `(.L_x_210) ;  /* 0x0000000400009947 */ /* 0x000fea0003800000 */
[----:B------:R-:W0:Y:S01]  /*152b0*/  S2R R7, SR_TID.X ;  /* 0x0000000000077919 */ /* 0x000e220000002100 */
[----:B------:R-:W1:Y:S01]  /*152c0*/  LDC R136, c[0x0][0x3ac] ;  /* 0x0000eb00ff887b82 */ /* 0x000e620000000800 */
[----:B------:R-:W-:Y:S01]  /*152d0*/  BSSY.RECONVERGENT B2, `(.L_x_211) ;  /* 0x000003c000027945 */ /* 0x000fe20003800200 */
[----:B------:R-:W2:Y:S01]  /*152e0*/  S2R R32, SR_CgaCtaId ;  /* 0x0000000000207919 */ /* 0x000ea20000008800 */
[----:B0-----:R-:W-:Y:S02]  /*152f0*/  LOP3.LUT R62, R7, 0x1f, RZ, 0xc0, !PT ;  /* 0x0000001f073e7812 */ /* 0x001fe400078ec0ff */
[----:B------:R-:W-:-:S03]  /*15300*/  MOV R7, 0x400 ;  /* 0x0000040000077802 */ /* 0x000fc60000000f00 */
[----:B------:R-:W-:Y:S01]  /*15310*/  IMAD R99, R62, 0x108, R99 ;  /* 0x000001083e637824 */ /* 0x000fe200078e0263 */
[----:B--2---:R-:W-:Y:S01]  /*15320*/  LEA R32, R32, R7, 0x18 ;  /* 0x0000000720207211 */ /* 0x004fe200078ec0ff */
[----:B------:R-:W-:Y:S01]  /*15330*/  IMAD.MOV.U32 R62, RZ, RZ, R0 ;  /* 0x000000ffff3e7224 */ /* 0x000fe200078e0000 */
[----:B------:R-:W-:Y:S02]  /*15340*/  LOP3.LUT R7, R96, 0x3, RZ, 0xc0, !PT ;  /* 0x0000000360077812 */ /* 0x000fe400078ec0ff */
[----:B------:R-:W-:Y:S02]  /*15350*/  IADD3 R82, PT, PT, R99, 0x10, R32 ;  /* 0x0000001063527810 */ /* 0x000fe40007ffe020 */
[C---:B------:R-:W-:Y:S02]  /*15360*/  IADD3 R32, PT, PT, R7.reuse, R135, -R96 ;  /* 0x0000008707207210 */ /* 0x040fe40007ffe860 */
[----:B------:R-:W-:-:S07]  /*15370*/  IADD3 R112, PT, PT, -R7, R96, -R135 ;  /* 0x0000006007707210 */ /* 0x000fce0007ffe987 */
.L_x_212:
[C---:B------:R-:W-:Y:S01]  /*15380*/  LOP3.LUT R98, R62.reuse, 0x1f, RZ, 0xc0, !PT ;  /* 0x0000001f3e627812 */ /* 0x040fe200078ec0ff */
[C---:B------:R-:W-:Y:S02]  /*15390*/  VIADD R7, R62.reuse, 0xffffffff ;  /* 0xffffffff3e077836 */ /* 0x040fe40000000000 */
[----:B------:R-:W-:Y:S01]  /*153a0*/  VIADD R100, R62, 0x1d ;  /* 0x0000001d3e647836 */ /* 0x000fe20000000000 */
[----:B------:R-:W-:Y:S01]  /*153b0*/  ISETP.GE.U32.AND P4, PT, R98, R97, PT ;  /* 0x000000616200720c */ /* 0x000fe20003f86070 */
[----:B------:R-:W-:Y:S01]  /*153c0*/  VIADD R99, R62, 0x1e ;  /* 0x0000001e3e637836 */ /* 0x000fe20000000000 */
[----:B------:R-:W-:Y:S01]  /*153d0*/  LOP3.LUT R62, R7, 0x1f, RZ, 0xc0, !PT ;  /* 0x0000001f073e7812 */ /* 0x000fe200078ec0ff */
[----:B-1----:R-:W-:Y:S01]  /*153e0*/  IMAD.MOV.U32 R7, RZ, RZ, R136 ;  /* 0x000000ffff077224 */ /* 0x002fe200078e0088 */
[----:B------:R-:W-:Y:S01]  /*153f0*/  LOP3.LUT R134, R100, 0x1f, RZ, 0xc0, !PT ;  /* 0x0000001f64867812 */ /* 0x000fe200078ec0ff */
[----:B------:R-:W-:Y:S01]  /*15400*/  VIADD R32, R32, 0x4 ;  /* 0x0000000420207836 */ /* 0x000fe20000000000 */
[----:B------:R-:W-:-:S02]  /*15410*/  LOP3.LUT R100, R99, 0x1f, RZ, 0xc0, !PT ;  /* 0x0000001f63647812 */ /* 0x000fc400078ec0ff */
[-C--:B------:R-:W-:Y:S02]  /*15420*/  ISETP.GE.U32.AND P3, PT, R62, R97.reuse, PT ;  /* 0x000000613e00720c */ /* 0x080fe40003f66070 */
[-C--:B------:R-:W-:Y:S02]  /*15430*/  ISETP.GE.U32.AND P2, PT, R100, R97.reuse, PT ;  /* 0x000000616400720c */ /* 0x080fe40003f46070 */
[----:B------:R-:W-:Y:S02]  /*15440*/  ISETP.GE.U32.AND P1, PT, R134, R97, PT ;  /* 0x000000618600720c */ /* 0x000fe40003f26070 */
[----:B------:R-:W-:Y:S02]  /*15450*/  @!P4 IADD3 R108, P6, PT, R98, R163, RZ ;  /* 0x000000a3626cc210 */ /* 0x000fe40007fde0ff */
[----:B------:R-:W-:Y:S01]  /*15460*/  IADD3 R163, P5, PT, R163, R6, RZ ;  /* 0x00000006a3a37210 */ /* 0x000fe20007fbe0ff */
[----:B------:R-:W0:Y:S02]  /*15470*/  @!P4 LDS.64 R98, [R82+-0x10] ;  /* 0xfffff0005262c984 */ /* 0x000e240000000a00 */
[----:B------:R-:W-:Y:S01]  /*15480*/  @!P4 IMAD.X R139, RZ, RZ, R110, P6 ;  /* 0x000000ffff8bc224 */ /* 0x000fe200030e066e */
[----:B------:R-:W-:Y:S01]  /*15490*/  @!P4 LEA R146, P6, R108, R95, 0x3 ;  /* 0x0000005f6c92c211 */ /* 0x000fe200078c18ff */
[----:B------:R-:W1:Y:S01]  /*154a0*/  @!P3 LDS.64 R114, [R82+-0x8] ;  /* 0xfffff8005272b984 */ /* 0x000e620000000a00 */
[----:B------:R-:W-:Y:S01]  /*154b0*/  IMAD.X R110, R110, 0x1, R7, P5 ;  /* 0x000000016e6e7824 */ /* 0x000fe200028e0607 */
[----:B------:R-:W-:-:S02]  /*154c0*/  @!P3 IADD3 R62, P5, PT, R62, R163, RZ ;  /* 0x000000a33e3eb210 */ /* 0x000fc40007fbe0ff */
[----:B------:R-:W-:Y:S01]  /*154d0*/  @!P4 LEA.HI.X R147, R108, R94, R139, 0x3, P6 ;  /* 0x0000005e6c93c211 */ /* 0x000fe200030f1c8b */
[----:B------:R-:W-:Y:S01]  /*154e0*/  @!P1 LDS.64 R140, [R82+0x8] ;  /* 0x00000800528c9984 */ /* 0x000fe20000000a00 */
[----:B------:R-:W-:Y:S01]  /*154f0*/  IADD3 R163, P6, PT, R163, R6, RZ ;  /* 0x00000006a3a37210 */ /* 0x000fe20007fde0ff */
[----:B------:R-:W-:Y:S01]  /*15500*/  @!P3 IMAD.X R149, RZ, RZ, R110, P5 ;  /* 0x000000ffff95b224 */ /* 0x000fe200028e066e */
[----:B------:R-:W-:Y:S01]  /*15510*/  @!P3 LEA R148, P5, R62, R95, 0x3 ;  /* 0x0000005f3e94b211 */ /* 0x000fe200078a18ff */
[----:B------:R2:W3:Y:S02]  /*15520*/  @!P2 LDS.64 R138, [R82] ;  /* 0x00000000528aa984 */ /* 0x0004e40000000a00 */
[----:B------:R-:W-:Y:S01]  /*15530*/  IMAD.X R110, R110, 0x1, R7, P6 ;  /* 0x000000016e6e7824 */ /* 0x000fe200030e0607 */
[----:B------:R-:W-:Y:S02]  /*15540*/  @!P3 LEA.HI.X R149, R62, R94, R149, 0x3, P5 ;  /* 0x0000005e3e95b211 */ /* 0x000fe400028f1c95 */
[----:B------:R-:W-:-:S02]  /*15550*/  @!P2 IADD3 R100, P5, PT, R100, R163, RZ ;  /* 0x000000a36464a210 */ /* 0x000fc40007fbe0ff */
[----:B------:R-:W-:Y:S01]  /*15560*/  IADD3 R163, P6, PT, R163, R6, RZ ;  /* 0x00000006a3a37210 */ /* 0x000fe20007fde0ff */
[----:B--2---:R-:W-:Y:S02]  /*15570*/  VIADD R82, R82, 0x20 ;  /* 0x0000002052527836 */ /* 0x004fe40000000000 */
[----:B------:R-:W-:Y:S01]  /*15580*/  @!P2 IMAD.X R159, RZ, RZ, R110, P5 ;  /* 0x000000ffff9fa224 */ /* 0x000fe200028e066e */
[----:B------:R-:W-:Y:S01]  /*15590*/  @!P2 LEA R158, P5, R100, R95, 0x3 ;  /* 0x0000005f649ea211 */ /* 0x000fe200078a18ff */
[----:B------:R-:W-:-:S03]  /*155a0*/  IMAD.X R110, R110, 0x1, R7, P6 ;  /* 0x000000016e6e7824 */ /* 0x000fc600030e0607 */
[----:B------:R-:W-:Y:S02]  /*155b0*/  @!P2 LEA.HI.X R159, R100, R94, R159, 0x3, P5 ;  /* 0x0000005e649fa211 */ /* 0x000fe400028f1c9f */
[----:B------:R-:W-:-:S05]  /*155c0*/  @!P1 IADD3 R62, P5, PT, R134, R163, RZ ;  /* 0x000000a3863e9210 */ /* 0x000fca0007fbe0ff */
[----:B------:R-:W-:Y:S01]  /*155d0*/  @!P1 IMAD.X R161, RZ, RZ, R110, P5 ;  /* 0x000000ffffa19224 */ /* 0x000fe200028e066e */
[----:B------:R-:W-:-:S04]  /*155e0*/  @!P1 LEA R160, P5, R62, R95, 0x3 ;  /* 0x0000005f3ea09211 */ /* 0x000fc800078a18ff */
[----:B------:R-:W-:Y:S01]  /*155f0*/  @!P1 LEA.HI.X R161, R62, R94, R161, 0x3, P5 ;  /* 0x0000005e3ea19211 */ /* 0x000fe200028f1ca1 */
[----:B0-----:R0:W-:Y:S01]  /*15600*/  @!P4 STG.E.64 desc[UR6][R146.64], R98 ;  /* 0x000000629200c986 */ /* 0x0011e2000c101b06 */
[----:B------:R-:W-:-:S03]  /*15610*/  VIADD R62, R134, 0x1f ;  /* 0x0000001f863e7836 */ /* 0x000fc60000000000 */
[----:B-1----:R0:W-:Y:S04]  /*15620*/  @!P3 STG.E.64 desc[UR6][R148.64], R114 ;  /* 0x000000729400b986 */ /* 0x0021e8000c101b06 */
[----:B---3--:R0:W-:Y:S01]  /*15630*/  @!P2 STG.E.64 desc[UR6][R158.64], R138 ;  /* 0x0000008a9e00a986 */ /* 0x0081e2000c101b06 */
[----:B------:R-:W-:-:S03]  /*15640*/  IADD3 R163, P2, PT, R163, R6, RZ ;  /* 0x00000006a3a37210 */ /* 0x000fc60007f5e0ff */
[----:B------:R0:W-:Y:S01]  /*15650*/  @!P1 STG.E.64 desc[UR6][R160.64], R140 ;  /* 0x0000008ca0009986 */ /* 0x0001e2000c101b06 */
[----:B------:R-:W-:Y:S01]  /*15660*/  ISETP.NE.AND P1, PT, R32, RZ, PT ;  /* 0x000000ff2000720c */ /* 0x000fe20003f25270 */
[----:B------:R-:W-:-:S12]  /*15670*/  IMAD.X R110, R110, 0x1, R7, P2 ;  /* 0x000000016e6e7824 */ /* 0x000fd800010e0607 */
[----:B0-----:R-:W-:Y:S05]  /*15680*/  @P1 BRA `(.L_x_212) ;  /* 0xfffffffc003c1947 */ /* 0x001fea000383ffff */
[----:B------:R-:W-:Y:S05]  /*15690*/  BSYNC.RECONVERGENT B2 ;  /* 0x0000000000027941 */ /* 0x000fea0003800200 */
.L_x_211:
[----:B------:R-:W-:-:S07]  /*156a0*/  IMAD.MOV.U32 R32, RZ, RZ, R112 ;  /* 0x000000ffff207224 */ /* 0x000fce00078e0070 */
.L_x_210:
[----:B------:R-:W-:Y:S05]  /*156b0*/  BSYNC.RECONVERGENT B1 ;  /* 0x0000000000017941 */ /* 0x000fea0003800200 */
.L_x_209:
[----:B------:R-:W-:-:S13]  /*156c0*/  LOP3.LUT P1, RZ, R96, 0x3, RZ, 0xc0, !PT ;  /* 0x0000000360ff7812 */ /* 0x000fda000782c0ff */
[----:B------:R-:W-:Y:S05]  /*156d0*/  @!P1 BRA `(.L_x_208) ;  /* 0x00000000008c9947 */ /* 0x000fea0003800000 */
[----:B------:R-:W-:Y:S01]  /*156e0*/  LOP3.LUT R82, R62, 0x1f, RZ, 0xc0, !PT ;  /* 0x0000001f3e527812 */ /* 0x000fe200078ec0ff */
[----:B------:R-:W-:-:S03]  /*156f0*/  IMAD.IADD R32, R135, 0x1, R32 ;  /* 0x0000000187207824 */ /* 0x000fc600078e0220 */
[----:B------:R-:W-:Y:S01]  /*15700*/  ISETP.GE.U32.AND P1, PT, R82, R97, PT ;  /* 0x000000615200720c */ /* 0x000fe20003f26070 */
[----:B------:R-:W-:-:S12]  /*15710*/  IMAD R100, R32, 0x8, R101 ;  /* 0x0000000820647824 */ /* 0x000fd800078e0265 */
[----:B------:R-:W0:Y:S01]  /*15720*/  @!P1 LDS.64 R98, [R100] ;  /* 0x0000000064629984 */ /* 0x000e220000000a00 */
[----:B------:R-:W-:Y:S02]  /*15730*/  @!P1 IADD3 R32, P2, PT, R82, R163, RZ ;  /* 0x000000a352209210 */ /* 0x000fe40007f5e0ff */
[----:B------:R-:W-:-:S03]  /*15740*/  LOP3.LUT R82, R96, 0x3, RZ, 0xc0, !PT ;  /* 0x0000000360527812 */ /* 0x000fc600078ec0ff */
[----:B------:R-:W-:Y:S01]  /*15750*/  @!P1 IMAD.X R115, RZ, RZ, R110, P2 ;  /* 0x000000ffff739224 */ /* 0x000fe200010e066e */
[----:B------:R-:W-:-:S04]  /*15760*/  @!P1 LEA R114, P2, R32, R95, 0x3 ;  /* 0x0000005f20729211 */ /* 0x000fc800078418ff */
[----:B------:R-:W-:Y:S02]  /*15770*/  @!P1 LEA.HI.X R115, R32, R94, R115, 0x3, P2 ;  /* 0x0000005e20739211 */ /* 0x000fe400010f1c73 */
[----:B------:R-:W-:-:S05]  /*15780*/  IADD3 R163, P2, PT, R163, R6, RZ ;  /* 0x00000006a3a37210 */ /* 0x000fca0007f5e0ff */
[----:B------:R-:W-:Y:S01]  /*15790*/  IMAD.X R110, R110, 0x1, R7, P2 ;  /* 0x000000016e6e7824 */ /* 0x000fe200010e0607 */
[----:B0-----:R1:W-:Y:S01]  /*157a0*/  @!P1 STG.E.64 desc[UR6][R114.64], R98 ;  /* 0x0000006272009986 */ /* 0x0013e2000c101b06 */
[----:B------:R-:W-:-:S13]  /*157b0*/  ISETP.NE.AND P1, PT, R82, 0x1, PT ;  /* 0x000000015200780c */ /* 0x000fda0003f25270 */
[----:B-1----:R-:W-:Y:S05]  /*157c0*/  @!P1 BRA `(.L_x_208) ;  /* 0x0000000000509947 */ /* 0x002fea0003800000 */
[----:B------:R-:W-:-:S05]  /*157d0*/  VIADD R32, R62, 0xffffffff ;  /* 0xffffffff3e207836 */ /* 0x000fca0000000000 */
[----:B------:R-:W-:-:S04]  /*157e0*/  LOP3.LUT R32, R32, 0x1f, RZ, 0xc0, !PT ;  /* 0x0000001f20207812 */ /* 0x000fc800078ec0ff */
[----:B------:R-:W-:-:S13]  /*157f0*/  ISETP.GE.U32.AND P1, PT, R32, R97, PT ;  /* 0x000000612000720c */ /* 0x000fda0003f26070 */
[----:B------:R-:W0:Y:S01]  /*15800*/  @!P1 LDS.64 R98, [R100+0x8] ;  /* 0x0000080064629984 */ /* 0x000e220000000a00 */
[----:B------:R-:W-:-:S05]  /*15810*/  @!P1 IADD3 R32, P2, PT, R32, R163, RZ ;  /* 0x000000a320209210 */ /* 0x000fca0007f5e0ff */
[----:B------:R-:W-:Y:S01]  /*15820*/  @!P1 IMAD.X R115, RZ, RZ, R110, P2 ;  /* 0x000000ffff739224 */ /* 0x000fe200010e066e */
[----:B------:R-:W-:-:S04]  /*15830*/  @!P1 LEA R114, P2, R32, R95, 0x3 ;  /* 0x0000005f20729211 */ /* 0x000fc800078418ff */
[----:B------:R-:W-:-:S05]  /*15840*/  @!P1 LEA.HI.X R115, R32, R94, R115, 0x3, P2 ;  /* 0x0000005e20739211 */ /* 0x000fca00010f1c73 */
[----:B0-----:R1:W-:Y:S01]  /*15850*/  @!P1 STG.E.64 desc[UR6][R114.64], R98 ;  /* 0x0000006272009986 */ /* 0x0013e2000c101b06 */
[----:B------:R-:W-:-:S13]  /*15860*/  ISETP.NE.AND P1, PT, R82, 0x2, PT ;  /* 0x000000025200780c */ /* 0x000fda0003f25270 */
[----:B-1----:R-:W-:Y:S05]  /*15870*/  @!P1 BRA `(.L_x_208) ;  /* 0x0000000000249947 */ /* 0x002fea0003800000 */
[----:B------:R-:W-:-:S05]  /*15880*/  VIADD R32, R62, 0x1e ;  /* 0x0000001e3e207836 */ /* 0x000fca0000000000 */
[----:B------:R-:W-:-:S04]  /*15890*/  LOP3.LUT R32, R32, 0x1f, RZ, 0xc0, !PT ;  /* 0x0000001f20207812 */ /* 0x000fc800078ec0ff */
[----:B------:R-:W-:-:S13]  /*158a0*/  ISETP.GE.U32.AND P1, PT, R32, R97, PT ;  /* 0x000000612000720c */ /* 0x000fda0003f26070 */
[----:B------:R-:W0:Y:S01]  /*158b0*/  @!P1 LDS.64 R98, [R100+0x10] ;  /* 0x0000100064629984 */ /* 0x000e220000000a00 */
[----:B------:R-:W-:-:S04]  /*158c0*/  @!P1 IADD3 R32, P2, P3, R32, R163, R6 ;  /* 0x000000a320209210 */ /* 0x000fc80007b5e006 */
[----:B------:R-:W-:Y:S02]  /*158d0*/  @!P1 IADD3.X R115, PT, PT, RZ, R110, R7, P2, P3 ;  /* 0x0000006eff739210 */ /* 0x000fe400017e6407 */
[----:B------:R-:W-:-:S04]  /*158e0*/  @!P1 LEA R114, P2, R32, R95, 0x3 ;  /* 0x0000005f20729211 */ /* 0x000fc800078418ff */
[----:B------:R-:W-:-:S05]  /*158f0*/  @!P1 LEA.HI.X R115, R32, R94, R115, 0x3, P2 ;  /* 0x0000005e20739211 */ /* 0x000fca00010f1c73 */
[----:B0-----:R1:W-:Y:S04]  /*15900*/  @!P1 STG.E.64 desc[UR6][R114.64], R98 ;  /* 0x0000006272009986 */ /* 0x0013e8000c101b06 */
.L_x_208:
[----:B------:R-:W-:Y:S05]  /*15910*/  BSYNC.RECONVERGENT B0 ;  /* 0x0000000000007941 */ /* 0x000fea0003800200 */
.L_x_207:
[----:B------:R-:W2:Y:S01]  /*15920*/  S2R R32, SR_TID.X ;  /* 0x0000000000207919 */ /* 0x000ea20000002100 */
[----:B------:R-:W3:Y:S01]  /*15930*/  LDCU UR4, c[0x0][0x3a8] ;  /* 0x00007500ff0477ac */ /* 0x000ee20008000800 */
[----:B-1----:R-:W-:Y:S01]  /*15940*/  LOP3.LUT R99, RZ, R135, RZ, 0x33, !PT ;  /* 0x00000087ff637212 */ /* 0x002fe200078e33ff */
[----:B------:R-:W-:Y:S01]  /*15950*/  BSSY.RECONVERGENT B0, `(.L_x_213) ;  /* 0x000007e000007945 */ /* 0x000fe20003800200 */
[----:B------:R-:W-:Y:S06]  /*15960*/  BAR.SYNC.DEFER_BLOCKING 0x0 ;  /* 0x0000000000007b1d */ /* 0x000fec0000010000 */
[----:B------:R1:W-:Y:S04]  /*15970*/  STS.64 [R145], R12 ;  /* 0x0000000c91007388 */ /* 0x0003e80000000a00 */
[----:B------:R4:W-:Y:S01]  /*15980*/  STS.64 [R137], R28 ;  /* 0x0000001c89007388 */ /* 0x0009e20000000a00 */
[----:B--2---:R-:W-:-:S03]  /*15990*/  SHF.R.U32.HI R62, RZ, 0x5, R32 ;  /* 0x00000005ff3e7819 */ /* 0x004fc60000011620 */
[----:B------:R2:W-:Y:S04]  /*159a0*/  STS.64 [R33], R42 ;  /* 0x0000002a21007388 */ /* 0x0005e80000000a00 */
[----:B------:R3:W-:Y:S01]  /*159b0*/  STS.64 [R109], R58 ;  /* 0x0000003a6d007388 */ /* 0x0007e20000000a00 */
[----:B-1----:R-:W-:Y:S01]  /*159c0*/  SHF.R.U32.HI R12, RZ, 0x3, R7 ;  /* 0x00000003ff0c7819 */ /* 0x002fe20000011607 */
[----:B------:R-:W-:Y:S02]  /*159d0*/  IMAD.IADD R13, R99, 0x1, R96 ;  /* 0x00000001630d7824 */ /* 0x000fe400078e0260 */
[----:B------:R1:W-:Y:S01]  /*159e0*/  STS.64 [R63], R74 ;  /* 0x0000004a3f007388 */ /* 0x0003e20000000a00 */
[----:B----4-:R-:W-:Y:S01]  /*159f0*/  LOP3.LUT R28, R32, 0x1f, RZ, 0xc0, !PT ;  /* 0x0000001f201c7812 */ /* 0x010fe200078ec0ff */
[----:B------:R-:W-:-:S02]  /*15a00*/  IMAD.SHL.U32 R29, R62, 0x40, RZ ;  /* 0x000000403e1d7824 */ /* 0x000fc400078e00ff */
[----:B------:R1:W-:Y:S01]  /*15a10*/  STS.64 [R83], R102 ;  /* 0x0000006653007388 */ /* 0x0003e20000000a00 */
[----:B--2---:R-:W-:-:S03]  /*15a20*/  IMAD R42, R62, 0x38, R135 ;  /* 0x000000383e2a7824 */ /* 0x004fc600078e0287 */
[----:B------:R1:W-:Y:S01]  /*15a30*/  STS.64 [R111], R154 ;  /* 0x0000009a6f007388 */ /* 0x0003e20000000a00 */
[----:B---3--:R-:W-:-:S03]  /*15a40*/  IMAD.U32 R58, RZ, RZ, UR4 ;  /* 0x00000004ff3a7e24 */ /* 0x008fc6000f8e00ff */
[----:B------:R1:W-:Y:S02]  /*15a50*/  STS.64 [R113], R166 ;  /* 0x000000a671007388 */ /* 0x0003e40000000a00 */
[----:B------:R-:W-:Y:S01]  /*15a60*/  SHF.R.U64 R43, R58, 0x3, R7 ;  /* 0x000000033a2b7819 */ /* 0x000fe20000001207 */
[----:B------:R-:W-:Y:S06]  /*15a70*/  BAR.SYNC.DEFER_BLOCKING 0x0 ;  /* 0x0000000000007b1d */ /* 0x000fec0000010000 */
[----:B------:R-:W-:Y:S05]  /*15a80*/  @!P0 BRA `(.L_x_214) ;  /* 0x0000000400a88947 */ /* 0x000fea0003800000 */
[----:B------:R-:W-:Y:S01]  /*15a90*/  ISETP.GE.U32.AND P2, PT, R13, 0x3, PT ;  /* 0x000000030d00780c */ /* 0x000fe20003f46070 */
[----:B------:R-:W-:Y:S01]  /*15aa0*/  VIADD R58, R42, 0x1 ;  /* 0x000000012a3a7836 */ /* 0x000fe20000000000 */
[----:B------:R-:W-:Y:S01]  /*15ab0*/  LOP3.LUT R136, R96, 0x3, RZ, 0xc0, !PT ;  /* 0x0000000360887812 */ /* 0x000fe200078ec0ff */
[----:B------:R-:W-:Y:S01]  /*15ac0*/  BSSY.RECONVERGENT B1, `(.L_x_215) ;  /* 0x0000043000017945 */ /* 0x000fe20003800200 */
[----:B------:R-:W-:Y:S02]  /*15ad0*/  IMAD.MOV.U32 R62, RZ, RZ, RZ ;  /* 0x000000ffff3e7224 */ /* 0x000fe400078e00ff */
[-C--:B-1----:R-:W-:Y:S01]  /*15ae0*/  IMAD R75, R12, R58.reuse, RZ ;  /* 0x0000003a0c4b7224 */ /* 0x082fe200078e02ff */
[----:B------:R-:W-:Y:S01]  /*15af0*/  ISETP.NE.AND P1, PT, R136, RZ, PT ;  /* 0x000000ff8800720c */ /* 0x000fe20003f25270 */
[----:B------:R-:W-:-:S04]  /*15b00*/  IMAD.WIDE.U32 R58, R43, R58, RZ ;  /* 0x0000003a2b3a7225 */ /* 0x000fc800078e00ff */
[----:B------:R-:W-:Y:S02]  /*15b10*/  IMAD.IADD R110, R59, 0x1, R75 ;  /* 0x000000013b6e7824 */ /* 0x000fe400078e024b */
[----:B------:R-:W-:Y:S02]  /*15b20*/  IMAD.MOV.U32 R149, RZ, RZ, R58 ;  /* 0x000000ffff957224 */ /* 0x000fe400078e003a */
[----:B------:R-:W-:Y:S01]  /*15b30*/  IMAD.MOV.U32 R82, RZ, RZ, R0 ;  /* 0x000000ffff527224 */ /* 0x000fe200078e0000 */
[----:B------:R-:W-:Y:S06]  /*15b40*/  @!P2 BRA `(.L_x_216) ;  /* 0x0000000000e8a947 */ /* 0x000fec0003800000 */
[----:B------:R-:W1:Y:S01]  /*15b50*/  S2R R58, SR_CgaCtaId ;  /* 0x00000000003a7919 */ /* 0x000e620000008800 */
[----:B------:R-:W2:Y:S01]  /*15b60*/  LDC R144, c[0x0][0x3ac] ;  /* 0x0000eb00ff907b82 */ /* 0x000ea20000000800 */
[----:B------:R-:W-:Y:S01]  /*15b70*/  MOV R7, 0x400 ;  /* 0x0000040000077802 */ /* 0x000fe20000000f00 */
[----:B------:R-:W-:Y:S01]  /*15b80*/  IMAD R108, R28, 0x108, R29 ;  /* 0x000001081c6c7824 */ /* 0x000fe200078e021d */
[----:B------:R-:W-:Y:S01]  /*15b90*/  IADD3 R62, PT, PT, -R136, R96, -R135 ;  /* 0x00000060883e7210 */ /* 0x000fe20007ffe987 */
[----:B------:R-:W-:-:S04]  /*15ba0*/  IMAD.MOV.U32 R82, RZ, RZ, R0 ;  /* 0x000000ffff527224 */ /* 0x000fc800078e0000 */
[----:B------:R-:W-:Y:S01]  /*15bb0*/  IMAD.MOV R100, RZ, RZ, -R62 ;  /* 0x000000ffff647224 */ /* 0x000fe200078e0a3e */
[----:B-1----:R-:W-:-:S04]  /*15bc0*/  LEA R7, R58, R7, 0x18 ;  /* 0x000000073a077211 */ /* 0x002fc800078ec0ff */
[----:B------:R-:W-:-:S07]  /*15bd0*/  IADD3 R108, PT, PT, R108, 0x10, R7 ;  /* 0x000000106c6c7810 */ /* 0x000fce0007ffe007 */
.L_x_217:
[C---:B---3--:R-:W-:Y:S01]  /*15be0*/  LOP3.LUT R58, R82.reuse, 0x1f, RZ, 0xc0, !PT ;  /* 0x0000001f523a7812 */ /* 0x048fe200078ec0ff */
[----:B------:R-:W-:Y:S02]  /*15bf0*/  VIADD R7, R82, 0xffffffff ;  /* 0xffffffff52077836 */ /* 0x000fe40000000000 */
[----:B------:R-:W-:Y:S01]  /*15c00*/  VIADD R100, R100, 0x4 ;  /* 0x0000000464647836 */ /* 0x000fe20000000000 */
[----:B------:R-:W-:Y:S02]  /*15c10*/  ISETP.GE.U32.AND P3, PT, R58, R97, PT ;  /* 0x000000613a00720c */ /* 0x000fe40003f66070 */
[----:B------:R-:W-:Y:S01]  /*15c20*/  LOP3.LUT R98, R7, 0x1f, RZ, 0xc0, !PT ;  /* 0x0000001f07627812 */ /* 0x000fe200078ec0ff */
[----:B------:R-:W-:-:S03]  /*15c30*/  VIADD R7, R82, 0x1e ;  /* 0x0000001e52077836 */ /* 0x000fc60000000000 */
[----:B------:R-:W-:Y:S02]  /*15c40*/  ISETP.GE.U32.AND P2, PT, R98, R97, PT ;  /* 0x000000616200720c */ /* 0x000fe40003f46070 */
[----:B------:R-:W-:Y:S01]  /*15c50*/  LOP3.LUT R112, R7, 0x1f, RZ, 0xc0, !PT ;  /* 0x0000001f07707812 */ /* 0x000fe200078ec0ff */
[----:B--2---:R-:W-:-:S03]  /*15c60*/  IMAD.MOV.U32 R7, RZ, RZ, R144 ;  /* 0x000000ffff077224 */ /* 0x004fc600078e0090 */
[----:B------:R-:W-:Y:S02]  /*15c70*/  ISETP.GE.U32.AND P5, PT, R112, R97, PT ;  /* 0x000000617000720c */ /* 0x000fe40003fa6070 */
[----:B------:R-:W-:Y:S01]  /*15c80*/  @!P3 IADD3 R59, P4, PT, R58, R149, RZ ;  /* 0x000000953a3bb210 */ /* 0x000fe20007f9e0ff */
[----:B------:R-:W-:Y:S01]  /*15c90*/  VIADD R58, R82, 0x1d ;  /* 0x0000001d523a7836 */ /* 0x000fe20000000000 */
[----:B------:R-:W-:-:S03]  /*15ca0*/  IADD3 R149, P6, PT, R149, R6, RZ ;  /* 0x0000000695957210 */ /* 0x000fc60007fde0ff */
[----:B------:R-:W-:Y:S01]  /*15cb0*/  @!P3 IMAD.X R74, RZ, RZ, R110, P4 ;  /* 0x000000ffff4ab224 */ /* 0x000fe200020e066e */
[C---:B0-----:R-:W-:Y:S01]  /*15cc0*/  @!P3 LEA R114, P4, R59.reuse, R95, 0x3 ;  /* 0x0000005f3b72b211 */ /* 0x041fe200078818ff */
[----:B------:R-:W-:Y:S01]  /*15cd0*/  IMAD.X R110, R110, 0x1, R7, P6 ;  /* 0x000000016e6e7824 */ /* 0x000fe200030e0607 */
[----:B------:R-:W-:Y:S02]  /*15ce0*/  LOP3.LUT R134, R58, 0x1f, RZ, 0xc0, !PT ;  /* 0x0000001f3a867812 */ /* 0x000fe400078ec0ff */
[----:B------:R-:W-:Y:S02]  /*15cf0*/  @!P3 LEA.HI.X R115, R59, R94, R74, 0x3, P4 ;  /* 0x0000005e3b73b211 */ /* 0x000fe400020f1c4a */
[----:B------:R-:W-:Y:S01]  /*15d00*/  ISETP.GE.U32.AND P4, PT, R134, R97, PT ;  /* 0x000000618600720c */ /* 0x000fe20003f86070 */
[----:B------:R-:W0:Y:S01]  /*15d10*/  @!P3 LDS.64 R58, [R108+-0x10] ;  /* 0xfffff0006c3ab984 */ /* 0x000e220000000a00 */
[----:B------:R-:W-:-:S03]  /*15d20*/  @!P2 IADD3 R82, P6, PT, R98, R149, RZ ;  /* 0x000000956252a210 */ /* 0x000fc60007fde0ff */
[----:B------:R-:W1:Y:S02]  /*15d30*/  @!P2 LDS.64 R74, [R108+-0x8] ;  /* 0xfffff8006c4aa984 */ /* 0x000e640000000a00 */
[----:B------:R-:W-:Y:S01]  /*15d40*/  @!P2 IMAD.X R139, RZ, RZ, R110, P6 ;  /* 0x000000ffff8ba224 */ /* 0x000fe200030e066e */
[C---:B------:R-:W-:Y:S01]  /*15d50*/  @!P2 LEA R138, P6, R82.reuse, R95, 0x3 ;  /* 0x0000005f528aa211 */ /* 0x040fe200078c18ff */
[----:B------:R-:W2:Y:S03]  /*15d60*/  @!P5 LDS.64 R98, [R108] ;  /* 0x000000006c62d984 */ /* 0x000ea60000000a00 */
[----:B------:R-:W-:Y:S01]  /*15d70*/  @!P2 LEA.HI.X R139, R82, R94, R139, 0x3, P6 ;  /* 0x0000005e528ba211 */ /* 0x000fe200030f1c8b */
[----:B------:R3:W4:Y:S01]  /*15d80*/  @!P4 LDS.64 R102, [R108+0x8] ;  /* 0x000008006c66c984 */ /* 0x0007220000000a00 */
[----:B------:R-:W-:-:S05]  /*15d90*/  IADD3 R149, P6, PT, R149, R6, RZ ;  /* 0x0000000695957210 */ /* 0x000fca0007fde0ff */
[----:B------:R-:W-:Y:S01]  /*15da0*/  IMAD.X R110, R110, 0x1, R7, P6 ;  /* 0x000000016e6e7824 */ /* 0x000fe200030e0607 */
[----:B------:R-:W-:Y:S01]  /*15db0*/  @!P5 IADD3 R82, P6, PT, R112, R149, RZ ;  /* 0x000000957052d210 */ /* 0x000fe20007fde0ff */
[----:B---3--:R-:W-:-:S04]  /*15dc0*/  VIADD R108, R108, 0x20 ;  /* 0x000000206c6c7836 */ /* 0x008fc80000000000 */
[----:B------:R-:W-:Y:S01]  /*15dd0*/  @!P5 IMAD.X R141, RZ, RZ, R110, P6 ;  /* 0x000000ffff8dd224 */ /* 0x000fe200030e066e */
[----:B------:R-:W-:-:S04]  /*15de0*/  @!P5 LEA R140, P6, R82, R95, 0x3 ;  /* 0x0000005f528cd211 */ /* 0x000fc800078c18ff */
[----:B------:R-:W-:Y:S02]  /*15df0*/  @!P5 LEA.HI.X R141, R82, R94, R141, 0x3, P6 ;  /* 0x0000005e528dd211 */ /* 0x000fe400030f1c8d */
[----:B------:R-:W-:-:S05]  /*15e00*/  IADD3 R149, P6, PT, R149, R6, RZ ;  /* 0x0000000695957210 */ /* 0x000fca0007fde0ff */
[----:B------:R-:W-:Y:S01]  /*15e10*/  IMAD.X R110, R110, 0x1, R7, P6 ;  /* 0x000000016e6e7824 */ /* 0x000fe200030e0607 */
[----:B------:R-:W-:Y:S01]  /*15e20*/  @!P4 IADD3 R82, P6, PT, R134, R149, RZ ;  /* 0x000000958652c210 */ /* 0x000fe20007fde0ff */
[----:B0-----:R3:W-:Y:S01]  /*15e30*/  @!P3 STG.E.64 desc[UR6][R114.64], R58 ;  /* 0x0000003a7200b986 */ /* 0x0017e2000c101b06 */
[----:B------:R-:W-:-:S03]  /*15e40*/  ISETP.NE.AND P3, PT, R100, RZ, PT ;  /* 0x000000ff6400720c */ /* 0x000fc60003f65270 */
[----:B------:R-:W-:Y:S01]  /*15e50*/  @!P4 IMAD.X R147, RZ, RZ, R110, P6 ;  /* 0x000000ffff93c224 */ /* 0x000fe200030e066e */
[C---:B------:R-:W-:Y:S01]  /*15e60*/  @!P4 LEA R146, P6, R82.reuse, R95, 0x3 ;  /* 0x0000005f5292c211 */ /* 0x040fe200078c18ff */
[----:B-1----:R3:W-:Y:S01]  /*15e70*/  @!P2 STG.E.64 desc[UR6][R138.64], R74 ;  /* 0x0000004a8a00a986 */ /* 0x0027e2000c101b06 */
[----:B------:R-:W-:Y:S02]  /*15e80*/  IADD3 R149, P2, PT, R149, R6, RZ ;  /* 0x0000000695957210 */ /* 0x000fe40007f5e0ff */
[----:B------:R-:W-:Y:S01]  /*15e90*/  @!P4 LEA.HI.X R147, R82, R94, R147, 0x3, P6 ;  /* 0x0000005e5293c211 */ /* 0x000fe200030f1c93 */
[----:B--2---:R3:W-:Y:S01]  /*15ea0*/  @!P5 STG.E.64 desc[UR6][R140.64], R98 ;  /* 0x000000628c00d986 */ /* 0x0047e2000c101b06 */
[----:B------:R-:W-:Y:S02]  /*15eb0*/  VIADD R82, R134, 0x1f ;  /* 0x0000001f86527836 */ /* 0x000fe40000000000 */
[----:B------:R-:W-:Y:S01]  /*15ec0*/  IMAD.X R110, R110, 0x1, R7, P2 ;  /* 0x000000016e6e7824 */ /* 0x000fe200010e0607 */
[----:B----4-:R3:W-:Y:S01]  /*15ed0*/  @!P4 STG.E.64 desc[UR6][R146.64], R102 ;  /* 0x000000669200c986 */ /* 0x0107e2000c101b06 */
[----:B------:R-:W-:Y:S05]  /*15ee0*/  @P3 BRA `(.L_x_217) ;  /* 0xfffffffc003c3947 */ /* 0x000fea000383ffff */
.L_x_216:
[----:B------:R-:W-:Y:S05]  /*15ef0*/  BSYNC.RECONVERGENT B1 ;  /* 0x0000000000017941 */ /* 0x000fea0003800200 */
.L_x_215:
[----:B------:R-:W-:Y:S05]  /*15f00*/  @!P1 BRA `(.L_x_214) ;  /* 0x0000000000889947 */ /* 0x000fea0003800000 */
[----:B---3--:R-:W-:Y:S01]  /*15f10*/  LOP3.LUT R74, R82, 0x1f, RZ, 0xc0, !PT ;  /* 0x0000001f524a7812 */ /* 0x008fe200078ec0ff */
[----:B------:R-:W-:-:S03]  /*15f20*/  IMAD.IADD R62, R135, 0x1, R62 ;  /* 0x00000001873e7824 */ /* 0x000fc600078e023e */
[----:B------:R-:W-:Y:S01]  /*15f30*/  ISETP.GE.U32.AND P1, PT, R74, R97, PT ;  /* 0x000000614a00720c */ /* 0x000fe20003f26070 */
[----:B------:R-:W-:-:S12]  /*15f40*/  IMAD R98, R62, 0x8, R101 ;  /* 0x000000083e627824 */ /* 0x000fd800078e0265 */
[----:B------:R-:W1:Y:S01]  /*15f50*/  @!P1 LDS.64 R58, [R98] ;  /* 0x00000000623a9984 */ /* 0x000e620000000a00 */
[----:B------:R-:W-:-:S05]  /*15f60*/  @!P1 IADD3 R62, P2, PT, R74, R149, RZ ;  /* 0x000000954a3e9210 */ /* 0x000fca0007f5e0ff */
[----:B------:R-:W-:Y:S01]  /*15f70*/  @!P1 IMAD.X R75, RZ, RZ, R110, P2 ;  /* 0x000000ffff4b9224 */ /* 0x000fe200010e066e */
[----:B------:R-:W-:-:S04]  /*15f80*/  @!P1 LEA R74, P2, R62, R95, 0x3 ;  /* 0x0000005f3e4a9211 */ /* 0x000fc800078418ff */
[----:B------:R-:W-:Y:S02]  /*15f90*/  @!P1 LEA.HI.X R75, R62, R94, R75, 0x3, P2 ;  /* 0x0000005e3e4b9211 */ /* 0x000fe400010f1c4b */
[----:B------:R-:W-:-:S05]  /*15fa0*/  IADD3 R149, P2, PT, R149, R6, RZ ;  /* 0x0000000695957210 */ /* 0x000fca0007f5e0ff */
[----:B------:R-:W-:Y:S01]  /*15fb0*/  IMAD.X R110, R110, 0x1, R7, P2 ;  /* 0x000000016e6e7824 */ /* 0x000fe200010e0607 */
[----:B-1----:R2:W-:Y:S01]  /*15fc0*/  @!P1 STG.E.64 desc[UR6][R74.64], R58 ;  /* 0x0000003a4a009986 */ /* 0x0025e2000c101b06 */
[----:B------:R-:W-:-:S13]  /*15fd0*/  ISETP.NE.AND P1, PT, R136, 0x1, PT ;  /* 0x000000018800780c */ /* 0x000fda0003f25270 */
[----:B--2---:R-:W-:Y:S05]  /*15fe0*/  @!P1 BRA `(.L_x_214) ;  /* 0x0000000000509947 */ /* 0x004fea0003800000 */
[----:B------:R-:W-:-:S05]  /*15ff0*/  VIADD R58, R82, 0xffffffff ;  /* 0xffffffff523a7836 */ /* 0x000fca0000000000 */
[----:B------:R-:W-:-:S04]  /*16000*/  LOP3.LUT R62, R58, 0x1f, RZ, 0xc0, !PT ;  /* 0x0000001f3a3e7812 */ /* 0x000fc800078ec0ff */
[----:B------:R-:W-:-:S13]  /*16010*/  ISETP.GE.U32.AND P1, PT, R62, R97, PT ;  /* 0x000000613e00720c */ /* 0x000fda0003f26070 */
[----:B------:R-:W1:Y:S01]  /*16020*/  @!P1 LDS.64 R58, [R98+0x8] ;  /* 0x00000800623a9984 */ /* 0x000e620000000a00 */
[----:B------:R-:W-:-:S05]  /*16030*/  @!P1 IADD3 R62, P2, PT, R62, R149, RZ ;  /* 0x000000953e3e9210 */ /* 0x000fca0007f5e0ff */
[----:B------:R-:W-:Y:S01]  /*16040*/  @!P1 IMAD.X R75, RZ, RZ, R110, P2 ;  /* 0x000000ffff4b9224 */ /* 0x000fe200010e066e */
[----:B------:R-:W-:-:S04]  /*16050*/  @!P1 LEA R74, P2, R62, R95, 0x3 ;  /* 0x0000005f3e4a9211 */ /* 0x000fc800078418ff */
[----:B------:R-:W-:-:S05]  /*16060*/  @!P1 LEA.HI.X R75, R62, R94, R75, 0x3, P2 ;  /* 0x0000005e3e4b9211 */ /* 0x000fca00010f1c4b */
[----:B-1----:R2:W-:Y:S01]  /*16070*/  @!P1 STG.E.64 desc[UR6][R74.64], R58 ;  /* 0x0000003a4a009986 */ /* 0x0025e2000c101b06 */
[----:B------:R-:W-:-:S13]  /*16080*/  ISETP.NE.AND P1, PT, R136, 0x2, PT ;  /* 0x000000028800780c */ /* 0x000fda0003f25270 */
[----:B--2---:R-:W-:Y:S05]  /*16090*/  @!P1 BRA `(.L_x_214) ;  /* 0x0000000000249947 */ /* 0x004fea0003800000 */
[----:B------:R-:W-:-:S05]  /*160a0*/  VIADD R58, R82, 0x1e ;  /* 0x0000001e523a7836 */ /* 0x000fca0000000000 */
[----:B------:R-:W-:-:S04]  /*160b0*/  LOP3.LUT R62, R58, 0x1f, RZ, 0xc0, !PT ;  /* 0x0000001f3a3e7812 */ /* 0x000fc800078ec0ff */
[----:B------:R-:W-:-:S13]  /*160c0*/  ISETP.GE.U32.AND P1, PT, R62, R97, PT ;  /* 0x000000613e00720c */ /* 0x000fda0003f26070 */
[----:B------:R-:W1:Y:S01]  /*160d0*/  @!P1 LDS.64 R58, [R98+0x10] ;  /* 0x00001000623a9984 */ /* 0x000e620000000a00 */
[----:B------:R-:W-:-:S04]  /*160e0*/  @!P1 IADD3 R62, P2, P3, R62, R149, R6 ;  /* 0x000000953e3e9210 */ /* 0x000fc80007b5e006 */
[----:B------:R-:W-:Y:S02]  /*160f0*/  @!P1 IADD3.X R75, PT, PT, RZ, R110, R7, P2, P3 ;  /* 0x0000006eff4b9210 */ /* 0x000fe400017e6407 */
[----:B------:R-:W-:-:S04]  /*16100*/  @!P1 LEA R74, P2, R62, R95, 0x3 ;  /* 0x0000005f3e4a9211 */ /* 0x000fc800078418ff */
[----:B------:R-:W-:-:S05]  /*16110*/  @!P1 LEA.HI.X R75, R62, R94, R75, 0x3, P2 ;  /* 0x0000005e3e4b9211 */ /* 0x000fca00010f1c4b */
[----:B-1----:R2:W-:Y:S04]  /*16120*/  @!P1 STG.E.64 desc[UR6][R74.64], R58 ;  /* 0x0000003a4a009986 */ /* 0x0025e8000c101b06 */
.L_x_214:
[----:B------:R-:W-:Y:S05]  /*16130*/  BSYNC.RECONVERGENT B0 ;  /* 0x0000000000007941 */ /* 0x000fea0003800200 */
.L_x_213:
[----:B------:R-:W-:Y:S01]  /*16140*/  BAR.SYNC.DEFER_BLOCKING 0x0 ;  /* 0x0000000000007b1d */ /* 0x000fe20000010000 */
[----:B--23--:R-:W-:-:S05]  /*16150*/  IMAD.IADD R58, R96, 0x1, -R135 ;  /* 0x00000001603a7824 */ /* 0x00cfca00078e0a87 */
[----:B------:R-:W-:Y:S01]  /*16160*/  BSSY.RECONVERGENT B0, `(.L_x_218) ;  /* 0x0000075000007945 */ /* 0x000fe20003800200 */
[----:B------:R2:W-:Y:S04]  /*16170*/  STS.64 [R145], R10 ;  /* 0x0000000a91007388 */ /* 0x0005e80000000a00 */
[----:B------:R2:W-:Y:S04]  /*16180*/  STS.64 [R137], R26 ;  /* 0x0000001a89007388 */ /* 0x0005e80000000a00 */
[----:B------:R2:W-:Y:S04]  /*16190*/  STS.64 [R33], R46 ;  /* 0x0000002e21007388 */ /* 0x0005e80000000a00 */
[----:B------:R2:W-:Y:S04]  /*161a0*/  STS.64 [R109], R64 ;  /* 0x000000406d007388 */ /* 0x0005e80000000a00 */
[----:B------:R2:W-:Y:S04]  /*161b0*/  STS.64 [R63], R80 ;  /* 0x000000503f007388 */ /* 0x0005e80000000a00 */
[----:B------:R2:W-:Y:S04]  /*161c0*/  STS.64 [R83], R106 ;  /* 0x0000006a53007388 */ /* 0x0005e80000000a00 */
[----:B------:R2:W-:Y:S04]  /*161d0*/  STS.64 [R111], R156 ;  /* 0x0000009c6f007388 */ /* 0x0005e80000000a00 */
[----:B------:R2:W-:Y:S01]  /*161e0*/  STS.64 [R113], R164 ;  /* 0x000000a471007388 */ /* 0x0005e20000000a00 */
[----:B------:R-:W-:Y:S06]  /*161f0*/  BAR.SYNC.DEFER_BLOCKING 0x0 ;  /* 0x0000000000007b1d */ /* 0x000fec0000010000 */
[----:B------:R-:W-:Y:S05]  /*16200*/  @!P0 BRA `(.L_x_219) ;  /* 0x0000000400a88947 */ /* 0x000fea0003800000 */
[----:B------:R-:W-:Y:S01]  /*16210*/  ISETP.GE.U32.AND P2, PT, R13, 0x3, PT ;  /* 0x000000030d00780c */ /* 0x000fe20003f46070 */
[----:B--2---:R-:W-:Y:S01]  /*16220*/  VIADD R10, R42, 0x2 ;  /* 0x000000022a0a7836 */ /* 0x004fe20000000000 */
[----:B0-----:R-:W-:Y:S01]  /*16230*/  LOP3.LUT R115, R96, 0x3, RZ, 0xc0, !PT ;  /* 0x0000000360737812 */ /* 0x001fe200078ec0ff */
[----:B------:R-:W-:Y:S01]  /*16240*/  BSSY.RECONVERGENT B1, `(.L_x_220) ;  /* 0x0000043000017945 */ /* 0x000fe20003800200 */
[----:B------:R-:W-:Y:S02]  /*16250*/  IMAD.MOV.U32 R62, RZ, RZ, RZ ;  /* 0x000000ffff3e7224 */ /* 0x000fe400078e00ff */
[-C--:B------:R-:W-:Y:S01]  /*16260*/  IMAD R27, R12, R10.reuse, RZ ;  /* 0x0000000a0c1b7224 */ /* 0x080fe200078e02ff */
[----:B------:R-:W-:Y:S01]  /*16270*/  ISETP.NE.AND P1, PT, R115, RZ, PT ;  /* 0x000000ff7300720c */ /* 0x000fe20003f25270 */
[----:B------:R-:W-:-:S04]  /*16280*/  IMAD.WIDE.U32 R10, R43, R10, RZ ;  /* 0x0000000a2b0a7225 */ /* 0x000fc800078e00ff */
[----:B------:R-:W-:Y:S02]  /*16290*/  IMAD.IADD R106, R11, 0x1, R27 ;  /* 0x000000010b6a7824 */ /* 0x000fe400078e021b */
[----:B------:R-:W-:Y:S02]  /*162a0*/  IMAD.MOV.U32 R107, RZ, RZ, R10 ;  /* 0x000000ffff6b7224 */ /* 0x000fe400078e000a */
[----:B------:R-:W-:Y:S01]  /*162b0*/  IMAD.MOV.U32 R59, RZ, RZ, R0 ;  /* 0x000000ffff3b7224 */ /* 0x000fe200078e0000 */
[----:B------:R-:W-:Y:S06]  /*162c0*/  @!P2 BRA `(.L_x_221) ;  /* 0x0000000000e8a947 */ /* 0x000fec0003800000 */
[----:B------:R-:W0:Y:S01]  /*162d0*/  S2R R10, SR_CgaCtaId ;  /* 0x00000000000a7919 */ /* 0x000e220000008800 */
[----:B------:R-:W2:Y:S01]  /*162e0*/  LDC R110, c[0x0][0x3ac] ;  /* 0x0000eb00ff6e7b82 */ /* 0x000ea20000000800 */
[----:B------:R-:W-:Y:S01]  /*162f0*/  MOV R7, 0x400 ;  /* 0x0000040000077802 */ /* 0x000fe20000000f00 */
[----:B------:R-:W-:Y:S02]  /*16300*/  IMAD R100, R28, 0x108, R29 ;  /* 0x000001081c647824 */ /* 0x000fe400078e021d */
[----:B------:R-:W-:Y:S02]  /*16310*/  IMAD.IADD R62, R58, 0x1, -R115 ;  /* 0x000000013a3e7824 */ /* 0x000fe400078e0a73 */
[----:B------:R-:W-:Y:S02]  /*16320*/  IMAD.MOV.U32 R59, RZ, RZ, R0 ;  /* 0x000000ffff3b7224 */ /* 0x000fe400078e0000 */
[----:B------:R-:W-:Y:S01]  /*16330*/  IMAD.MOV R82, RZ, RZ, -R62 ;  /* 0x000000ffff527224 */ /* 0x000fe200078e0a3e */
[----:B0-----:R-:W-:-:S04]  /*16340*/  LEA R7, R10, R7, 0x18 ;  /* 0x000000070a077211 */ /* 0x001fc800078ec0ff */
[----:B------:R-:W-:-:S07]  /*16350*/  IADD3 R100, PT, PT, R100, 0x10, R7 ;  /* 0x0000001064647810 */ /* 0x000fce0007ffe007 */
.L_x_222:
[C---:B0-----:R-:W-:Y:S01]  /*16360*/  LOP3.LUT R10, R59.reuse, 0x1f, RZ, 0xc0, !PT ;  /* 0x0000001f3b0a7812 */ /* 0x041fe200078ec0ff */
        /* <DEDUP_REMOVED lines=13> */
[C---:B-1----:R-:W-:Y:S01]  /*16440*/  @!P3 LEA R74, P4, R11.reuse, R95, 0x3 ;  /* 0x0000005f0b4ab211 */ /* 0x042fe200078818ff */
        /* <DEDUP_REMOVED lines=25> */
[----:B------:R-:W-:Y:S01]  /*165e0*/  @!P4 LEA R102, P6, R59, R95, 0x3 ;  /* 0x0000005f3b66c211 */ /* 0x000fe200078c18ff */
        /* <DEDUP_REMOVED lines=8> */
.L_x_221:
[----:B------:R-:W-:Y:S05]  /*16670*/  BSYNC.RECONVERGENT B1 ;  /* 0x0000000000017941 */ /* 0x000fea0003800200 */
.L_x_220:
[----:B------:R-:W-:Y:S05]  /*16680*/  @!P1 BRA `(.L_x_219) ;  /* 0x0000000000889947 */ /* 0x000fea0003800000 */
[----:B0-----:R-:W-:Y:S01]  /*16690*/  LOP3.LUT R26, R59, 0x1f, RZ, 0xc0, !PT ;  /* 0x0000001f3b1a7812 */ /* 0x001fe200078ec0ff */
[----:B------:R-:W-:-:S03]  /*166a0*/  IMAD.IADD R62, R135, 0x1, R62 ;  /* 0x00000001873e7824 */ /* 0x000fc600078e023e */
[----:B------:R-:W-:Y:S01]  /*166b0*/  ISETP.GE.U32.AND P1, PT, R26, R97, PT ;  /* 0x000000611a00720c */ /* 0x000fe20003f26070 */
[----:B------:R-:W-:-:S12]  /*166c0*/  IMAD R62, R62, 0x8, R101 ;  /* 0x000000083e3e7824 */ /* 0x000fd800078e0265 */
[----:B------:R-:W0:Y:S01]  /*166d0*/  @!P1 LDS.64 R10, [R62] ;  /* 0x000000003e0a9984 */ /* 0x000e220000000a00 */
[----:B------:R-:W-:-:S05]  /*166e0*/  @!P1 IADD3 R27, P2, PT, R26, R107, RZ ;  /* 0x0000006b1a1b9210 */ /* 0x000fca0007f5e0ff */
[----:B------:R-:W-:Y:S01]  /*166f0*/  @!P1 IMAD.X R46, RZ, RZ, R106, P2 ;  /* 0x000000ffff2e9224 */ /* 0x000fe200010e066a */
[----:B------:R-:W-:-:S04]  /*16700*/  @!P1 LEA R26, P2, R27, R95, 0x3 ;  /* 0x0000005f1b1a9211 */ /* 0x000fc800078418ff */
[----:B------:R-:W-:Y:S02]  /*16710*/  @!P1 LEA.HI.X R27, R27, R94, R46, 0x3, P2 ;  /* 0x0000005e1b1b9211 */ /* 0x000fe400010f1c2e */
[----:B------:R-:W-:-:S05]  /*16720*/  IADD3 R107, P2, PT, R107, R6, RZ ;  /* 0x000000066b6b7210 */ /* 0x000fca0007f5e0ff */
[----:B------:R-:W-:Y:S01]  /*16730*/  IMAD.X R106, R106, 0x1, R7, P2 ;  /* 0x000000016a6a7824 */ /* 0x000fe200010e0607 */
[----:B0-----:R3:W-:Y:S01]  /*16740*/  @!P1 STG.E.64 desc[UR6][R26.64], R10 ;  /* 0x0000000a1a009986 */ /* 0x0017e2000c101b06 */
[----:B------:R-:W-:-:S13]  /*16750*/  ISETP.NE.AND P1, PT, R115, 0x1, PT ;  /* 0x000000017300780c */ /* 0x000fda0003f25270 */
[----:B---3--:R-:W-:Y:S05]  /*16760*/  @!P1 BRA `(.L_x_219) ;  /* 0x0000000000509947 */ /* 0x008fea0003800000 */
        /* <DEDUP_REMOVED lines=10> */
[----:B---3--:R-:W-:Y:S05]  /*16810*/  @!P1 BRA `(.L_x_219) ;  /* 0x0000000000249947 */ /* 0x008fea0003800000 */
        /* <DEDUP_REMOVED lines=9> */
.L_x_219:
[----:B------:R-:W-:Y:S05]  /*168b0*/  BSYNC.RECONVERGENT B0 ;  /* 0x0000000000007941 */ /* 0x000fea0003800200 */
.L_x_218:
[----:B------:R-:W-:Y:S06]  /*168c0*/  BAR.SYNC.DEFER_BLOCKING 0x0 ;  /* 0x0000000000007b1d */ /* 0x000fec0000010000 */
        /* <DEDUP_REMOVED lines=12> */
[----:B0-23--:R-:W-:Y:S01]  /*16990*/  VIADD R10, R42, 0x3 ;  /* 0x000000032a0a7836 */ /* 0x00dfe20000000000 */
[----:B------:R-:W-:Y:S01]  /*169a0*/  LOP3.LUT R81, R96, 0x3, RZ, 0xc0, !PT ;  /* 0x0000000360517812 */ /* 0x000fe200078ec0ff */
[----:B------:R-:W-:Y:S01]  /*169b0*/  BSSY.RECONVERGENT B1, `(.L_x_225) ;  /* 0x0000043000017945 */ /* 0x000fe20003800200 */
[----:B------:R-:W-:Y:S02]  /*169c0*/  IMAD.MOV.U32 R62, RZ, RZ, RZ ;  /* 0x000000ffff3e7224 */ /* 0x000fe400078e00ff */
[-C--:B----4-:R-:W-:Y:S01]  /*169d0*/  IMAD R21, R12, R10.reuse, RZ ;  /* 0x0000000a0c157224 */ /* 0x090fe200078e02ff */
[----:B------:R-:W-:Y:S01]  /*169e0*/  ISETP.NE.AND P0, PT, R81, RZ, PT ;  /* 0x000000ff5100720c */ /* 0x000fe20003f05270 */
[----:B------:R-:W-:-:S04]  /*169f0*/  IMAD.WIDE.U32 R10, R43, R10, RZ ;  /* 0x0000000a2b0a7225 */ /* 0x000fc800078e00ff */
[----:B-1----:R-:W-:Y:S02]  /*16a00*/  IMAD.IADD R74, R11, 0x1, R21 ;  /* 0x000000010b4a7824 */ /* 0x002fe400078e0215 */
[----:B------:R-:W-:Y:S02]  /*16a10*/  IMAD.MOV.U32 R75, RZ, RZ, R10 ;  /* 0x000000ffff4b7224 */ /* 0x000fe400078e000a */
[----:B------:R-:W-:Y:S01]  /*16a20*/  IMAD.MOV.U32 R59, RZ, RZ, R0 ;  /* 0x000000ffff3b7224 */ /* 0x000fe200078e0000 */
[----:B------:R-:W-:Y:S06]  /*16a30*/  @!P1 BRA `(.L_x_226) ;  /* 0x0000000000e89947 */ /* 0x000fec0003800000 */
[----:B------:R-:W0:Y:S01]  /*16a40*/  S2R R10, SR_CgaCtaId ;  /* 0x00000000000a7919 */ /* 0x000e220000008800 */
[----:B------:R-:W1:Y:S01]  /*16a50*/  LDC R82, c[0x0][0x3ac] ;  /* 0x0000eb00ff527b82 */ /* 0x000e620000000800 */
[----:B------:R-:W-:Y:S01]  /*16a60*/  MOV R7, 0x400 ;  /* 0x0000040000077802 */ /* 0x000fe20000000f00 */
[----:B------:R-:W-:Y:S02]  /*16a70*/  IMAD R71, R28, 0x108, R29 ;  /* 0x000001081c477824 */ /* 0x000fe400078e021d */
[----:B------:R-:W-:Y:S02]  /*16a80*/  IMAD.IADD R62, R58, 0x1, -R81 ;  /* 0x000000013a3e7824 */ /* 0x000fe400078e0a51 */
[----:B------:R-:W-:Y:S02]  /*16a90*/  IMAD.MOV.U32 R59, RZ, RZ, R0 ;  /* 0x000000ffff3b7224 */ /* 0x000fe400078e0000 */
[----:B------:R-:W-:Y:S01]  /*16aa0*/  IMAD.MOV R70, RZ, RZ, -R62 ;  /* 0x000000ffff467224 */ /* 0x000fe200078e0a3e */
[----:B0-----:R-:W-:-:S04]  /*16ab0*/  LEA R10, R10, R7, 0x18 ;  /* 0x000000070a0a7211 */ /* 0x001fc800078ec0ff */
[----:B------:R-:W-:-:S07]  /*16ac0*/  IADD3 R71, PT, PT, R71, 0x10, R10 ;  /* 0x0000001047477810 */ /* 0x000fce0007ffe00a */
.L_x_227:
[C---:B0-----:R-:W-:Y:S01]  /*16ad0*/  LOP3.LUT R22, R59.reuse, 0x1f, RZ, 0xc0, !PT ;  /* 0x0000001f3b167812 */ /* 0x041fe200078ec0ff */
[C---:B------:R-:W-:Y:S02]  /*16ae0*/  VIADD R7, R59.reuse, 0xffffffff ;  /* 0xffffffff3b077836 */ /* 0x040fe40000000000 */
[C---:B------:R-:W-:Y:S01]  /*16af0*/  VIADD R10, R59.reuse, 0x1e ;  /* 0x0000001e3b0a7836 */ /* 0x040fe20000000000 */
[-C--:B------:R-:W-:Y:S01]  /*16b00*/  ISETP.GE.U32.AND P4, PT, R22, R97.reuse, PT ;  /* 0x000000611600720c */ /* 0x080fe20003f86070 */
[----:B------:R-:W-:Y:S01]  /*16b10*/  VIADD R11, R59, 0x1d ;  /* 0x0000001d3b0b7836 */ /* 0x000fe20000000000 */
[----:B------:R-:W-:Y:S01]  /*16b20*/  LOP3.LUT R46, R7, 0x1f, RZ, 0xc0, !PT ;  /* 0x0000001f072e7812 */ /* 0x000fe200078ec0ff */
[----:B-1----:R-:W-:Y:S01]  /*16b30*/  IMAD.MOV.U32 R7, RZ, RZ, R82 ;  /* 0x000000ffff077224 */ /* 0x002fe200078e0052 */
[----:B------:R-:W-:Y:S01]  /*16b40*/  LOP3.LUT R64, R10, 0x1f, RZ, 0xc0, !PT ;  /* 0x0000001f0a407812 */ /* 0x000fe200078ec0ff */
[----:B------:R-:W-:Y:S01]  /*16b50*/  VIADD R70, R70, 0x4 ;  /* 0x0000000446467836 */ /* 0x000fe20000000000 */
[----:B------:R-:W-:-:S02]  /*16b60*/  ISETP.GE.U32.AND P3, PT, R46, R97, PT ;  /* 0x000000612e00720c */ /* 0x000fc40003f66070 */
[----:B------:R-:W-:Y:S02]  /*16b70*/  ISETP.GE.U32.AND P2, PT, R64, R97, PT ;  /* 0x000000614000720c */ /* 0x000fe40003f46070 */
[----:B------:R-:W-:-:S03]  /*16b80*/  LOP3.LUT R80, R11, 0x1f, RZ, 0xc0, !PT ;  /* 0x0000001f0b507812 */ /* 0x000fc600078ec0ff */
[----:B------:R-:W-:Y:S01]  /*16b90*/  @!P4 IADD3 R22, P6, PT, R22, R75, RZ ;  /* 0x0000004b1616c210 */ /* 0x000fe20007fde0ff */
[----:B------:R-:W0:Y:S01]  /*16ba0*/  @!P4 LDS.64 R10, [R71+-0x10] ;  /* 0xfffff000470ac984 */ /* 0x000e220000000a00 */
[----:B------:R-:W-:Y:S02]  /*16bb0*/  ISETP.GE.U32.AND P1, PT, R80, R97, PT ;  /* 0x000000615000720c */ /* 0x000fe40003f26070 */
[----:B------:R-:W-:Y:S01]  /*16bc0*/  IADD3 R75, P5, PT, R75, R6, RZ ;  /* 0x000000064b4b7210 */ /* 0x000fe20007fbe0ff */
[----:B------:R-:W-:Y:S01]  /*16bd0*/  @!P4 IMAD.X R23, RZ, RZ, R74, P6 ;  /* 0x000000ffff17c224 */ /* 0x000fe200030e064a */
[----:B------:R-:W-:Y:S01]  /*16be0*/  @!P4 LEA R30, P6, R22, R95, 0x3 ;  /* 0x0000005f161ec211 */ /* 0x000fe200078c18ff */
[----:B------:R-:W1:Y:S02]  /*16bf0*/  @!P3 LDS.64 R20, [R71+-0x8] ;  /* 0xfffff8004714b984 */ /* 0x000e640000000a00 */
[----:B------:R-:W-:Y:S01]  /*16c00*/  IMAD.X R74, R74, 0x1, R7, P5 ;  /* 0x000000014a4a7824 */ /* 0x000fe200028e0607 */
[----:B------:R-:W-:-:S02]  /*16c10*/  @!P4 LEA.HI.X R31, R22, R94, R23, 0x3, P6 ;  /* 0x0000005e161fc211 */ /* 0x000fc400030f1c17 */
[----:B------:R-:W2:Y:S01]  /*16c20*/  @!P2 LDS.64 R22, [R71] ;  /* 0x000000004716a984 */ /* 0x000ea20000000a00 */
[----:B------:R-:W-:Y:S02]  /*16c30*/  @!P3 IADD3 R47, P5, PT, R46, R75, RZ ;  /* 0x0000004b2e2fb210 */ /* 0x000fe40007fbe0ff */
[----:B------:R-:W-:Y:S01]  /*16c40*/  IADD3 R75, P6, PT, R75, R6, RZ ;  /* 0x000000064b4b7210 */ /* 0x000fe20007fde0ff */
[----:B------:R3:W4:Y:S02]  /*16c50*/  @!P1 LDS.64 R26, [R71+0x8] ;  /* 0x00000800471a9984 */ /* 0x0007240000000a00 */
[----:B------:R-:W-:Y:S01]  /*16c60*/  @!P3 IMAD.X R54, RZ, RZ, R74, P5 ;  /* 0x000000ffff36b224 */ /* 0x000fe200028e064a */
[----:B------:R-:W-:Y:S01]  /*16c70*/  @!P3 LEA R46, P5, R47, R95, 0x3 ;  /* 0x0000005f2f2eb211 */ /* 0x000fe200078a18ff */
[----:B------:R-:W-:-:S03]  /*16c80*/  IMAD.X R74, R74, 0x1, R7, P6 ;  /* 0x000000014a4a7824 */ /* 0x000fc600030e0607 */
[----:B------:R-:W-:Y:S01]  /*16c90*/  @!P3 LEA.HI.X R47, R47, R94, R54, 0x3, P5 ;  /* 0x0000005e2f2fb211 */ /* 0x000fe200028f1c36 */
[----:B---3--:R-:W-:Y:S01]  /*16ca0*/  VIADD R71, R71, 0x20 ;  /* 0x0000002047477836 */ /* 0x008fe20000000000 */
[----:B------:R-:W-:Y:S02]  /*16cb0*/  @!P2 IADD3 R55, P5, PT, R64, R75, RZ ;  /* 0x0000004b4037a210 */ /* 0x000fe40007fbe0ff */
[----:B------:R-:W-:-:S03]  /*16cc0*/  IADD3 R75, P6, PT, R75, R6, RZ ;  /* 0x000000064b4b7210 */ /* 0x000fc60007fde0ff */
[----:B------:R-:W-:Y:S01]  /*16cd0*/  @!P2 IMAD.X R59, RZ, RZ, R74, P5 ;  /* 0x000000ffff3ba224 */ /* 0x000fe200028e064a */
[----:B------:R-:W-:Y:S01]  /*16ce0*/  @!P2 LEA R54, P5, R55, R95, 0x3 ;  /* 0x0000005f3736a211 */ /* 0x000fe200078a18ff */
[----:B------:R-:W-:-:S03]  /*16cf0*/  IMAD.X R74, R74, 0x1, R7, P6 ;  /* 0x000000014a4a7824 */ /* 0x000fc600030e0607 */
[-C--:B------:R-:W-:Y:S02]  /*16d00*/  @!P2 LEA.HI.X R55, R55, R94.reuse, R59, 0x3, P5 ;  /* 0x0000005e3737a211 */ /* 0x080fe400028f1c3b */
[C---:B------:R-:W-:Y:S01]  /*16d10*/  @!P1 IADD3 R59, P5, PT, R80.reuse, R75, RZ ;  /* 0x0000004b503b9210 */ /* 0x040fe20007fbe0ff */
[----:B0-----:R0:W-:Y:S04]  /*16d20*/  @!P4 STG.E.64 desc[UR6][R30.64], R10 ;  /* 0x0000000a1e00c986 */ /* 0x0011e8000c101b06 */
[----:B------:R-:W-:Y:S01]  /*16d30*/  @!P1 IMAD.X R65, RZ, RZ, R74, P5 ;  /* 0x000000ffff419224 */ /* 0x000fe200028e064a */
[C---:B------:R-:W-:Y:S01]  /*16d40*/  @!P1 LEA R64, P5, R59.reuse, R95, 0x3 ;  /* 0x0000005f3b409211 */ /* 0x040fe200078a18ff */
[----:B-1----:R0:W-:Y:S03]  /*16d50*/  @!P3 STG.E.64 desc[UR6][R46.64], R20 ;  /* 0x000000142e00b986 */ /* 0x0021e6000c101b06 */
[----:B------:R-:W-:Y:S01]  /*16d60*/  @!P1 LEA.HI.X R65, R59, R94, R65, 0x3, P5 ;  /* 0x0000005e3b419211 */ /* 0x000fe200028f1c41 */
[----:B------:R-:W-:Y:S01]  /*16d70*/  VIADD R59, R80, 0x1f ;  /* 0x0000001f503b7836 */ /* 0x000fe20000000000 */
[----:B--2---:R0:W-:Y:S01]  /*16d80*/  @!P2 STG.E.64 desc[UR6][R54.64], R22 ;  /* 0x000000163600a986 */ /* 0x0041e2000c101b06 */
[----:B------:R-:W-:-:S03]  /*16d90*/  ISETP.NE.AND P2, PT, R70, RZ, PT ;  /* 0x000000ff4600720c */ /* 0x000fc60003f45270 */
[----:B----4-:R0:W-:Y:S01]  /*16da0*/  @!P1 STG.E.64 desc[UR6][R64.64], R26 ;  /* 0x0000001a40009986 */ /* 0x0101e2000c101b06 */
[----:B------:R-:W-:-:S05]  /*16db0*/  IADD3 R75, P1, PT, R75, R6, RZ ;  /* 0x000000064b4b7210 */ /* 0x000fca0007f3e0ff */
[----:B------:R-:W-:-:S04]  /*16dc0*/  IMAD.X R74, R74, 0x1, R7, P1 ;  /* 0x000000014a4a7824 */ /* 0x000fc800008e0607 */
[----:B------:R-:W-:Y:S05]  /*16dd0*/  @P2 BRA `(.L_x_227) ;  /* 0xfffffffc003c2947 */ /* 0x000fea000383ffff */
.L_x_226:
[----:B------:R-:W-:Y:S05]  /*16de0*/  BSYNC.RECONVERGENT B1 ;  /* 0x0000000000017941 */ /* 0x000fea0003800200 */
.L_x_225:
        /* <DEDUP_REMOVED lines=14> */
[----:B0-----:R-:W-:Y:S05]  /*16ed0*/  @!P0 BRA `(.L_x_224) ;  /* 0x0000000000508947 */ /* 0x001fea0003800000 */
        /* <DEDUP_REMOVED lines=10> */
[----:B0-----:R-:W-:Y:S05]  /*16f80*/  @!P0 BRA `(.L_x_224) ;  /* 0x0000000000248947 */ /* 0x001fea0003800000 */
        /* <DEDUP_REMOVED lines=9> */
.L_x_224:
[----:B------:R-:W-:Y:S05]  /*17020*/  BSYNC.RECONVERGENT B0 ;  /* 0x0000000000007941 */ /* 0x000fea0003800200 */
.L_x_223:
[----:B------:R-:W-:Y:S01]  /*17030*/  BAR.SYNC.DEFER_BLOCKING 0x0 ;  /* 0x0000000000007b1d */ /* 0x000fe20000010000 */
[----:B------:R-:W-:-:S05]  /*17040*/  ISETP.GT.U32.AND P0, PT, R96, R135, PT ;  /* 0x000000876000720c */ /* 0x000fca0003f04070 */
        /* <DEDUP_REMOVED lines=26> */
[----:B----4-:R-:W-:Y:S02]  /*171f0*/  IMAD R55, R28, 0x108, R29 ;  /* 0x000001081c377824 */ /* 0x010fe400078e021d */
[----:B------:R-:W-:Y:S02]  /*17200*/  IMAD.IADD R46, R58, 0x1, -R65 ;  /* 0x000000013a2e7824 */ /* 0x000fe400078e0a41 */
[----:B------:R-:W-:Y:S02]  /*17210*/  IMAD.MOV.U32 R47, RZ, RZ, R0 ;  /* 0x000000ffff2f7224 */ /* 0x000fe400078e0000 */
[----:B------:R-:W-:Y:S01]  /*17220*/  IMAD.MOV R54, RZ, RZ, -R46 ;  /* 0x000000ffff367224 */ /* 0x000fe200078e0a2e */
[----:B0-----:R-:W-:-:S04]  /*17230*/  LEA R10, R10, R7, 0x18 ;  /* 0x000000070a0a7211 */ /* 0x001fc800078ec0ff */
[----:B------:R-:W-:-:S07]  /*17240*/  IADD3 R55, PT, PT, R55, 0x10, R10 ;  /* 0x0000001037377810 */ /* 0x000fce0007ffe00a */
.L_x_232:
[C---:B0-----:R-:W-:Y:S01]  /*17250*/  LOP3.LUT R20, R47.reuse, 0x1f, RZ, 0xc0, !PT ;  /* 0x0000001f2f147812 */ /* 0x041fe200078ec0ff */
[C---:B------:R-:W-:Y:S02]  /*17260*/  VIADD R7, R47.reuse, 0xffffffff ;  /* 0xffffffff2f077836 */ /* 0x040fe40000000000 */
[C---:B------:R-:W-:Y:S01]  /*17270*/  VIADD R10, R47.reuse, 0x1e ;  /* 0x0000001e2f0a7836 */ /* 0x040fe20000000000 */
[-C--:B------:R-:W-:Y:S01]  /*17280*/  ISETP.GE.U32.AND P4, PT, R20, R97.reuse, PT ;  /* 0x000000611400720c */ /* 0x080fe20003f86070 */
[----:B------:R-:W-:Y:S01]  /*17290*/  VIADD R11, R47, 0x1d ;  /* 0x0000001d2f0b7836 */ /* 0x000fe20000000000 */
[----:B------:R-:W-:Y:S01]  /*172a0*/  LOP3.LUT R30, R7, 0x1f, RZ, 0xc0, !PT ;  /* 0x0000001f071e7812 */ /* 0x000fe200078ec0ff */
[----:B--2---:R-:W-:Y:S01]  /*172b0*/  IMAD.MOV.U32 R7, RZ, RZ, R66 ;  /* 0x000000ffff077224 */ /* 0x004fe200078e0042 */
        /* <DEDUP_REMOVED lines=11> */
[----:B------:R-:W2:Y:S02]  /*17370*/  @!P3 LDS.64 R14, [R55+-0x8] ;  /* 0xfffff800370eb984 */ /* 0x000ea40000000a00 */
[----:B------:R-:W-:Y:S01]  /*17380*/  IMAD.X R62, R62, 0x1, R7, P5 ;  /* 0x000000013e3e7824 */ /* 0x000fe200028e0607 */
[----:B------:R-:W-:-:S02]  /*17390*/  @!P4 LEA.HI.X R27, R20, R94, R21, 0x3, P6 ;  /* 0x0000005e141bc211 */ /* 0x000fc400030f1c15 */
[----:B------:R-:W3:Y:S01]  /*173a0*/  @!P2 LDS.64 R20, [R55] ;  /* 0x000000003714a984 */ /* 0x000ee20000000a00 */
[----:B------:R-:W-:Y:S02]  /*173b0*/  @!P3 IADD3 R31, P5, PT, R30, R59, RZ ;  /* 0x0000003b1e1fb210 */ /* 0x000fe40007fbe0ff */
[----:B------:R-:W-:Y:S01]  /*173c0*/  IADD3 R59, P6, PT, R59, R6, RZ ;  /* 0x000000063b3b7210 */ /* 0x000fe20007fde0ff */
[----:B------:R4:W5:Y:S02]  /*173d0*/  @!P1 LDS.64 R22, [R55+0x8] ;  /* 0x0000080037169984 */ /* 0x0009640000000a00 */
[----:B------:R-:W-:Y:S01]  /*173e0*/  @!P3 IMAD.X R38, RZ, RZ, R62, P5 ;  /* 0x000000ffff26b224 */ /* 0x000fe200028e063e */
[----:B------:R-:W-:Y:S01]  /*173f0*/  @!P3 LEA R30, P5, R31, R95, 0x3 ;  /* 0x0000005f1f1eb211 */ /* 0x000fe200078a18ff */
[----:B------:R-:W-:-:S03]  /*17400*/  IMAD.X R62, R62, 0x1, R7, P6 ;  /* 0x000000013e3e7824 */ /* 0x000fc600030e0607 */
[----:B------:R-:W-:Y:S01]  /*17410*/  @!P3 LEA.HI.X R31, R31, R94, R38, 0x3, P5 ;  /* 0x0000005e1f1fb211 */ /* 0x000fe200028f1c26 */
[----:B----4-:R-:W-:Y:S01]  /*17420*/  VIADD R55, R55, 0x20 ;  /* 0x0000002037377836 */ /* 0x010fe20000000000 */
        /* <DEDUP_REMOVED lines=10> */
[----:B--2---:R0:W-:Y:S03]  /*174d0*/  @!P3 STG.E.64 desc[UR6][R30.64], R14 ;  /* 0x0000000e1e00b986 */ /* 0x0041e6000c101b06 */
[----:B------:R-:W-:Y:S01]  /*174e0*/  @!P1 LEA.HI.X R41, R41, R94, R47, 0x3, P5 ;  /* 0x0000005e29299211 */ /* 0x000fe200028f1c2f */
[----:B------:R-:W-:Y:S01]  /*174f0*/  VIADD R47, R64, 0x1f ;  /* 0x0000001f402f7836 */ /* 0x000fe20000000000 */
[----:B---3--:R0:W-:Y:S01]  /*17500*/  @!P2 STG.E.64 desc[UR6][R38.64], R20 ;  /* 0x000000142600a986 */ /* 0x0081e2000c101b06 */
[----:B------:R-:W-:-:S03]  /*17510*/  ISETP.NE.AND P2, PT, R54, RZ, PT ;  /* 0x000000ff3600720c */ /* 0x000fc60003f45270 */
[----:B-----5:R0:W-:Y:S01]  /*17520*/  @!P1 STG.E.64 desc[UR6][R40.64], R22 ;  /* 0x0000001628009986 */ /* 0x0201e2000c101b06 */
[----:B------:R-:W-:-:S05]  /*17530*/  IADD3 R59, P1, PT, R59, R6, RZ ;  /* 0x000000063b3b7210 */ /* 0x000fca0007f3e0ff */
[----:B------:R-:W-:-:S04]  /*17540*/  IMAD.X R62, R62, 0x1, R7, P1 ;  /* 0x000000013e3e7824 */ /* 0x000fc800008e0607 */
[----:B------:R-:W-:Y:S05]  /*17550*/  @P2 BRA `(.L_x_232) ;  /* 0xfffffffc003c2947 */ /* 0x000fea000383ffff */
.L_x_231:
[----:B------:R-:W-:Y:S05]  /*17560*/  BSYNC.RECONVERGENT B1 ;  /* 0x0000000000017941 */ /* 0x000fea0003800200 */
.L_x_230:
[----:B------:R-:W-:Y:S05]  /*17570*/  @!P0 BRA `(.L_x_229) ;  /* 0x0000000000888947 */ /* 0x000fea0003800000 */
[----:B0-----:R-:W-:Y:S01]  /*17580*/  LOP3.LUT R14, R47, 0x1f, RZ, 0xc0, !PT ;  /* 0x0000001f2f0e7812 */ /* 0x001fe200078ec0ff */
[----:B------:R-:W-:-:S03]  /*17590*/  IMAD.IADD R46, R135, 0x1, R46 ;  /* 0x00000001872e7824 */ /* 0x000fc600078e022e */
[----:B------:R-:W-:Y:S01]  /*175a0*/  ISETP.GE.U32.AND P0, PT, R14, R97, PT ;  /* 0x000000610e00720c */ /* 0x000fe20003f06070 */
[----:B------:R-:W-:-:S12]  /*175b0*/  IMAD R46, R46, 0x8, R101 ;  /* 0x000000082e2e7824 */ /* 0x000fd800078e0265 */
[----:B------:R-:W0:Y:S01]  /*175c0*/  @!P0 LDS.64 R10, [R46] ;  /* 0x000000002e0a8984 */ /* 0x000e220000000a00 */
[----:B------:R-:W-:-:S05]  /*175d0*/  @!P0 IADD3 R15, P1, PT, R14, R59, RZ ;  /* 0x0000003b0e0f8210 */ /* 0x000fca0007f3e0ff */
[----:B----4-:R-:W-:Y:S01]  /*175e0*/  @!P0 IMAD.X R20, RZ, RZ, R62, P1 ;  /* 0x000000ffff148224 */ /* 0x010fe200008e063e */
        /* <DEDUP_REMOVED lines=27> */
.L_x_229:
[----:B------:R-:W-:Y:S05]  /*177a0*/  BSYNC.RECONVERGENT B0 ;  /* 0x0000000000007941 */ /* 0x000fea0003800200 */
.L_x_228:
        /* <DEDUP_REMOVED lines=15> */
[----:B----4-:R-:W-:Y:S01]  /*178a0*/  LOP3.LUT R55, R96, 0x3, RZ, 0xc0, !PT ;  /* 0x0000000360377812 */ /* 0x010fe200078ec0ff */
        /* <DEDUP_REMOVED lines=18> */
.L_x_237:
        /* <DEDUP_REMOVED lines=49> */
.L_x_236:
[----:B------:R-:W-:Y:S05]  /*17ce0*/  BSYNC.RECONVERGENT B1 ;  /* 0x0000000000017941 */ /* 0x000fea0003800200 */
.L_x_235:
        /* <DEDUP_REMOVED lines=35> */
.L_x_234:
[----:B------:R-:W-:Y:S05]  /*17f20*/  BSYNC.RECONVERGENT B0 ;  /* 0x0000000000007941 */ /* 0x000fea0003800200 */
.L_x_233:
        /* <DEDUP_REMOVED lines=14> */
[----:B0-----:R-:W-:Y:S01]  /*18010*/  VIADD R2, R42, 0x6 ;  /* 0x000000062a027836 */ /* 0x001fe20000000000 */
[----:B------:R-:W-:Y:S01]  /*18020*/  LOP3.LUT R39, R96, 0x3, RZ, 0xc0, !PT ;  /* 0x0000000360277812 */ /* 0x000fe200078ec0ff */
[----:B------:R-:W-:Y:S01]  /*18030*/  BSSY.RECONVERGENT B1, `(.L_x_240) ;  /* 0x0000043000017945 */ /* 0x000fe20003800200 */
[----:B----4-:R-:W-:Y:S02]  /*18040*/  IMAD.MOV.U32 R30, RZ, RZ, RZ ;  /* 0x000000ffff1e7224 */ /* 0x010fe400078e00ff */
[-C--:B--23--:R-:W-:Y:S01]  /*18050*/  IMAD R11, R12, R2.reuse, RZ ;  /* 0x000000020c0b7224 */ /* 0x08cfe200078e02ff */
        /* <DEDUP_REMOVED lines=15> */
.L_x_242:
[C---:B0-----:R-:W-:Y:S01]  /*18150*/  LOP3.LUT R14, R31.reuse, 0x1f, RZ, 0xc0, !PT ;  /* 0x0000001f1f0e7812 */ /* 0x041fe200078ec0ff */
[C---:B------:R-:W-:Y:S02]  /*18160*/  VIADD R2, R31.reuse, 0xffffffff ;  /* 0xffffffff1f027836 */ /* 0x040fe40000000000 */
[C---:B------:R-:W-:Y:S01]  /*18170*/  VIADD R3, R31.reuse, 0x1e ;  /* 0x0000001e1f037836 */ /* 0x040fe20000000000 */
[-C--:B------:R-:W-:Y:S01]  /*18180*/  ISETP.GE.U32.AND P4, PT, R14, R97.reuse, PT ;  /* 0x000000610e00720c */ /* 0x080fe20003f86070 */
[----:B------:R-:W-:Y:S01]  /*18190*/  VIADD R7, R31, 0x1d ;  /* 0x0000001d1f077836 */ /* 0x000fe20000000000 */
[----:B------:R-:W-:Y:S01]  /*181a0*/  LOP3.LUT R20, R2, 0x1f, RZ, 0xc0, !PT ;  /* 0x0000001f02147812 */ /* 0x000fe200078ec0ff */
[----:B------:R-:W-:Y:S01]  /*181b0*/  VIADD R34, R34, 0x4 ;  /* 0x0000000422227836 */ /* 0x000fe20000000000 */
[----:B------:R-:W-:Y:S02]  /*181c0*/  LOP3.LUT R26, R3, 0x1f, RZ, 0xc0, !PT ;  /* 0x0000001f031a7812 */ /* 0x000fe400078ec0ff */
[----:B------:R-:W-:-:S02]  /*181d0*/  ISETP.GE.U32.AND P3, PT, R20, R97, PT ;  /* 0x000000611400720c */ /* 0x000fc40003f66070 */
[----:B------:R-:W-:Y:S02]  /*181e0*/  ISETP.GE.U32.AND P2, PT, R26, R97, PT ;  /* 0x000000611a00720c */ /* 0x000fe40003f46070 */
[----:B------:R-:W-:Y:S01]  /*181f0*/  LOP3.LUT R38, R7, 0x1f, RZ, 0xc0, !PT ;  /* 0x0000001f07267812 */ /* 0x000fe200078ec0ff */
[----:B--2---:R-:W-:Y:S02]  /*18200*/  IMAD.MOV.U32 R7, RZ, RZ, R40 ;  /* 0x000000ffff077224 */ /* 0x004fe400078e0028 */
        /* <DEDUP_REMOVED lines=37> */
.L_x_241:
[----:B------:R-:W-:Y:S05]  /*18460*/  BSYNC.RECONVERGENT B1 ;  /* 0x0000000000017941 */ /* 0x000fea0003800200 */
.L_x_240:
        /* <DEDUP_REMOVED lines=35> */
.L_x_239:
[----:B------:R-:W-:Y:S05]  /*186a0*/  BSYNC.RECONVERGENT B0 ;  /* 0x0000000000007941 */ /* 0x000fea0003800200 */
.L_x_238:
[----:B------:R-:W-:Y:S01]  /*186b0*/  BAR.SYNC.DEFER_BLOCKING 0x0 ;  /* 0x0000000000007b1d */ /* 0x000fe20000010000 */
[----:B------:R-:W-:Y:S01]  /*186c0*/  ISETP.GT.U32.AND P0, PT, R96, R135, PT ;  /* 0x000000876000720c */ /* 0x000fe20003f04070 */
[----:B0-----:R-:W-:-:S04]  /*186d0*/  VIADD R2, R42, 0x7 ;  /* 0x000000072a027836 */ /* 0x001fc80000000000 */
[----:B------:R-:W-:Y:S01]  /*186e0*/  BSSY.RECONVERGENT B0, `(.L_x_243) ;  /* 0x0000071000007945 */ /* 0x000fe20003800200 */
[----:B------:R0:W-:Y:S04]  /*186f0*/  STS.64 [R145], R8 ;  /* 0x0000000891007388 */ /* 0x0001e80000000a00 */
[----:B------:R1:W-:Y:S04]  /*18700*/  STS.64 [R137], R24 ;  /* 0x0000001889007388 */ /* 0x0003e80000000a00 */
[----:B------:R1:W-:Y:S04]  /*18710*/  STS.64 [R33], R44 ;  /* 0x0000002c21007388 */ /* 0x0003e80000000a00 */
[----:B------:R1:W-:Y:S01]  /*18720*/  STS.64 [R109], R60 ;  /* 0x0000003c6d007388 */ /* 0x0003e20000000a00 */
[----:B0-----:R-:W-:-:S02]  /*18730*/  IMAD R9, R12, R2, RZ ;  /* 0x000000020c097224 */ /* 0x001fc400078e02ff */
[----:B------:R-:W-:Y:S01]  /*18740*/  IMAD.WIDE.U32 R2, R43, R2, RZ ;  /* 0x000000022b027225 */ /* 0x000fe200078e00ff */
[----:B------:R1:W-:Y:S04]  /*18750*/  STS.64 [R63], R76 ;  /* 0x0000004c3f007388 */ /* 0x0003e80000000a00 */
[----:B------:R1:W-:Y:S04]  /*18760*/  STS.64 [R83], R104 ;  /* 0x0000006853007388 */ /* 0x0003e80000000a00 */
[----:B------:R1:W-:Y:S04]  /*18770*/  STS.64 [R111], R116 ;  /* 0x000000746f007388 */ /* 0x0003e80000000a00 */
[----:B------:R1:W-:Y:S01]  /*18780*/  STS.64 [R113], R118 ;  /* 0x0000007671007388 */ /* 0x0003e20000000a00 */
[----:B------:R-:W-:Y:S06]  /*18790*/  BAR.SYNC.DEFER_BLOCKING 0x0 ;  /* 0x0000000000007b1d */ /* 0x000fec0000010000 */
[----:B------:R-:W-:Y:S05]  /*187a0*/  @!P0 BRA `(.L_x_244) ;  /* 0x0000000400908947 */ /* 0x000fea0003800000 */
[----:B------:R-:W-:Y:S01]  /*187b0*/  ISETP.GE.U32.AND P1, PT, R13, 0x3, PT ;  /* 0x000000030d00780c */ /* 0x000fe20003f26070 */
[----:B------:R-:W-:Y:S01]  /*187c0*/  BSSY.RECONVERGENT B1, `(.L_x_245) ;  /* 0x000003f000017945 */ /* 0x000fe20003800200 */
[----:B--23--:R-:W-:Y:S01]  /*187d0*/  LOP3.LUT R27, R96, 0x3, RZ, 0xc0, !PT ;  /* 0x00000003601b7812 */ /* 0x00cfe200078ec0ff */
[----:B------:R-:W-:Y:S02]  /*187e0*/  IMAD.IADD R26, R3, 0x1, R9 ;  /* 0x00000001031a7824 */ /* 0x000fe400078e0209 */
[----:B-1----:R-:W-:Y:S01]  /*187f0*/  IMAD.MOV.U32 R25, RZ, RZ, R2 ;  /* 0x000000ffff197224 */ /* 0x002fe200078e0002 */
[----:B------:R-:W-:Y:S01]  /*18800*/  ISETP.NE.AND P0, PT, R27, RZ, PT ;  /* 0x000000ff1b00720c */ /* 0x000fe20003f05270 */
[----:B----4-:R-:W-:-:S06]  /*18810*/  IMAD.MOV.U32 R22, RZ, RZ, RZ ;  /* 0x000000ffff167224 */ /* 0x010fcc00078e00ff */
[----:B------:R-:W-:Y:S06]  /*18820*/  @!P1 BRA `(.L_x_246) ;  /* 0x0000000000e09947 */ /* 0x000fec0003800000 */
[----:B------:R-:W0:Y:S01]  /*18830*/  S2R R3, SR_CgaCtaId ;  /* 0x0000000000037919 */ /* 0x000e220000008800 */
[----:B------:R-:W1:Y:S01]  /*18840*/  LDC R7, c[0x0][0x3ac] ;  /* 0x0000eb00ff077b82 */ /* 0x000e620000000800 */
[----:B------:R-:W-:Y:S01]  /*18850*/  MOV R2, 0x400 ;  /* 0x0000040000027802 */ /* 0x000fe20000000f00 */
[----:B------:R-:W-:Y:S02]  /*18860*/  IMAD R24, R28, 0x108, R29 ;  /* 0x000001081c187824 */ /* 0x000fe400078e021d */
[----:B------:R-:W-:-:S04]  /*18870*/  IMAD.IADD R22, R58, 0x1, -R27 ;  /* 0x000000013a167824 */ /* 0x000fc800078e0a1b */
[----:B------:R-:W-:Y:S01]  /*18880*/  IMAD.MOV R23, RZ, RZ, -R22 ;  /* 0x000000ffff177224 */ /* 0x000fe200078e0a16 */
[----:B0-----:R-:W-:-:S04]  /*18890*/  LEA R3, R3, R2, 0x18 ;  /* 0x0000000203037211 */ /* 0x001fc800078ec0ff */
[----:B------:R-:W-:-:S07]  /*188a0*/  IADD3 R24, PT, PT, R24, 0x10, R3 ;  /* 0x0000001018187810 */ /* 0x000fce0007ffe003 */
.L_x_247:
[C---:B0-----:R-:W-:Y:S01]  /*188b0*/  LOP3.LUT R8, R0.reuse, 0x1f, RZ, 0xc0, !PT ;  /* 0x0000001f00087812 */ /* 0x041fe200078ec0ff */
[C---:B------:R-:W-:Y:S02]  /*188c0*/  VIADD R2, R0.reuse, 0xffffffff ;  /* 0xffffffff00027836 */ /* 0x040fe40000000000 */
[----:B------:R-:W-:Y:S01]  /*188d0*/  VIADD R3, R0, 0x1d ;  /* 0x0000001d00037836 */ /* 0x000fe20000000000 */
[----:B------:R-:W-:Y:S01]  /*188e0*/  ISETP.GE.U32.AND P4, PT, R8, R97, PT ;  /* 0x000000610800720c */ /* 0x000fe20003f86070 */
[----:B------:R-:W-:Y:S01]  /*188f0*/  VIADD R0, R0, 0x1e ;  /* 0x0000001e00007836 */ /* 0x000fe20000000000 */
[----:B------:R-:W-:Y:S01]  /*18900*/  LOP3.LUT R16, R2, 0x1f, RZ, 0xc0, !PT ;  /* 0x0000001f02107812 */ /* 0x000fe200078ec0ff */
[----:B------:R-:W-:Y:S01]  /*18910*/  VIADD R23, R23, 0x4 ;  /* 0x0000000417177836 */ /* 0x000fe20000000000 */
[----:B------:R-:W-:Y:S02]  /*18920*/  LOP3.LUT R28, R3, 0x1f, RZ, 0xc0, !PT ;  /* 0x0000001f031c7812 */ /* 0x000fe400078ec0ff */
[----:B------:R-:W-:-:S02]  /*18930*/  LOP3.LUT R18, R0, 0x1f, RZ, 0xc0, !PT ;  /* 0x0000001f00127812 */ /* 0x000fc400078ec0ff */
[-C--:B------:R-:W-:Y:S02]  /*18940*/  ISETP.GE.U32.AND P3, PT, R16, R97.reuse, PT ;  /* 0x000000611000720c */ /* 0x080fe40003f66070 */
[-C--:B------:R-:W-:Y:S02]  /*18950*/  ISETP.GE.U32.AND P2, PT, R18, R97.reuse, PT ;  /* 0x000000611200720c */ /* 0x080fe40003f46070 */
[----:B------:R-:W-:Y:S01]  /*18960*/  ISETP.GE.U32.AND P1, PT, R28, R97, PT ;  /* 0x000000611c00720c */ /* 0x000fe20003f26070 */
[----:B------:R-:W0:Y:S01]  /*18970*/  @!P4 LDS.64 R2, [R24+-0x10] ;  /* 0xfffff0001802c984 */ /* 0x000e220000000a00 */
[----:B------:R-:W-:Y:S02]  /*18980*/  @!P4 IADD3 R0, P6, PT, R8, R25, RZ ;  /* 0x000000190800c210 */ /* 0x000fe40007fde0ff */
[----:B------:R-:W-:-:S03]  /*18990*/  IADD3 R25, P5, PT, R25, R6, RZ ;  /* 0x0000000619197210 */ /* 0x000fc60007fbe0ff */
[----:B------:R-:W-:Y:S01]  /*189a0*/  @!P4 IMAD.X R11, RZ, RZ, R26, P6 ;  /* 0x000000ffff0bc224 */ /* 0x000fe200030e061a */
[----:B------:R-:W-:Y:S01]  /*189b0*/  @!P4 LEA R14, P6, R0, R95, 0x3 ;  /* 0x0000005f000ec211 */ /* 0x000fe200078c18ff */
[----:B------:R-:W2:Y:S01]  /*189c0*/  @!P3 LDS.64 R8, [R24+-0x8] ;  /* 0xfffff8001808b984 */ /* 0x000ea20000000a00 */
[----:B-1----:R-:W-:Y:S02]  /*189d0*/  IMAD.X R26, R26, 0x1, R7, P5 ;  /* 0x000000011a1a7824 */ /* 0x002fe400028e0607 */
[----:B------:R-:W-:Y:S01]  /*189e0*/  @!P4 LEA.HI.X R15, R0, R94, R11, 0x3, P6 ;  /* 0x0000005e000fc211 */ /* 0x000fe200030f1c0b */
[----:B------:R-:W-:Y:S01]  /*189f0*/  @!P1 LDS.64 R12, [R24+0x8] ;  /* 0x00000800180c9984 */ /* 0x000fe20000000a00 */
[----:B------:R-:W-:Y:S02]  /*18a00*/  @!P3 IADD3 R0, P5, PT, R16, R25, RZ ;  /* 0x000000191000b210 */ /* 0x000fe40007fbe0ff */
[----:B------:R-:W-:Y:S01]  /*18a10*/  IADD3 R25, P6, PT, R25, R6, RZ ;  /* 0x0000000619197210 */ /* 0x000fe20007fde0ff */
[----:B------:R1:W3:Y:S02]  /*18a20*/  @!P2 LDS.64 R10, [R24] ;  /* 0x00000000180aa984 */ /* 0x0002e40000000a00 */
[----:B------:R-:W-:Y:S01]  /*18a30*/  @!P3 IMAD.X R17, RZ, RZ, R26, P5 ;  /* 0x000000ffff11b224 */ /* 0x000fe200028e061a */
[----:B------:R-:W-:Y:S01]  /*18a40*/  @!P3 LEA R16, P5, R0, R95, 0x3 ;  /* 0x0000005f0010b211 */ /* 0x000fe200078a18ff */
[----:B------:R-:W-:-:S03]  /*18a50*/  IMAD.X R26, R26, 0x1, R7, P6 ;  /* 0x000000011a1a7824 */ /* 0x000fc600030e0607 */
[----:B------:R-:W-:Y:S01]  /*18a60*/  @!P3 LEA.HI.X R17, R0, R94, R17, 0x3, P5 ;  /* 0x0000005e0011b211 */ /* 0x000fe200028f1c11 */
[----:B-1----:R-:W-:Y:S01]  /*18a70*/  VIADD R24, R24, 0x20 ;  /* 0x0000002018187836 */ /* 0x002fe20000000000 */
[----:B------:R-:W-:Y:S02]  /*18a80*/  @!P2 IADD3 R0, P5, PT, R18, R25, RZ ;  /* 0x000000191200a210 */ /* 0x000fe40007fbe0ff */
[----:B------:R-:W-:-:S03]  /*18a90*/  IADD3 R25, P6, PT, R25, R6, RZ ;  /* 0x0000000619197210 */ /* 0x000fc60007fde0ff */
[----:B------:R-:W-:Y:S01]  /*18aa0*/  @!P2 IMAD.X R19, RZ, RZ, R26, P5 ;  /* 0x000000ffff13a224 */ /* 0x000fe200028e061a */
[----:B------:R-:W-:Y:S01]  /*18ab0*/  @!P2 LEA R18, P5, R0, R95, 0x3 ;  /* 0x0000005f0012a211 */ /* 0x000fe200078a18ff */
[----:B------:R-:W-:-:S03]  /*18ac0*/  IMAD.X R26, R26, 0x1, R7, P6 ;  /* 0x000000011a1a7824 */ /* 0x000fc600030e0607 */
[----:B------:R-:W-:Y:S02]  /*18ad0*/  @!P2 LEA.HI.X R19, R0, R94, R19, 0x3, P5 ;  /* 0x0000005e0013a211 */ /* 0x000fe400028f1c13 */
[----:B------:R-:W-:Y:S01]  /*18ae0*/  @!P1 IADD3 R0, P5, PT, R28, R25, RZ ;  /* 0x000000191c009210 */ /* 0x000fe20007fbe0ff */
[----:B0-----:R0:W-:Y:S04]  /*18af0*/  @!P4 STG.E.64 desc[UR6][R14.64], R2 ;  /* 0x000000020e00c986 */ /* 0x0011e8000c101b06 */
[----:B------:R-:W-:Y:S01]  /*18b00*/  @!P1 IMAD.X R21, RZ, RZ, R26, P5 ;  /* 0x000000ffff159224 */ /* 0x000fe200028e061a */
[----:B------:R-:W-:-:S04]  /*18b10*/  @!P1 LEA R20, P5, R0, R95, 0x3 ;  /* 0x0000005f00149211 */ /* 0x000fc800078a18ff */
[----:B------:R-:W-:Y:S01]  /*18b20*/  @!P1 LEA.HI.X R21, R0, R94, R21, 0x3, P5 ;  /* 0x0000005e00159211 */ /* 0x000fe200028f1c15 */
[----:B--2---:R0:W-:Y:S01]  /*18b30*/  @!P3 STG.E.64 desc[UR6][R16.64], R8 ;  /* 0x000000081000b986 */ /* 0x0041e2000c101b06 */
[----:B------:R-:W-:-:S03]  /*18b40*/  VIADD R0, R28, 0x1f ;  /* 0x0000001f1c007836 */ /* 0x000fc60000000000 */
[----:B---3--:R0:W-:Y:S01]  /*18b50*/  @!P2 STG.E.64 desc[UR6][R18.64], R10 ;  /* 0x0000000a1200a986 */ /* 0x0081e2000c101b06 */
[----:B------:R-:W-:-:S03]  /*18b60*/  ISETP.NE.AND P2, PT, R23, RZ, PT ;  /* 0x000000ff1700720c */ /* 0x000fc60003f45270 */
[----:B------:R0:W-:Y:S01]  /*18b70*/  @!P1 STG.E.64 desc[UR6][R20.64], R12 ;  /* 0x0000000c14009986 */ /* 0x0001e2000c101b06 */
[----:B------:R-:W-:-:S05]  /*18b80*/  IADD3 R25, P1, PT, R25, R6, RZ ;  /* 0x0000000619197210 */ /* 0x000fca0007f3e0ff */
[----:B------:R-:W-:-:S04]  /*18b90*/  IMAD.X R26, R26, 0x1, R7, P1 ;  /* 0x000000011a1a7824 */ /* 0x000fc800008e0607 */
[----:B------:R-:W-:Y:S05]  /*18ba0*/  @P2 BRA `(.L_x_247) ;  /* 0xfffffffc00402947 */ /* 0x000fea000383ffff */
.L_x_246:
[----:B------:R-:W-:Y:S05]  /*18bb0*/  BSYNC.RECONVERGENT B1 ;  /* 0x0000000000017941 */ /* 0x000fea0003800200 */
.L_x_245:
        /* <DEDUP_REMOVED lines=35> */
.L_x_244:
[----:B------:R-:W-:Y:S05]  /*18df0*/  BSYNC.RECONVERGENT B0 ;  /* 0x0000000000007941 */ /* 0x000fea0003800200 */
.L_x_243:
[----:B------:R-:W5:Y:S08]  /*18e00*/  S2UR UR5, SR_CgaCtaId ;  /* 0x00000000000579c3 */ /* 0x000f700000008800 */
[----:B------:R-:W-:Y:S01]  /*18e10*/  BAR.SYNC.DEFER_BLOCKING 0x0 ;  /* 0x0000000000007b1d */ /* 0x000fe20000010000 */
[----:B------:R-:W-:-:S05]  /*18e20*/  ISETP.GT.U32.AND P0, PT, R32, 0x1f, PT ;  /* 0x0000001f2000780c */ /* 0x000fca0003f04070 */
[----:B------:R-:W-:Y:S02]  /*18e30*/  UMOV UR4, 0x400 ;  /* 0x0000040000047882 */ /* 0x000fe40000000000 */
[----:B-----5:R-:W-:-:S06]  /*18e40*/  ULEA UR4, UR5, UR4, 0x18 ;  /* 0x0000000405047291 */ /* 0x020fcc000f8ec0ff */
[----:B------:R-:W-:-:S05]  /*18e50*/  LEA R32, R32, UR4, 0x5 ;  /* 0x0000000420207c11 */ /* 0x000fca000f8e28ff */
[----:B------:R0:W-:Y:S04]  /*18e60*/  STS.128 [R32], R48 ;  /* 0x0000003020007388 */ /* 0x0001e80000000c00 */
[----:B------:R0:W-:Y:S01]  /*18e70*/  STS.128 [R32+0x10], R84 ;  /* 0x0000105420007388 */ /* 0x0001e20000000c00 */
[----:B------:R-:W-:Y:S06]  /*18e80*/  BAR.SYNC.DEFER_BLOCKING 0x0 ;  /* 0x0000000000007b1d */ /* 0x000fec0000010000 */
[----:B------:R-:W-:Y:S05]  /*18e90*/  @P0 EXIT ;  /* 0x000000000000094d */ /* 0x000fea0003800000 */
[----:B------:R-:W5:Y:S01]  /*18ea0*/  S2R R0, SR_TID.X ;  /* 0x0000000000007919 */ /* 0x000f620000002100 */
[----:B0-23--:R0:W2:Y:S04]  /*18eb0*/  LDS.128 R8, [R32+0x400] ;  /* 0x0004000020087984 */ /* 0x00d0a80000000c00 */
[----:B------:R0:W3:Y:S04]  /*18ec0*/  LDS.128 R12, [R32+0x410] ;  /* 0x00041000200c7984 */ /* 0x0000e80000000c00 */
[----:B------:R0:W0:Y:S04]  /*18ed0*/  LDS.128 R16, [R32+0x800] ;  /* 0x0008000020107984 */ /* 0x0000280000000c00 */
[----:B----4-:R4:W0:Y:S04]  /*18ee0*/  LDS.128 R20, [R32+0x810] ;  /* 0x0008100020147984 */ /* 0x0108280000000c00 */
[----:B-1----:R4:W1:Y:S04]  /*18ef0*/  LDS.128 R24, [R32+0xc00] ;  /* 0x000c000020187984 */ /* 0x0028680000000c00 */
[----:B------:R4:W0:Y:S01]  /*18f00*/  LDS.128 R28, [R32+0xc10] ;  /* 0x000c1000201c7984 */ /* 0x0008220000000c00 */
[----:B-----5:R-:W-:-:S04]  /*18f10*/  LOP3.LUT R3, R0, 0x1f, RZ, 0xc0, !PT ;  /* 0x0000001f00037812 */ /* 0x020fc800078ec0ff */
[----:B------:R-:W-:-:S13]  /*18f20*/  ISETP.GE.U32.AND P0, PT, R3, R96, PT ;  /* 0x000000600300720c */ /* 0x000fda0003f06070 */
[----:B--234-:R-:W-:Y:S05]  /*18f30*/  @P0 EXIT ;  /* 0x000000000000094d */ /* 0x01cfea0003800000 */
[----:B------:R-:W-:-:S04]  /*18f40*/  IMAD.WIDE.U32 R4, R3, 0x20, R4 ;  /* 0x0000002003047825 */ /* 0x000fc800078e0004 */
[----:B------:R-:W-:Y:S01]  /*18f50*/  FADD R3, R48, R8 ;  /* 0x0000000830037221 */ /* 0x000fe20000000000 */
[----:B------:R-:W-:Y:S01]  /*18f60*/  FADD R0, R49, R9 ;  /* 0x0000000931007221 */ /* 0x000fe20000000000 */
[----:B------:R-:W-:Y:S01]  /*18f70*/  FADD R2, R51, R11 ;  /* 0x0000000b33027221 */ /* 0x000fe20000000000 */
[----:B------:R-:W-:Y:S01]  /*18f80*/  FADD R7, R50, R10 ;  /* 0x0000000a32077221 */ /* 0x000fe20000000000 */
[----:B------:R-:W-:Y:S01]  /*18f90*/  FADD R9, R84, R12 ;  /* 0x0000000c54097221 */ /* 0x000fe20000000000 */
[----:B------:R-:W-:Y:S01]  /*18fa0*/  FADD R6, R85, R13 ;  /* 0x0000000d55067221 */ /* 0x000fe20000000000 */
[----:B------:R-:W-:Y:S01]  /*18fb0*/  FADD R11, R86, R14 ;  /* 0x0000000e560b7221 */ /* 0x000fe20000000000 */
[----:B------:R-:W-:Y:S01]  /*18fc0*/  FADD R8, R87, R15 ;  /* 0x0000000f57087221 */ /* 0x000fe20000000000 */
[----:B0-----:R-:W-:Y:S01]  /*18fd0*/  FADD R3, R3, R16 ;  /* 0x0000001003037221 */ /* 0x001fe20000000000 */
[----:B------:R-:W-:Y:S01]  /*18fe0*/  FADD R0, R0, R17 ;  /* 0x0000001100007221 */ /* 0x000fe20000000000 */
[----:B------:R-:W-:Y:S01]  /*18ff0*/  FADD R7, R7, R18 ;  /* 0x0000001207077221 */ /* 0x000fe20000000000 */
[----:B------:R-:W-:Y:S01]  /*19000*/  FADD R2, R2, R19 ;  /* 0x0000001302027221 */ /* 0x000fe20000000000 */
[----:B------:R-:W-:Y:S01]  /*19010*/  FADD R9, R9, R20 ;  /* 0x0000001409097221 */ /* 0x000fe20000000000 */
[----:B------:R-:W-:Y:S01]  /*19020*/  FADD R6, R6, R21 ;  /* 0x0000001506067221 */ /* 0x000fe20000000000 */
[----:B------:R-:W-:Y:S01]  /*19030*/  FADD R11, R11, R22 ;  /* 0x000000160b0b7221 */ /* 0x000fe20000000000 */
[----:B------:R-:W-:Y:S01]  /*19040*/  FADD R8, R8, R23 ;  /* 0x0000001708087221 */ /* 0x000fe20000000000 */
[----:B-1----:R-:W-:Y:S01]  /*19050*/  FADD R24, R3, R24 ;  /* 0x0000001803187221 */ /* 0x002fe20000000000 */
[----:B------:R-:W-:Y:S01]  /*19060*/  FADD R25, R0, R25 ;  /* 0x0000001900197221 */ /* 0x000fe20000000000 */
[----:B------:R-:W-:Y:S01]  /*19070*/  FADD R26, R7, R26 ;  /* 0x0000001a071a7221 */ /* 0x000fe20000000000 */
[----:B------:R-:W-:Y:S01]  /*19080*/  FADD R27, R2, R27 ;  /* 0x0000001b021b7221 */ /* 0x000fe20000000000 */
[----:B------:R-:W-:Y:S01]  /*19090*/  FADD R28, R9, R28 ;  /* 0x0000001c091c7221 */ /* 0x000fe20000000000 */
[----:B------:R-:W-:Y:S01]  /*190a0*/  FADD R29, R6, R29 ;  /* 0x0000001d061d7221 */ /* 0x000fe20000000000 */
[----:B------:R-:W-:Y:S01]  /*190b0*/  FADD R30, R11, R30 ;  /* 0x0000001e0b1e7221 */ /* 0x000fe20000000000 */
[----:B------:R-:W-:Y:S01]  /*190c0*/  FADD R31, R8, R31 ;  /* 0x0000001f081f7221 */ /* 0x000fe20000000000 */
[----:B------:R-:W-:Y:S04]  /*190d0*/  STG.E.128 desc[UR6][R4.64], R24 ;  /* 0x0000001804007986 */ /* 0x000fe8000c101d06 */
[----:B------:R-:W-:Y:S01]  /*190e0*/  STG.E.128 desc[UR6][R4.64+0x10], R28 ;  /* 0x0000101c04007986 */ /* 0x000fe2000c101d06 */
[----:B------:R-:W-:Y:S05]  /*190f0*/  EXIT ;  /* 0x000000000000794d */ /* 0x000fea0003800000 */
        .weak           $__internal_0_$__cuda_sm20_div_u64
        .type           $__internal_0_$__cuda_sm20_div_u64,@function
        .size           $__internal_0_$__cuda_sm20_div_u64,(.L_x_487 - $__internal_0_$__cuda_sm20_div_u64)
$__internal_0_$__cuda_sm20_div_u64:
[----:B------:R-:W-:Y:S02]  /*19100*/  IMAD.MOV.U32 R6, RZ, RZ, R10 ;  /* 0x000000ffff067224 */ /* 0x000fe400078e000a */
[----:B------:R-:W-:-:S04]  /*19110*/  IMAD.MOV.U32 R7, RZ, RZ, R13 ;  /* 0x000000ffff077224 */ /* 0x000fc800078e000d */
[----:B------:R-:W0:Y:S08]  /*19120*/  I2F.U64.RP R0, R6 ;  /* 0x0000000600007312 */ /* 0x000e300000309000 */
[----:B0-----:R-:W0:Y:S02]  /*19130*/  MUFU.RCP R0, R0 ;  /* 0x0000000000007308 */ /* 0x001e240000001000 */
[----:B0-----:R-:W-:-:S06]  /*19140*/  VIADD R2, R0, 0x1ffffffe ;  /* 0x1ffffffe00027836 */ /* 0x001fcc0000000000 */
[----:B------:R-:W0:Y:S02]  /*19150*/  F2I.U64.TRUNC R2, R2 ;  /* 0x0000000200027311 */ /* 0x000e24000020d800 */
[----:B0-----:R-:W-:-:S04]  /*19160*/  IMAD.WIDE.U32 R4, R2, R10, RZ ;  /* 0x0000000a02047225 */ /* 0x001fc800078e00ff */
[----:B------:R-:W-:Y:S01]  /*19170*/  IMAD R5, R2, R13, R5 ;  /* 0x0000000d02057224 */ /* 0x000fe200078e0205 */
[----:B------:R-:W-:-:S03]  /*19180*/  IADD3 R9, P0, PT, RZ, -R4, RZ ;  /* 0x80000004ff097210 */ /* 0x000fc60007f1e0ff */
[----:B------:R-:W-:Y:S02]  /*19190*/  IMAD R5, R3, R10, R5 ;  /* 0x0000000a03057224 */ /* 0x000fe400078e0205 */
[----:B------:R-:W-:-:S04]  /*191a0*/  IMAD.HI.U32 R4, R2, R9, RZ ;  /* 0x0000000902047227 */ /* 0x000fc800078e00ff */
[----:B------:R-:W-:Y:S02]  /*191b0*/  IMAD.X R11, RZ, RZ, ~R5, P0 ;  /* 0x000000ffff0b7224 */ /* 0x000fe400000e0e05 */
[----:B------:R-:W-:Y:S02]  /*191c0*/  IMAD.MOV.U32 R5, RZ, RZ, R2 ;  /* 0x000000ffff057224 */ /* 0x000fe400078e0002 */
[-C--:B------:R-:W-:Y:S02]  /*191d0*/  IMAD R7, R3, R11.reuse, RZ ;  /* 0x0000000b03077224 */ /* 0x080fe400078e02ff */
[----:B------:R-:W-:-:S04]  /*191e0*/  IMAD.WIDE.U32 R4, P0, R2, R11, R4 ;  /* 0x0000000b02047225 */ /* 0x000fc80007800004 */
[----:B------:R-:W-:-:S04]  /*191f0*/  IMAD.HI.U32 R11, R3, R11, RZ ;  /* 0x0000000b030b7227 */ /* 0x000fc800078e00ff */
[----:B------:R-:W-:-:S04]  /*19200*/  IMAD.HI.U32 R4, P1, R3, R9, R4 ;  /* 0x0000000903047227 */ /* 0x000fc80007820004 */
[----:B------:R-:W-:Y:S01]  /*19210*/  IMAD.X R0, R11, 0x1, R3, P0 ;  /* 0x000000010b007824 */ /* 0x000fe200000e0603 */
[----:B------:R-:W-:-:S04]  /*19220*/  IADD3 R5, P2, PT, R7, R4, RZ ;  /* 0x0000000407057210 */ /* 0x000fc80007f5e0ff */
[----:B------:R-:W-:Y:S01]  /*19230*/  IADD3.X R7, PT, PT, RZ, RZ, R0, P2, P1 ;  /* 0x000000ffff077210 */ /* 0x000fe200017e2400 */
[----:B------:R-:W-:-:S04]  /*19240*/  IMAD.WIDE.U32 R2, R5, R10, RZ ;  /* 0x0000000a05027225 */ /* 0x000fc800078e00ff */
[----:B------:R-:W-:Y:S01]  /*19250*/  IMAD R0, R5, R13, R3 ;  /* 0x0000000d05007224 */ /* 0x000fe200078e0203 */
[----:B------:R-:W-:-:S03]  /*19260*/  IADD3 R3, P0, PT, RZ, -R2, RZ ;  /* 0x80000002ff037210 */ /* 0x000fc60007f1e0ff */
[----:B------:R-:W-:Y:S02]  /*19270*/  IMAD R0, R7, R10, R0 ;  /* 0x0000000a07007224 */ /* 0x000fe400078e0200 */
[----:B------:R-:W-:-:S04]  /*19280*/  IMAD.HI.U32 R4, R5, R3, RZ ;  /* 0x0000000305047227 */ /* 0x000fc800078e00ff */
[----:B------:R-:W-:-:S04]  /*19290*/  IMAD.X R0, RZ, RZ, ~R0, P0 ;  /* 0x000000ffff007224 */ /* 0x000fc800000e0e00 */
[----:B------:R-:W-:-:S04]  /*192a0*/  IMAD.WIDE.U32 R4, P0, R5, R0, R4 ;  /* 0x0000000005047225 */ /* 0x000fc80007800004 */
[C---:B------:R-:W-:Y:S02]  /*192b0*/  IMAD R2, R7.reuse, R0, RZ ;  /* 0x0000000007027224 */ /* 0x040fe400078e02ff */
[----:B------:R-:W-:-:S04]  /*192c0*/  IMAD.HI.U32 R5, P1, R7, R3, R4 ;  /* 0x0000000307057227 */ /* 0x000fc80007820004 */
[----:B------:R-:W-:Y:S01]  /*192d0*/  IMAD.HI.U32 R0, R7, R0, RZ ;  /* 0x0000000007007227 */ /* 0x000fe200078e00ff */
[----:B------:R-:W-:-:S03]  /*192e0*/  IADD3 R5, P2, PT, R2, R5, RZ ;  /* 0x0000000502057210 */ /* 0x000fc60007f5e0ff */
[----:B------:R-:W-:Y:S02]  /*192f0*/  IMAD.X R7, R0, 0x1, R7, P0 ;  /* 0x0000000100077824 */ /* 0x000fe400000e0607 */
[----:B------:R-:W-:-:S03]  /*19300*/  IMAD.HI.U32 R2, R5, UR4, RZ ;  /* 0x0000000405027c27 */ /* 0x000fc6000f8e00ff */
[----:B------:R-:W-:Y:S01]  /*19310*/  IADD3.X R7, PT, PT, RZ, RZ, R7, P2, P1 ;  /* 0x000000ffff077210 */ /* 0x000fe200017e2407 */
[----:B------:R-:W-:Y:S02]  /*19320*/  IMAD.MOV.U32 R3, RZ, RZ, RZ ;  /* 0x000000ffff037224 */ /* 0x000fe400078e00ff */
[----:B------:R-:W-:-:S04]  /*19330*/  IMAD.WIDE.U32 R2, RZ, R5, R2 ;  /* 0x00000005ff027225 */ /* 0x000fc800078e0002 */
[----:B------:R-:W-:-:S04]  /*19340*/  IMAD.HI.U32 R2, P0, R7, UR4, R2 ;  /* 0x0000000407027c27 */ /* 0x000fc8000f800002 */
[----:B------:R-:W-:Y:S01]  /*19350*/  IMAD.X R0, RZ, RZ, RZ, P0 ;  /* 0x000000ffff007224 */ /* 0x000fe200000e06ff */
[----:B------:R-:W-:-:S05]  /*19360*/  IADD3 R5, P1, PT, RZ, R2, RZ ;  /* 0x00000002ff057210 */ /* 0x000fca0007f3e0ff */
[----:B------:R-:W-:-:S04]  /*19370*/  IMAD.WIDE.U32 R2, R5, R10, RZ ;  /* 0x0000000a05027225 */ /* 0x000fc800078e00ff */
[----:B------:R-:W-:Y:S01]  /*19380*/  IMAD.X R0, RZ, RZ, R0, P1 ;  /* 0x000000ffff007224 */ /* 0x000fe200008e0600 */
[----:B------:R-:W-:Y:S01]  /*19390*/  IADD3 R9, P1, PT, -R2, UR4, RZ ;  /* 0x0000000402097c10 */ /* 0x000fe2000ff3e1ff */
[C---:B------:R-:W-:Y:S01]  /*193a0*/  IMAD R3, R5.reuse, R13, R3 ;  /* 0x0000000d05037224 */ /* 0x040fe200078e0203 */
[----:B------:R-:W-:Y:S02]  /*193b0*/  IADD3 R2, P2, PT, R5, 0x1, RZ ;  /* 0x0000000105027810 */ /* 0x000fe40007f5e0ff */
[-C--:B------:R-:W-:Y:S01]  /*193c0*/  ISETP.GE.U32.AND P0, PT, R9, R10.reuse, PT ;  /* 0x0000000a0900720c */ /* 0x080fe20003f06070 */
[----:B------:R-:W-:Y:S02]  /*193d0*/  IMAD R3, R0, R10, R3 ;  /* 0x0000000a00037224 */ /* 0x000fe400078e0203 */
[----:B------:R-:W-:Y:S02]  /*193e0*/  IMAD.X R7, RZ, RZ, R0, P2 ;  /* 0x000000ffff077224 */ /* 0x000fe400010e0600 */
[----:B------:R-:W-:Y:S01]  /*193f0*/  IMAD.X R11, RZ, RZ, ~R3, P1 ;  /* 0x000000ffff0b7224 */ /* 0x000fe200008e0e03 */
[----:B------:R-:W-:-:S04]  /*19400*/  IADD3 R4, P1, PT, -R10, R9, RZ ;  /* 0x000000090a047210 */ /* 0x000fc80007f3e1ff */
[C---:B------:R-:W-:Y:S01]  /*19410*/  ISETP.GE.U32.AND.EX P0, PT, R11.reuse, R13, PT, P0 ;  /* 0x0000000d0b00720c */ /* 0x040fe20003f06100 */
[----:B------:R-:W-:Y:S01]  /*19420*/  IMAD.X R6, R11, 0x1, ~R13, P1 ;  /* 0x000000010b067824 */ /* 0x000fe200008e0e0d */
[----:B------:R-:W-:Y:S02]  /*19430*/  ISETP.NE.U32.AND P1, PT, R10, RZ, PT ;  /* 0x000000ff0a00720c */ /* 0x000fe40003f25070 */
[----:B------:R-:W-:Y:S02]  /*19440*/  SEL R4, R4, R9, P0 ;  /* 0x0000000904047207 */ /* 0x000fe40000000000 */
[----:B------:R-:W-:Y:S02]  /*19450*/  SEL R3, R2, R5, P0 ;  /* 0x0000000502037207 */ /* 0x000fe40000000000 */
[----:B------:R-:W-:Y:S02]  /*19460*/  SEL R2, R6, R11, P0 ;  /* 0x0000000b06027207 */ /* 0x000fe40000000000 */
[----:B------:R-:W-:-:S02]  /*19470*/  SEL R0, R7, R0, P0 ;  /* 0x0000000007007207 */ /* 0x000fc40000000000 */
[----:B------:R-:W-:Y:S02]  /*19480*/  ISETP.GE.U32.AND P0, PT, R4, R10, PT ;  /* 0x0000000a0400720c */ /* 0x000fe40003f06070 */
[----:B------:R-:W-:Y:S02]  /*19490*/  IADD3 R4, P2, PT, R3, 0x1, RZ ;  /* 0x0000000103047810 */ /* 0x000fe40007f5e0ff */
[----:B------:R-:W-:Y:S01]  /*194a0*/  ISETP.GE.U32.AND.EX P0, PT, R2, R13, PT, P0 ;  /* 0x0000000d0200720c */ /* 0x000fe20003f06100 */
[----:B------:R-:W-:Y:S01]  /*194b0*/  IMAD.MOV.U32 R2, RZ, RZ, R8 ;  /* 0x000000ffff027224 */ /* 0x000fe200078e0008 */
[----:B------:R-:W-:Y:S01]  /*194c0*/  ISETP.NE.AND.EX P1, PT, R13, RZ, PT, P1 ;  /* 0x000000ff0d00720c */ /* 0x000fe20003f25310 */
[----:B------:R-:W-:Y:S01]  /*194d0*/  IMAD.X R5, RZ, RZ, R0, P2 ;  /* 0x000000ffff057224 */ /* 0x000fe200010e0600 */
[----:B------:R-:W-:Y:S01]  /*194e0*/  SEL R4, R4, R3, P0 ;  /* 0x0000000304047207 */ /* 0x000fe20000000000 */
[----:B------:R-:W-:-:S03]  /*194f0*/  IMAD.MOV.U32 R3, RZ, RZ, 0x0 ;  /* 0x00000000ff037424 */ /* 0x000fc600078e00ff */
[----:B------:R-:W-:Y:S02]  /*19500*/  SEL R5, R5, R0, P0 ;  /* 0x0000000005057207 */ /* 0x000fe40000000000 */
[----:B------:R-:W-:Y:S02]  /*19510*/  SEL R4, R4, 0xffffffff, P1 ;  /* 0xffffffff04047807 */ /* 0x000fe40000800000 */
[----:B------:R-:W-:Y:S01]  /*19520*/  SEL R5, R5, 0xffffffff, P1 ;  /* 0xffffffff05057807 */ /* 0x000fe20000800000 */
[----:B------:R-:W-:Y:S06]  /*19530*/  RET.REL.NODEC R2 `(_ZN18transformer_engine33transpose_dbias_kernel_notalignedILi8ELi8ENS_52_GLOBAL__N__21b575c7_19_transpose_fusion_cu_821f04ea11TDBiasParamI13__nv_fp8_e4m3S3_fEEEEvT1_mmm) ;  /* 0xfffffe6802b07950 */ /* 0x000fec0003c3ffff */
.L_x_248:
        /* <DEDUP_REMOVED lines=12> */
.L_x_487:


//--------------------- .text._ZN18transformer_engine22transpose_dbias_kernelILi8ELi8ENS_52_GLOBAL__N__21b575c7_19_transpose_fusion_cu_821f04ea11TDBiasParamI13__nv_fp8_e4m3S3_fEEEEvT1_mmm --------------------------
	.section	.text._ZN18transformer_engine22transpose_dbias_kernelILi8ELi8ENS_52_GLOBAL__N__21b575c7_19_transpose_fusion_cu_821f04ea11TDBiasParamI13__nv_fp8_e4m3S3_fEEEEvT1_mmm,"ax",@progbits
	.align	128
.text._ZN18transformer_engine22transpose_dbias_kernelILi8ELi8ENS_52_GLOBAL__N__21b575c7_19_transpose_fusion_cu_821f04ea11TDBiasParamI13__nv_fp8_e4m3S3_fEEEEvT1_mmm:
        .type           _ZN18transformer_engine22transpose_dbias_kernelILi8ELi8ENS_52_GLOBAL__N__21b575c7_19_transpose_fusion_cu_821f04ea11TDBiasParamI13__nv_fp8_e4m3S3_fEEEEvT1_mmm,@function
        .size           _ZN18transformer_engine22transpose_dbias_kernelILi8ELi8ENS_52_GLOBAL__N__21b575c7_19_transpose_fusion_cu_821f04ea11TDBiasParamI13__nv_fp8_e4m3S3_fEEEEvT1_mmm,(.L_x_489 - _ZN18transformer_engine22transpose_dbias_kernelILi8ELi8ENS_52_GLOBAL__N__21b575c7_19_transpose_fusion_cu_821f04ea11TDBiasParamI13__nv_fp8_e4m3S3_fEEEEvT1_mmm)
        .other          _ZN18transformer_engine22transpose_dbias_kernelILi8ELi8ENS_52_GLOBAL__N__21b575c7_19_transpose_fusion_cu_821f04ea11TDBiasParamI13__nv_fp8_e4m3S3_fEEEEvT1_mmm,@"STO_CUDA_ENTRY STV_DEFAULT"
_ZN18transformer_engine22transpose_dbias_kernelILi8ELi8ENS_52_GLOBAL__N__21b575c7_19_transpose_fusion_cu_821f04ea11TDBiasParamI13__nv_fp8_e4m3S3_fEEEEvT1_mmm:
        /* <DEDUP_REMOVED lines=9> */
[----:B------:R-:W0:Y:S02]  /*0090*/  LDCU.64 UR4, c[0x0][0x3a0] ;  /* 0x00007400ff0477ac */ /* 0x000e240008000a00 */
[----:B0-----:R-:W-:Y:S02]  /*00a0*/  USHF.R.U32.HI UR9, URZ, 0x8, UR5 ;  /* 0x00000008ff097899 */ /* 0x001fe40008011605 */
[----:B------:R-:W-:Y:S02]  /*00b0*/  USHF.R.U64 UR6, UR4, 0x8, UR5 ;  /* 0x0000000804067899 */ /* 0x000fe40008001205 */
[----:B------:R-:W-:-:S09]  /*00c0*/  ULOP3.LUT UP0, URZ, UR9, 0xffffff, URZ, 0xc0, !UPT ;  /* 0x00ffffff09ff7892 */ /* 0x000fd2000f80c0ff */
[----:B------:R-:W-:Y:S05]  /*00d0*/  BRA.U UP0, `(.L_x_249) ;  /* 0x0000000100647547 */ /* 0x000fea000b800000 */
[----:B------:R-:W0:Y:S01]  /*00e0*/  I2F.U32.RP R0, UR6 ;  /* 0x0000000600007d06 */ /* 0x000e220008209000 */
[----:B------:R-:W-:Y:S01]  /*00f0*/  UMOV UR4, URZ ;  /* 0x000000ff00047c82 */ /* 0x000fe20008000000 */
[----:B------:R-:W-:-:S06]  /*0100*/  UISETP.NE.U32.AND UP2, UPT, UR6, URZ, UPT ;  /* 0x000000ff0600728c */ /* 0x000fcc000bf45070 */
[----:B0-----:R-:W0:Y:S02]  /*0110*/  MUFU.RCP R0, R0 ;  /* 0x0000000000007308 */ /* 0x001e240000001000 */
[----:B0-----:R-:W-:-:S06]  /*0120*/  VIADD R2, R0, 0xffffffe ;  /* 0x0ffffffe00027836 */ /* 0x001fcc0000000000 */
[----:B------:R-:W0:Y:S02]  /*0130*/  F2I.FTZ.U32.TRUNC.NTZ R2, R2 ;  /* 0x0000000200027305 */ /* 0x000e24000021f000 */
[----:B0-----:R-:W-:-:S13]  /*0140*/  R2UR UR5, R2 ;  /* 0x00000000020572ca */ /* 0x001fda00000e0000 */
[----:B------:R-:W-:-:S04]  /*0150*/  UIADD3 UR8, UPT, UPT, URZ, -UR5, URZ ;  /* 0x80000005ff087290 */ /* 0x000fc8000fffe0ff */
[----:B------:R-:W-:-:S04]  /*0160*/  UIMAD UR8, UR8, UR6, URZ ;  /* 0x00000006080872a4 */ /* 0x000fc8000f8e02ff */
[----:B------:R-:W-:-:S04]  /*0170*/  UIMAD.WIDE.U32 UR4, UR5, UR8, UR4 ;  /* 0x00000008050472a5 */ /* 0x000fc8000f8e0004 */
[----:B------:R-:W-:-:S07]  /*0180*/  UIMAD.WIDE.U32 UR4, UR5, UR7, URZ ;  /* 0x00000007050472a5 */ /* 0x000fce000f8e00ff */
[----:B------:R-:W-:Y:S02]  /*0190*/  UMOV UR4, UR5 ;  /* 0x0000000500047c82 */ /* 0x000fe40008000000 */
[----:B------:R-:W-:-:S04]  /*01a0*/  UIADD3 UR5, UPT, UPT, -UR4, URZ, URZ ;  /* 0x000000ff04057290 */ /* 0x000fc8000fffe1ff */
[----:B------:R-:W-:-:S04]  /*01b0*/  UIMAD UR5, UR6, UR5, UR7 ;  /* 0x00000005060572a4 */ /* 0x000fc8000f8e0207 */
[----:B------:R-:W-:-:S11]  /*01c0*/  UISETP.GE.U32.AND UP0, UPT, UR5, UR6, UPT ;  /* 0x000000060500728c */ /* 0x000fd6000bf06070 */
[----:B------:R-:W-:Y:S02]  /*01d0*/  @UP0 UIADD3 UR5, UPT, UPT, UR5, -UR6, URZ ;  /* 0x8000000605050290 */ /* 0x000fe4000fffe0ff */
[----:B------:R-:W-:Y:S02]  /*01e0*/  @UP0 UIADD3 UR4, UPT, UPT, UR4, 0x1, URZ ;  /* 0x0000000104040890 */ /* 0x000fe4000fffe0ff */
[----:B------:R-:W-:-:S03]  /*01f0*/  UISETP.GE.U32.AND UP1, UPT, UR5, UR6, UPT ;  /* 0x000000060500728c */ /* 0x000fc6000bf26070 */
[----:B------:R-:W-:-:S08]  /*0200*/  UMOV UR5, URZ ;  /* 0x000000ff00057c82 */ /* 0x000fd00008000000 */
[----:B------:R-:W-:Y:S02]  /*0210*/  @UP1 UIADD3 UR4, UPT, UPT, UR4, 0x1, URZ ;  /* 0x0000000104041890 */ /* 0x000fe4000fffe0ff */
[----:B------:R-:W-:-:S04]  /*0220*/  @!UP2 ULOP3.LUT UR4, URZ, UR6, URZ, 0x33, !UPT ;  /* 0x00000006ff04a292 */ /* 0x000fc8000f8e33ff */
[----:B------:R-:W-:-:S04]  /*0230*/  UIADD3 UR18, UPT, UPT, -UR4, URZ, URZ ;  /* 0x000000ff04127290 */ /* 0x000fc8000fffe1ff */
[----:B------:R-:W-:-:S03]  /*0240*/  UIMAD UR18, UR6, UR18, UR7 ;  /* 0x00000012061272a4 */ /* 0x000fc6000f8e0207 */
[----:B------:R-:W-:Y:S01]  /*0250*/  UMOV UR6, URZ ;  /* 0x000000ff00067c82 */ /* 0x000fe20008000000 */
[----:B------:R-:W-:Y:S08]  /*0260*/  BRA `(.L_x_250) ;  /* 0x0000000000307947 */ /* 0x000ff00003800000 */
.L_x_249:
[----:B------:R-:W-:-:S07]  /*0270*/  MOV R4, 0x290 ;  /* 0x0000029000047802 */ /* 0x000fce0000000f00 */
[----:B------:R-:W-:Y:S05]  /*0280*/  CALL.REL.NOINC `($__internal_1_$__cuda_sm20_div_u64) ;  /* 0x0000010000207944 */ /* 0x000fea0003c00000 */
[----:B------:R-:W-:Y:S01]  /*0290*/  UIADD3 UR12, UP0, UPT, URZ, -UR8, URZ ;  /* 0x80000008ff0c7290 */ /* 0x000fe2000ff1e0ff */
[----:B------:R-:W-:Y:S01]  /*02a0*/  UMOV UR4, UR7 ;  /* 0x0000000700047c82 */ /* 0x000fe20008000000 */
[----:B------:R-:W-:Y:S02]  /*02b0*/  UMOV UR5, URZ ;  /* 0x000000ff00057c82 */ /* 0x000fe40008000000 */
[----:B------:R-:W-:Y:S02]  /*02c0*/  UIADD3.X UR11, UPT, UPT, URZ, ~UR10, URZ, UP0, !UPT ;  /* 0x8000000aff0b7290 */ /* 0x000fe400087fe4ff */
[----:B------:R-:W-:Y:S02]  /*02d0*/  UIMAD.WIDE.U32 UR18, UR6, UR12, UR4 ;  /* 0x0000000c061272a5 */ /* 0x000fe4000f8e0004 */
[----:B------:R-:W-:Y:S01]  /*02e0*/  UIMAD UR11, UR11, UR6, URZ ;  /* 0x000000060b0b72a4 */ /* 0x000fe2000f8e02ff */
[----:B------:R-:W-:Y:S01]  /*02f0*/  UMOV UR4, UR8 ;  /* 0x0000000800047c82 */ /* 0x000fe20008000000 */
[----:B------:R-:W-:-:S02]  /*0300*/  UMOV UR5, UR10 ;  /* 0x0000000a00057c82 */ /* 0x000fc40008000000 */
[----:B------:R-:W-:-:S04]  /*0310*/  UIMAD UR11, UR9, UR12, UR11 ;  /* 0x0000000c090b72a4 */ /* 0x000fc8000f8e020b */
[----:B------:R-:W-:-:S12]  /*0320*/  UIADD3 UR6, UPT, UPT, UR19, UR11, URZ ;  /* 0x0000000b13067290 */ /* 0x000fd8000fffe0ff */
.L_x_250:
[----:B------:R-:W0:Y:S01]  /*0330*/  LDCU.128 UR20, c[0x0][0x390] ;  /* 0x00007200ff1477ac */ /* 0x000e220008000c00 */
[----:B------:R-:W1:Y:S01]  /*0340*/  S2R R2, SR_TID.X ;  /* 0x0000000000027919 */ /* 0x000e620000002100 */
[----:B------:R-:W2:Y:S01]  /*0350*/  LDCU.128 UR8, c[0x0][0x3a0] ;  /* 0x00007400ff0877ac */ /* 0x000ea20008000c00 */
[----:B------:R-:W3:Y:S01]  /*0360*/  LDCU.128 UR12, c[0x0][0x380] ;  /* 0x00007000ff0c77ac */ /* 0x000ee20008000c00 */
[----:B------:R-:W4:Y:S01]  /*0370*/  LDCU.64 UR24, c[0x0][0x358] ;  /* 0x00006b00ff1877ac */ /* 0x000f220008000a00 */
[----:B0-----:R-:W-:-:S04]  /*0380*/  ISETP.NE.U32.AND P0, PT, RZ, UR20, PT ;  /* 0x00000014ff007c0c */ /* 0x001fc8000bf05070 */
[----:B------:R-:W-:Y:S01]  /*0390*/  ISETP.NE.AND.EX P0, PT, RZ, UR21, PT, P0 ;  /* 0x00000015ff007c0c */ /* 0x000fe2000bf05300 */
[----:B--2---:R-:W-:Y:S02]  /*03a0*/  UIMAD UR7, UR5, UR8, URZ ;  /* 0x00000008050772a4 */ /* 0x004fe4000f8e02ff */
[----:B------:R-:W-:Y:S02]  /*03b0*/  UIMAD.WIDE.U32 UR16, UR4, UR8, URZ ;  /* 0x00000008041072a5 */ /* 0x000fe4000f8e00ff */
[----:B------:R-:W-:Y:S02]  /*03c0*/  UIMAD UR7, UR4, UR9, UR7 ;  /* 0x00000009040772a4 */ /* 0x000fe4000f8e0207 */
[----:B------:R-:W-:Y:S02]  /*03d0*/  USHF.R.U64 UR19, UR8, 0x3, UR9 ;  /* 0x0000000308137899 */ /* 0x000fe40008001209 */
[----:B------:R-:W-:Y:S01]  /*03e0*/  USHF.L.U32 UR20, UR16, 0x8, URZ ;  /* 0x0000000810147899 */ /* 0x000fe200080006ff */
[----:B-1----:R-:W-:Y:S01]  /*03f0*/  SHF.R.U32.HI R17, RZ, 0x5, R2 ;  /* 0x00000005ff117819 */ /* 0x002fe20000011602 */
[----:B------:R-:W-:-:S02]  /*0400*/  UIADD3 UR17, UPT, UPT, UR17, UR7, URZ ;  /* 0x0000000711117290 */ /* 0x000fc4000fffe0ff */
[----:B------:R-:W4:Y:S01]  /*0410*/  @P0 LDC.64 R4, c[0x0][0x390] ;  /* 0x0000e400ff040b82 */ /* 0x000f220000000a00 */
[----:B------:R-:W-:Y:S01]  /*0420*/  USHF.R.U32.HI UR21, URZ, 0x3, UR9 ;  /* 0x00000003ff157899 */ /* 0x000fe20008011609 */
[C---:B------:R-:W-:Y:S01]  /*0430*/  IMAD.SHL.U32 R0, R17.reuse, 0x40, RZ ;  /* 0x0000004011007824 */ /* 0x040fe200078e00ff */
[----:B------:R-:W-:Y:S01]  /*0440*/  ULEA UR20, UP0, UR18, UR20, 0x8 ;  /* 0x0000001412147291 */ /* 0x000fe2000f8040ff */
[----:B------:R-:W-:Y:S01]  /*0450*/  IMAD.SHL.U32 R17, R17, 0x8, RZ ;  /* 0x0000000811117824 */ /* 0x000fe200078e00ff */
[----:B------:R-:W-:Y:S01]  /*0460*/  USHF.L.U64.HI UR7, UR16, 0x8, UR17 ;  /* 0x0000000810077899 */ /* 0x000fe20008010211 */
[----:B------:R-:W-:Y:S01]  /*0470*/  IMAD.WIDE.U32 R6, R0, UR19, RZ ;  /* 0x0000001300067c25 */ /* 0x000fe2000f8e00ff */
[----:B---3--:R-:W-:Y:S02]  /*0480*/  UIADD3 UR12, UP1, UPT, UR20, UR12, URZ ;  /* 0x0000000c140c7290 */ /* 0x008fe4000ff3e0ff */
[----:B------:R-:W-:Y:S01]  /*0490*/  ULOP3.LUT UR8, UR8, 0xfffffff8, URZ, 0xc0, !UPT ;  /* 0xfffffff808087892 */ /* 0x000fe2000f8ec0ff */
[----:B------:R-:W-:-:S02]  /*04a0*/  IMAD.IADD R3, R2, 0x1, -R17 ;  /* 0x0000000102037824 */ /* 0x000fc400078e0a11 */
[----:B------:R-:W-:Y:S01]  /*04b0*/  IMAD R33, R0, UR21, RZ ;  /* 0x0000001500217c24 */ /* 0x000fe2000f8e02ff */
[----:B------:R-:W-:Y:S02]  /*04c0*/  ULEA.HI.X UR21, UR18, UR7, UR6, 0x8, UP0 ;  /* 0x0000000712157291 */ /* 0x000fe400080f4406 */
[----:B------:R-:W-:Y:S01]  /*04d0*/  LOP3.LUT R0, R6, 0x1f, R3, 0xf8, !PT ;  /* 0x0000001f06007812 */ /* 0x000fe200078ef803 */
[----:B------:R-:W-:Y:S01]  /*04e0*/  IMAD.IADD R33, R7, 0x1, R33 ;  /* 0x0000000107217824 */ /* 0x000fe200078e0221 */
[----:B------:R-:W-:Y:S02]  /*04f0*/  UIADD3.X UR13, UPT, UPT, UR21, UR13, URZ, UP1, !UPT ;  /* 0x0000000d150d7290 */ /* 0x000fe40008ffe4ff */
[----:B------:R-:W-:-:S04]  /*0500*/  LEA R8, P1, R0, UR12, 0x3 ;  /* 0x0000000c00087c11 */ /* 0x000fc8000f8218ff */
[----:B------:R-:W-:Y:S02]  /*0510*/  LEA.HI.X R9, R0, UR13, R33, 0x3, P1 ;  /* 0x0000000d00097c11 */ /* 0x000fe400088f1c21 */
[----:B----4-:R0:W2:Y:S01]  /*0520*/  @P0 LDG.E R0, desc[UR24][R4.64] ;  /* 0x0000001804000981 */ /* 0x0100a2000c1e1900 */
[----:B------:R-:W-:-:S03]  /*0530*/  IADD3 R12, P1, PT, R8, UR8, RZ ;  /* 0x00000008080c7c10 */ /* 0x000fc6000ff3e0ff */
[----:B------:R1:W3:Y:S01]  /*0540*/  LDG.E.64 R30, desc[UR24][R8.64] ;  /* 0x00000018081e7981 */ /* 0x0002e2000c1e1b00 */
[----:B------:R-:W-:-:S05]  /*0550*/  IADD3.X R13, PT, PT, R9, UR9, RZ, P1, !PT ;  /* 0x00000009090d7c10 */ /* 0x000fca0008ffe4ff */
[----:B------:R4:W5:Y:S01]  /*0560*/  LDG.E.64 R28, desc[UR24][R12.64] ;  /* 0x000000180c1c7981 */ /* 0x000962000c1e1b00 */
[----:B------:R-:W-:-:S04]  /*0570*/  IADD3 R14, P1, PT, R12, UR8, RZ ;  /* 0x000000080c0e7c10 */ /* 0x000fc8000ff3e0ff */
[----:B------:R-:W-:-:S05]  /*0580*/  IADD3.X R15, PT, PT, R13, UR9, RZ, P1, !PT ;  /* 0x000000090d0f7c10 */ /* 0x000fca0008ffe4ff */
[----:B------:R-:W2:Y:S01]  /*0590*/  LDG.E.64 R22, desc[UR24][R14.64] ;  /* 0x000000180e167981 */ /* 0x000ea2000c1e1b00 */
[----:B------:R-:W-:-:S04]  /*05a0*/  IADD3 R24, P1, PT, R14, UR8, RZ ;  /* 0x000000080e187c10 */ /* 0x000fc8000ff3e0ff */
[----:B------:R-:W-:-:S05]  /*05b0*/  IADD3.X R25, PT, PT, R15, UR9, RZ, P1, !PT ;  /* 0x000000090f197c10 */ /* 0x000fca0008ffe4ff */
[----:B------:R4:W2:Y:S01]  /*05c0*/  LDG.E.64 R20, desc[UR24][R24.64] ;  /* 0x0000001818147981 */ /* 0x0008a2000c1e1b00 */
[----:B------:R-:W-:-:S04]  /*05d0*/  IADD3 R26, P1, PT, R24, UR8, RZ ;  /* 0x00000008181a7c10 */ /* 0x000fc8000ff3e0ff */
[----:B------:R-:W-:-:S05]  /*05e0*/  IADD3.X R27, PT, PT, R25, UR9, RZ, P1, !PT ;  /* 0x00000009191b7c10 */ /* 0x000fca0008ffe4ff */
[----:B------:R4:W2:Y:S01]  /*05f0*/  LDG.E.64 R10, desc[UR24][R26.64] ;  /* 0x000000181a0a7981 */ /* 0x0008a2000c1e1b00 */
[----:B0-----:R-:W-:Y:S01]  /*0600*/  IADD3 R4, P1, PT, R26, UR8, RZ ;  /* 0x000000081a047c10 */ /* 0x001fe2000ff3e0ff */
[----:B------:R-:W-:-:S03]  /*0610*/  VIADD R7, R3, 0x1e ;  /* 0x0000001e03077836 */ /* 0x000fc60000000000 */
[----:B------:R-:W-:Y:S02]  /*0620*/  IADD3.X R5, PT, PT, R27, UR9, RZ, P1, !PT ;  /* 0x000000091b057c10 */ /* 0x000fe40008ffe4ff */
[----:B-1----:R-:W-:Y:S01]  /*0630*/  IADD3 R9, P1, PT, R6, UR8, RZ ;  /* 0x0000000806097c10 */ /* 0x002fe2000ff3e0ff */
[----:B------:R-:W-:Y:S01]  /*0640*/  VIADD R6, R3, 0xffffffff ;  /* 0xffffffff03067836 */ /* 0x000fe20000000000 */
[----:B------:R-:W-:Y:S01]  /*0650*/  LOP3.LUT R7, R7, 0x1f, RZ, 0xc0, !PT ;  /* 0x0000001f07077812 */ /* 0x000fe200078ec0ff */
[----:B------:R-:W-:Y:S01]  /*0660*/  VIADD R8, R3, 0x1d ;  /* 0x0000001d03087836 */ /* 0x000fe20000000000 */
[----:B----4-:R-:W-:Y:S01]  /*0670*/  IADD3 R12, P2, PT, R9, UR8, RZ ;  /* 0x00000008090c7c10 */ /* 0x010fe2000ff5e0ff */
[----:B------:R-:W4:Y:S01]  /*0680*/  LDG.E.64 R18, desc[UR24][R4.64] ;  /* 0x0000001804127981 */ /* 0x000f22000c1e1b00 */
[----:B------:R-:W-:Y:S02]  /*0690*/  IADD3.X R16, PT, PT, R33, UR9, RZ, P1, !PT ;  /* 0x0000000921107c10 */ /* 0x000fe40008ffe4ff */
[----:B------:R-:W-:-:S02]  /*06a0*/  LOP3.LUT R6, R6, 0x1f, RZ, 0xc0, !PT ;  /* 0x0000001f06067812 */ /* 0x000fc400078ec0ff */
[----:B------:R-:W-:Y:S02]  /*06b0*/  IADD3 R7, P3, PT, R7, R12, RZ ;  /* 0x0000000c07077210 */ /* 0x000fe40007f7e0ff */
[----:B------:R-:W-:Y:S02]  /*06c0*/  IADD3.X R34, PT, PT, R16, UR9, RZ, P2, !PT ;  /* 0x0000000910227c10 */ /* 0x000fe400097fe4ff */
[----:B------:R-:W-:Y:S02]  /*06d0*/  IADD3 R9, P1, PT, R6, R9, RZ ;  /* 0x0000000906097210 */ /* 0x000fe40007f3e0ff */
[----:B------:R-:W-:Y:S02]  /*06e0*/  LOP3.LUT R8, R8, 0x1f, RZ, 0xc0, !PT ;  /* 0x0000001f08087812 */ /* 0x000fe400078ec0ff */
[----:B------:R-:W-:Y:S01]  /*06f0*/  IADD3 R25, P4, PT, R12, UR8, RZ ;  /* 0x000000080c197c10 */ /* 0x000fe2000ff9e0ff */
[----:B------:R-:W-:Y:S01]  /*0700*/  IMAD.X R14, RZ, RZ, R34, P3 ;  /* 0x000000ffff0e7224 */ /* 0x000fe200018e0622 */
[----:B------:R-:W-:Y:S01]  /*0710*/  LEA R6, P2, R7, UR12, 0x3 ;  /* 0x0000000c07067c11 */ /* 0x000fe2000f8418ff */
[----:B------:R-:W-:Y:S01]  /*0720*/  IMAD.X R16, RZ, RZ, R16, P1 ;  /* 0x000000ffff107224 */ /* 0x000fe200008e0610 */
[----:B------:R-:W-:-:S02]  /*0730*/  IADD3.X R34, PT, PT, R34, UR9, RZ, P4, !PT ;  /* 0x0000000922227c10 */ /* 0x000fc4000a7fe4ff */
[----:B------:R-:W-:Y:S01]  /*0740*/  IADD3 R12, P3, PT, R8, R25, RZ ;  /* 0x00000019080c7210 */ /* 0x000fe20007f7e0ff */
[----:B------:R-:W-:Y:S01]  /*0750*/  VIADD R8, R3, 0x1c ;  /* 0x0000001c03087836 */ /* 0x000fe20000000000 */
[----:B------:R-:W-:Y:S02]  /*0760*/  LEA R26, P1, R9, UR12, 0x3 ;  /* 0x0000000c091a7c11 */ /* 0x000fe4000f8218ff */
[----:B------:R-:W-:Y:S01]  /*0770*/  LEA.HI.X R7, R7, UR13, R14, 0x3, P2 ;  /* 0x0000000d07077c11 */ /* 0x000fe200090f1c0e */
[----:B------:R-:W-:Y:S01]  /*0780*/  IMAD.X R13, RZ, RZ, R34, P3 ;  /* 0x000000ffff0d7224 */ /* 0x000fe200018e0622 */
[----:B------:R-:W-:Y:S01]  /*0790*/  LEA.HI.X R27, R9, UR13, R16, 0x3, P1 ;  /* 0x0000000d091b7c11 */ /* 0x000fe200088f1c10 */
[----:B------:R-:W-:Y:S01]  /*07a0*/  VIADD R9, R3, 0x1b ;  /* 0x0000001b03097836 */ /* 0x000fe20000000000 */
[----:B------:R-:W-:Y:S02]  /*07b0*/  LEA R14, P1, R12, UR12, 0x3 ;  /* 0x0000000c0c0e7c11 */ /* 0x000fe4000f8218ff */
[----:B------:R-:W-:-:S02]  /*07c0*/  LOP3.LUT R8, R8, 0x1f, RZ, 0xc0, !PT ;  /* 0x0000001f08087812 */ /* 0x000fc400078ec0ff */
[----:B------:R-:W-:Y:S02]  /*07d0*/  IADD3 R25, P2, PT, R25, UR8, RZ ;  /* 0x0000000819197c10 */ /* 0x000fe4000ff5e0ff */
[----:B------:R-:W-:Y:S01]  /*07e0*/  LEA.HI.X R15, R12, UR13, R13, 0x3, P1 ;  /* 0x0000000d0c0f7c11 */ /* 0x000fe200088f1c0d */
[----:B------:R-:W-:Y:S01]  /*07f0*/  VIADD R12, R3, 0x1a ;  /* 0x0000001a030c7836 */ /* 0x000fe20000000000 */
[----:B------:R-:W-:Y:S02]  /*0800*/  IADD3 R13, P3, PT, R8, R25, RZ ;  /* 0x00000019080d7210 */ /* 0x000fe40007f7e0ff */
[----:B------:R-:W-:Y:S02]  /*0810*/  LOP3.LUT R9, R9, 0x1f, RZ, 0xc0, !PT ;  /* 0x0000001f09097812 */ /* 0x000fe400078ec0ff */
[----:B------:R-:W-:Y:S01]  /*0820*/  IADD3 R8, P4, PT, R25, UR8, RZ ;  /* 0x0000000819087c10 */ /* 0x000fe2000ff9e0ff */
[----:B------:R-:W-:Y:S01]  /*0830*/  VIADD R3, R3, 0x19 ;  /* 0x0000001903037836 */ /* 0x000fe20000000000 */
[----:B------:R-:W-:-:S02]  /*0840*/  IADD3.X R34, PT, PT, R34, UR9, RZ, P2, !PT ;  /* 0x0000000922227c10 */ /* 0x000fc400097fe4ff */
[----:B------:R-:W-:Y:S02]  /*0850*/  IADD3 R9, P1, PT, R9, R8, RZ ;  /* 0x0000000809097210 */ /* 0x000fe40007f3e0ff */
[----:B------:R-:W-:Y:S02]  /*0860*/  LOP3.LUT R12, R12, 0x1f, RZ, 0xc0, !PT ;  /* 0x0000001f0c0c7812 */ /* 0x000fe400078ec0ff */
[----:B------:R-:W-:Y:S02]  /*0870*/  IADD3 R8, P5, PT, R8, UR8, RZ ;  /* 0x0000000808087c10 */ /* 0x000fe4000ffbe0ff */
[----:B------:R-:W-:Y:S02]  /*0880*/  IADD3.X R32, PT, PT, R34, UR9, RZ, P4, !PT ;  /* 0x0000000922207c10 */ /* 0x000fe4000a7fe4ff */
[----:B------:R-:W-:Y:S01]  /*0890*/  LOP3.LUT R3, R3, 0x1f, RZ, 0xc0, !PT ;  /* 0x0000001f03037812 */ /* 0x000fe200078ec0ff */
[----:B------:R-:W-:Y:S01]  /*08a0*/  IMAD.X R34, RZ, RZ, R34, P3 ;  /* 0x000000ffff227224 */ /* 0x000fe200018e0622 */
[----:B------:R-:W-:-:S02]  /*08b0*/  IADD3 R24, P2, PT, R12, R8, RZ ;  /* 0x000000080c187210 */ /* 0x000fc40007f5e0ff */
[----:B------:R-:W-:Y:S02]  /*08c0*/  IADD3.X R16, PT, PT, R32, UR9, RZ, P5, !PT ;  /* 0x0000000920107c10 */ /* 0x000fe4000affe4ff */
[----:B------:R-:W-:Y:S01]  /*08d0*/  IADD3 R3, P3, P4, R8, UR8, R3 ;  /* 0x0000000808037c10 */ /* 0x000fe2000fc7e003 */
[----:B------:R-:W-:Y:S02]  /*08e0*/  IMAD.X R32, RZ, RZ, R32, P1 ;  /* 0x000000ffff207224 */ /* 0x000fe400008e0620 */
[----:B------:R-:W-:Y:S01]  /*08f0*/  IMAD.X R25, RZ, RZ, R16, P2 ;  /* 0x000000ffff197224 */ /* 0x000fe200010e0610 */
[----:B------:R-:W-:Y:S02]  /*0900*/  IADD3.X R16, PT, PT, R16, UR9, RZ, P3, P4 ;  /* 0x0000000910107c10 */ /* 0x000fe40009fe84ff */
[----:B------:R-:W-:Y:S02]  /*0910*/  LEA R12, P5, R13, UR12, 0x3 ;  /* 0x0000000c0d0c7c11 */ /* 0x000fe4000f8a18ff */
[----:B------:R-:W-:-:S02]  /*0920*/  LEA R8, P1, R9, UR12, 0x3 ;  /* 0x0000000c09087c11 */ /* 0x000fc4000f8218ff */
[C---:B------:R-:W-:Y:S02]  /*0930*/  LEA R116, P2, R24.reuse, UR12, 0x3 ;  /* 0x0000000c18747c11 */ /* 0x040fe4000f8418ff */
[----:B------:R-:W-:Y:S02]  /*0940*/  LEA R48, P3, R3, UR12, 0x3 ;  /* 0x0000000c03307c11 */ /* 0x000fe4000f8618ff */
[----:B------:R-:W-:Y:S02]  /*0950*/  LEA.HI.X R13, R13, UR13, R34, 0x3, P5 ;  /* 0x0000000d0d0d7c11 */ /* 0x000fe4000a8f1c22 */
[----:B------:R-:W-:Y:S02]  /*0960*/  LEA.HI.X R9, R9, UR13, R32, 0x3, P1 ;  /* 0x0000000d09097c11 */ /* 0x000fe400088f1c20 */
[----:B------:R-:W-:Y:S02]  /*0970*/  LEA.HI.X R117, R24, UR13, R25, 0x3, P2 ;  /* 0x0000000d18757c11 */ /* 0x000fe400090f1c19 */
[----:B------:R-:W-:Y:S01]  /*0980*/  LEA.HI.X R49, R3, UR13, R16, 0x3, P3 ;  /* 0x0000000d03317c11 */ /* 0x000fe200098f1c10 */
[----:B------:R-:W-:Y:S01]  /*0990*/  UMOV UR13, 0x3f800000 ;  /* 0x3f800000000d7882 */ /* 0x000fe20000000000 */
[----:B---3--:R-:W-:-:S02]  /*09a0*/  SHF.R.U64 R38, R30, 0x10, R31 ;  /* 0x000000101e267819 */ /* 0x008fc4000000121f */
[----:B------:R-:W-:Y:S02]  /*09b0*/  LOP3.LUT R35, R30, 0xff, RZ, 0xc0, !PT ;  /* 0x000000ff1e237812 */ /* 0x000fe400078ec0ff */
[C---:B-----5:R-:W-:Y:S01]  /*09c0*/  SHF.R.U64 R97, R28.reuse, 0x8, R29 ;  /* 0x000000081c617819 */ /* 0x060fe2000000121d */
[----:B------:R-:W-:Y:S01]  /*09d0*/  IMAD.SHL.U32 R44, R28, 0x100, RZ ;  /* 0x000001001c2c7824 */ /* 0x000fe200078e00ff */
[----:B--2---:R-:W-:Y:S02]  /*09e0*/  @P0 R2UR UR13, R0 ;  /* 0x00000000000d02ca */ /* 0x004fe400000e0000 */
[--C-:B------:R-:W-:Y:S02]  /*09f0*/  SHF.R.U64 R45, R30, 0x8, R31.reuse ;  /* 0x000000081e2d7819 */ /* 0x100fe4000000121f */
[----:B------:R-:W-:Y:S02]  /*0a00*/  LOP3.LUT R37, R28, 0xffff, RZ, 0xc0, !PT ;  /* 0x0000ffff1c257812 */ /* 0x000fe400078ec0ff */
[----:B------:R-:W-:-:S02]  /*0a10*/  SHF.R.U64 R43, R30, 0x18, R31 ;  /* 0x000000181e2b7819 */ /* 0x000fc4000000121f */
[----:B------:R-:W-:Y:S01]  /*0a20*/  LOP3.LUT R73, R31, 0xff, RZ, 0xc0, !PT ;  /* 0x000000ff1f497812 */ /* 0x000fe200078ec0ff */
[----:B------:R-:W-:Y:S01]  /*0a30*/  IMAD.SHL.U32 R109, R22, 0x100, RZ ;  /* 0x00000100166d7824 */ /* 0x000fe200078e00ff */
[----:B------:R-:W-:Y:S01]  /*0a40*/  IADD3 R32, P0, PT, R4, UR8, RZ ;  /* 0x0000000804207c10 */ /* 0x000fe2000ff1e0ff */
[----:B------:R-:W-:-:S03]  /*0a50*/  IMAD.U32 R108, R20, 0x10000, RZ ;  /* 0x00010000146c7824 */ /* 0x000fc600078e00ff */
[----:B------:R-:W-:Y:S01]  /*0a60*/  IADD3.X R33, PT, PT, R5, UR9, RZ, P0, !PT ;  /* 0x0000000905217c10 */ /* 0x000fe200087fe4ff */
[----:B------:R-:W-:Y:S01]  /*0a70*/  IMAD.SHL.U32 R96, R20, 0x100, RZ ;  /* 0x0000010014607824 */ /* 0x000fe200078e00ff */
[----:B------:R-:W-:Y:S01]  /*0a80*/  LOP3.LUT R34, R29, 0xff, RZ, 0xc0, !PT ;  /* 0x000000ff1d227812 */ /* 0x000fe200078ec0ff */
[----:B----4-:R-:W-:Y:S02]  /*0a90*/  IMAD.SHL.U32 R54, R18, 0x100, RZ ;  /* 0x0000010012367824 */ /* 0x010fe400078e00ff */
[----:B------:R0:W2:Y:S01]  /*0aa0*/  LDG.E.64 R24, desc[UR24][R32.64] ;  /* 0x0000001820187981 */ /* 0x0000a2000c1e1b00 */
[----:B------:R-:W-:Y:S02]  /*0ab0*/  LOP3.LUT R3, R30, 0xff, RZ, 0xc0, !PT ;  /* 0x000000ff1e037812 */ /* 0x000fe400078ec0ff */
[C-C-:B------:R-:W-:Y:S02]  /*0ac0*/  SHF.L.U64.HI R53, R18.reuse, 0x18, R19.reuse ;  /* 0x0000001812357819 */ /* 0x140fe40000010213 */
[----:B------:R-:W-:-:S02]  /*0ad0*/  SHF.L.U64.HI R52, R18, 0x10, R19 ;  /* 0x0000001012347819 */ /* 0x000fc40000010213 */
[----:B------:R-:W-:Y:S02]  /*0ae0*/  SHF.L.U64.HI R55, R10, 0x18, R11 ;  /* 0x000000180a377819 */ /* 0x000fe4000001020b */
[----:B------:R-:W-:Y:S02]  /*0af0*/  LOP3.LUT R51, R11, 0xff, RZ, 0xc0, !PT ;  /* 0x000000ff0b337812 */ /* 0x000fe400078ec0ff */
[----:B------:R-:W-:Y:S01]  /*0b00*/  SHF.L.U64.HI R50, R18, 0x8, R19 ;  /* 0x0000000812327819 */ /* 0x000fe20000010213 */
[----:B------:R-:W1:Y:S01]  /*0b10*/  S2R R59, SR_TID.X ;  /* 0x00000000003b7919 */ /* 0x000e620000002100 */
[----:B------:R-:W-:Y:S02]  /*0b20*/  F2FP.F16.E4M3.UNPACK_B R0, R3 ;  /* 0x00000003ff00723e */ /* 0x000fe400020006ff */
[----:B------:R-:W-:Y:S01]  /*0b30*/  LOP3.LUT R3, R28, 0xff, RZ, 0xc0, !PT ;  /* 0x000000ff1c037812 */ /* 0x000fe200078ec0ff */
[----:B------:R-:W3:Y:S01]  /*0b40*/  S2UR UR12, SR_CgaCtaId ;  /* 0x00000000000c79c3 */ /* 0x000ee20000008800 */
[----:B------:R-:W-:Y:S01]  /*0b50*/  LOP3.LUT R16, R38, 0xff, RZ, 0xc0, !PT ;  /* 0x000000ff26107812 */ /* 0x000fe200078ec0ff */
[----:B------:R-:W-:Y:S01]  /*0b60*/  HADD2.F32 R0, -RZ, R0.H0_H0 ;  /* 0x20000000ff007230 */ /* 0x000fe20000004100 */
[----:B------:R-:W-:Y:S01]  /*0b70*/  F2FP.F16.E4M3.UNPACK_B R4, R3 ;  /* 0x00000003ff04723e */ /* 0x000fe200020006ff */
[----:B------:R-:W-:Y:S01]  /*0b80*/  UMOV UR7, 0x400 ;  /* 0x0000040000077882 */ /* 0x000fe20000000000 */
[----:B------:R-:W-:Y:S01]  /*0b90*/  LOP3.LUT R3, R31, 0xff, RZ, 0xc0, !PT ;  /* 0x000000ff1f037812 */ /* 0x000fe200078ec0ff */
[----:B------:R-:W4:Y:S01]  /*0ba0*/  LDG.E.64 R120, desc[UR24][R8.64] ;  /* 0x0000001808787981 */ /* 0x000f22000c1e1b00 */
[----:B------:R-:W-:Y:S01]  /*0bb0*/  LOP3.LUT R97, R16, 0xff00, R97, 0xf8, !PT ;  /* 0x0000ff0010617812 */ /* 0x000fe200078ef861 */
[----:B------:R-:W-:-:S02]  /*0bc0*/  HADD2.F32 R5, -RZ, R4.H0_H0 ;  /* 0x20000004ff057230 */ /* 0x000fc40000004100 */
[----:B------:R-:W-:Y:S01]  /*0bd0*/  FFMA R0, R0, UR13, RZ ;  /* 0x0000000d00007c23 */ /* 0x000fe200080000ff */
[----:B------:R-:W-:Y:S02]  /*0be0*/  SHF.R.U32.HI R16, RZ, 0x18, R31 ;  /* 0x00000018ff107819 */ /* 0x000fe4000001161f */
[----:B------:R-:W-:Y:S01]  /*0bf0*/  LOP3.LUT R44, R35, 0xff00, R44, 0xf8, !PT ;  /* 0x0000ff00232c7812 */ /* 0x000fe200078ef82c */
[----:B------:R-:W-:Y:S01]  /*0c00*/  FFMA R35, R5, UR13, R0 ;  /* 0x0000000d05237c23 */ /* 0x000fe20008000000 */
[----:B------:R-:W-:Y:S02]  /*0c10*/  F2FP.F16.E4M3.UNPACK_B R4, R3 ;  /* 0x00000003ff04723e */ /* 0x000fe400020006ff */
[----:B------:R-:W-:Y:S02]  /*0c20*/  LOP3.LUT R3, R45, 0xff, RZ, 0xc0, !PT ;  /* 0x000000ff2d037812 */ /* 0x000fe400078ec0ff */
[----:B------:R-:W-:Y:S02]  /*0c30*/  F2FP.F16.E4M3.UNPACK_B R5, R16 ;  /* 0x00000010ff05723e */ /* 0x000fe400020006ff */
[----:B------:R-:W-:Y:S01]  /*0c40*/  F2FP.F16.E4M3.UNPACK_B R0, R3 ;  /* 0x00000003ff00723e */ /* 0x000fe200020006ff */
[----:B------:R-:W-:Y:S01]  /*0c50*/  HADD2.F32 R3, -RZ, R4.H0_H0 ;  /* 0x20000004ff037230 */ /* 0x000fe20000004100 */
[----:B------:R-:W-:Y:S01]  /*0c60*/  F2FP.F16.E4M3.UNPACK_B R36, R34 ;  /* 0x00000022ff24723e */ /* 0x000fe200020006ff */
[----:B------:R-:W-:Y:S01]  /*0c70*/  HADD2.F32 R4, -RZ, R5.H0_H0 ;  /* 0x20000005ff047230 */ /* 0x000fe20000004100 */
[----:B------:R-:W-:-:S02]  /*0c80*/  SHF.R.U32.HI R34, RZ, 0x18, R29 ;  /* 0x00000018ff227819 */ /* 0x000fc4000001161d */
[----:B------:R-:W-:Y:S02]  /*0c90*/  SHF.R.U32.HI R5, RZ, 0x8, R37 ;  /* 0x00000008ff057819 */ /* 0x000fe40000011625 */
        /* <DEDUP_REMOVED lines=8> */
[----:B------:R-:W-:Y:S01]  /*0d20*/  FFMA R0, R0, UR13, RZ ;  /* 0x0000000d00007c23 */ /* 0x000fe200080000ff */
[----:B------:R-:W-:Y:S01]  /*0d30*/  FFMA R4, R4, UR13, RZ ;  /* 0x0000000d04047c23 */ /* 0x000fe200080000ff */
[----:B------:R-:W-:-:S02]  /*0d40*/  LOP3.LUT R30, R38, 0xff, RZ, 0xc0, !PT ;  /* 0x000000ff261e7812 */ /* 0x000fc400078ec0ff */
[----:B------:R-:W-:Y:S01]  /*0d50*/  FFMA R37, R37, UR13, R0 ;  /* 0x0000000d25257c23 */ /* 0x000fe20008000000 */
[----:B------:R-:W-:Y:S02]  /*0d60*/  HADD2.F32 R0, -RZ, R5.H0_H0 ;  /* 0x20000005ff007230 */ /* 0x000fe40000004100 */
[----:B------:R-:W-:Y:S01]  /*0d70*/  FFMA R40, R39, UR13, R4 ;  /* 0x0000000d27287c23 */ /* 0x000fe20008000004 */
[----:B------:R-:W-:Y:S01]  /*0d80*/  LOP3.LUT R5, R45, 0xff, RZ, 0xc0, !PT ;  /* 0x000000ff2d057812 */ /* 0x000fe200078ec0ff */
[----:B------:R-:W-:Y:S01]  /*0d90*/  HADD2.F32 R36, -RZ, R36.H0_H0 ;  /* 0x20000024ff247230 */ /* 0x000fe20000004100 */
[----:B------:R-:W-:Y:S02]  /*0da0*/  F2FP.F16.E4M3.UNPACK_B R30, R30 ;  /* 0x0000001eff1e723e */ /* 0x000fe400020006ff */
[----:B------:R-:W-:Y:S01]  /*0db0*/  IADD3 R4, P0, PT, R32, UR8, RZ ;  /* 0x0000000820047c10 */ /* 0x000fe2000ff1e0ff */
[----:B------:R-:W-:Y:S01]  /*0dc0*/  FFMA R3, R3, UR13, RZ ;  /* 0x0000000d03037c23 */ /* 0x000fe200080000ff */
[----:B------:R-:W-:-:S02]  /*0dd0*/  LOP3.LUT R41, R43, 0xff, RZ, 0xc0, !PT ;  /* 0x000000ff2b297812 */ /* 0x000fc400078ec0ff */
[----:B0-----:R-:W-:Y:S01]  /*0de0*/  LOP3.LUT R32, R5, 0xff00, R28, 0xf8, !PT ;  /* 0x0000ff0005207812 */ /* 0x001fe200078ef81c */
[----:B------:R-:W-:Y:S01]  /*0df0*/  HADD2.F32 R39, -RZ, R30.H0_H0 ;  /* 0x2000001eff277230 */ /* 0x000fe20000004100 */
[----:B------:R-:W-:Y:S01]  /*0e00*/  IADD3.X R5, PT, PT, R33, UR9, RZ, P0, !PT ;  /* 0x0000000921057c10 */ /* 0x000fe200087fe4ff */
[----:B------:R-:W-:Y:S01]  /*0e10*/  FFMA R0, R0, UR13, RZ ;  /* 0x0000000d00007c23 */ /* 0x000fe200080000ff */
[----:B------:R-:W-:Y:S01]  /*0e20*/  LOP3.LUT R42, R41, 0xff00, R38, 0xf8, !PT ;  /* 0x0000ff00292a7812 */ /* 0x000fe200078ef826 */
[----:B------:R-:W-:Y:S01]  /*0e30*/  FFMA R38, R36, UR13, R3 ;  /* 0x0000000d24267c23 */ /* 0x000fe20008000003 */
[----:B------:R-:W-:Y:S02]  /*0e40*/  LOP3.LUT R3, R43, 0xff, RZ, 0xc0, !PT ;  /* 0x000000ff2b037812 */ /* 0x000fe400078ec0ff */
[----:B------:R-:W-:Y:S01]  /*0e50*/  SHF.R.U64 R28, R28, 0x18, R29 ;  /* 0x000000181c1c7819 */ /* 0x000fe2000000121d */
[----:B------:R-:W-:Y:S01]  /*0e60*/  FFMA R39, R39, UR13, R0 ;  /* 0x0000000d27277c23 */ /* 0x000fe20008000000 */
[----:B------:R-:W5:Y:S01]  /*0e70*/  LDG.E.64 R4, desc[UR24][R4.64] ;  /* 0x0000001804047981 */ /* 0x000f62000c1e1b00 */
[----:B------:R-:W-:-:S02]  /*0e80*/  F2FP.F16.E4M3.UNPACK_B R0, R3 ;  /* 0x00000003ff00723e */ /* 0x000fc400020006ff */
[--C-:B------:R-:W-:Y:S02]  /*0e90*/  SHF.R.U32.HI R30, RZ, 0x8, R31.reuse ;  /* 0x00000008ff1e7819 */ /* 0x100fe4000001161f */
[----:B------:R-:W-:Y:S02]  /*0ea0*/  LOP3.LUT R3, R28, 0xff, RZ, 0xc0, !PT ;  /* 0x000000ff1c037812 */ /* 0x000fe400078ec0ff */
[----:B------:R-:W-:Y:S02]  /*0eb0*/  LOP3.LUT R73, R73, 0xff00, R28, 0xf8, !PT ;  /* 0x0000ff0049497812 */ /* 0x000fe400078ef81c */
[C---:B------:R-:W-:Y:S02]  /*0ec0*/  LOP3.LUT R46, R30.reuse, 0xff, RZ, 0xc0, !PT ;  /* 0x000000ff1e2e7812 */ /* 0x040fe400078ec0ff */
[----:B------:R-:W-:Y:S02]  /*0ed0*/  F2FP.F16.E4M3.UNPACK_B R28, R3 ;  /* 0x00000003ff1c723e */ /* 0x000fe400020006ff */
[----:B------:R-:W-:Y:S01]  /*0ee0*/  SHF.R.U32.HI R36, RZ, 0x10, R31 ;  /* 0x00000010ff247819 */ /* 0x000fe2000001161f */
[----:B------:R-:W-:Y:S01]  /*0ef0*/  HADD2.F32 R0, -RZ, R0.H0_H0 ;  /* 0x20000000ff007230 */ /* 0x000fe20000004100 */
[----:B------:R-:W-:-:S02]  /*0f00*/  LOP3.LUT R3, R30, 0xff, RZ, 0xc0, !PT ;  /* 0x000000ff1e037812 */ /* 0x000fc400078ec0ff */
[--C-:B------:R-:W-:Y:S02]  /*0f10*/  SHF.R.U32.HI R30, RZ, 0x8, R29.reuse ;  /* 0x00000008ff1e7819 */ /* 0x100fe4000001161d */
[--C-:B------:R-:W-:Y:S02]  /*0f20*/  LOP3.LUT R33, R46, 0xff00, R29.reuse, 0xf8, !PT ;  /* 0x0000ff002e217812 */ /* 0x100fe400078ef81d */
[----:B------:R-:W-:Y:S01]  /*0f30*/  SHF.R.U32.HI R31, RZ, 0x10, R29 ;  /* 0x00000010ff1f7819 */ /* 0x000fe2000001161d */
[----:B------:R-:W-:Y:S01]  /*0f40*/  HADD2.F32 R29, -RZ, R28.H0_H0 ;  /* 0x2000001cff1d7230 */ /* 0x000fe20000004100 */
[C---:B------:R-:W-:Y:S02]  /*0f50*/  LOP3.LUT R41, R36.reuse, 0xff, RZ, 0xc0, !PT ;  /* 0x000000ff24297812 */ /* 0x040fe400078ec0ff */
[----:B------:R-:W-:Y:S01]  /*0f60*/  LOP3.LUT R28, R36, 0xff, RZ, 0xc0, !PT ;  /* 0x000000ff241c7812 */ /* 0x000fe200078ec0ff */
[----:B------:R-:W-:Y:S01]  /*0f70*/  FFMA R0, R0, UR13, RZ ;  /* 0x0000000d00007c23 */ /* 0x000fe200080000ff */
[----:B------:R-:W-:-:S02]  /*0f80*/  F2FP.F16.E4M3.UNPACK_B R3, R3 ;  /* 0x00000003ff03723e */ /* 0x000fc400020006ff */
[----:B------:R-:W-:Y:S02]  /*0f90*/  LOP3.LUT R46, R41, 0xff00, R30, 0xf8, !PT ;  /* 0x0000ff00292e7812 */ /* 0x000fe400078ef81e */
[----:B------:R-:W-:Y:S02]  /*0fa0*/  LOP3.LUT R30, R30, 0xff, RZ, 0xc0, !PT ;  /* 0x000000ff1e1e7812 */ /* 0x000fe400078ec0ff */
[----:B------:R-:W-:Y:S02]  /*0fb0*/  F2FP.F16.E4M3.UNPACK_B R28, R28 ;  /* 0x0000001cff1c723e */ /* 0x000fe400020006ff */
[----:B------:R-:W-:Y:S01]  /*0fc0*/  LOP3.LUT R31, R31, 0xff, RZ, 0xc0, !PT ;  /* 0x000000ff1f1f7812 */ /* 0x000fe200078ec0ff */
[----:B------:R-:W-:Y:S01]  /*0fd0*/  FFMA R36, R29, UR13, R0 ;  /* 0x0000000d1d247c23 */ /* 0x000fe20008000000 */
[----:B------:R-:W-:Y:S01]  /*0fe0*/  F2FP.F16.E4M3.UNPACK_B R30, R30 ;  /* 0x0000001eff1e723e */ /* 0x000fe200020006ff */
[----:B------:R-:W-:Y:S01]  /*0ff0*/  HADD2.F32 R0, -RZ, R3.H0_H0 ;  /* 0x20000003ff007230 */ /* 0x000fe20000004100 */
[----:B------:R-:W-:Y:S01]  /*1000*/  F2FP.F16.E4M3.UNPACK_B R31, R31 ;  /* 0x0000001fff1f723e */ /* 0x000fe200020006ff */
[----:B------:R-:W-:-:S02]  /*1010*/  HADD2.F32 R3, -RZ, R28.H0_H0 ;  /* 0x2000001cff037230 */ /* 0x000fc40000004100 */
[----:B------:R-:W-:Y:S01]  /*1020*/  HADD2.F32 R29, -RZ, R30.H0_H0 ;  /* 0x2000001eff1d7230 */ /* 0x000fe20000004100 */
[----:B------:R-:W-:Y:S01]  /*1030*/  LOP3.LUT R30, R22, 0xff, RZ, 0xc0, !PT ;  /* 0x000000ff161e7812 */ /* 0x000fe200078ec0ff */
[----:B------:R-:W-:Y:S02]  /*1040*/  HADD2.F32 R28, -RZ, R31.H0_H0 ;  /* 0x2000001fff1c7230 */ /* 0x000fe40000004100 */
[----:B------:R-:W-:Y:S01]  /*1050*/  FFMA R3, R3, UR13, RZ ;  /* 0x0000000d03037c23 */ /* 0x000fe200080000ff */
[----:B------:R-:W-:Y:S01]  /*1060*/  FFMA R0, R0, UR13, RZ ;  /* 0x0000000d00007c23 */ /* 0x000fe200080000ff */
[----:B------:R-:W-:Y:S01]  /*1070*/  F2FP.F16.E4M3.UNPACK_B R30, R30 ;  /* 0x0000001eff1e723e */ /* 0x000fe200020006ff */
[----:B------:R-:W-:Y:S02]  /*1080*/  IMAD.U32 R45, R22, 0x10000, RZ ;  /* 0x00010000162d7824 */ /* 0x000fe400078e00ff */
[----:B------:R-:W-:Y:S01]  /*1090*/  FFMA R3, R28, UR13, R3 ;  /* 0x0000000d1c037c23 */ /* 0x000fe20008000003 */
[----:B------:R-:W-:-:S02]  /*10a0*/  LOP3.LUT R28, R23, 0xff, RZ, 0xc0, !PT ;  /* 0x000000ff171c7812 */ /* 0x000fc400078ec0ff */
[----:B------:R-:W-:Y:S01]  /*10b0*/  SHF.R.U64 R31, R22, 0x8, R23 ;  /* 0x00000008161f7819 */ /* 0x000fe20000001217 */
[----:B------:R-:W-:Y:S01]  /*10c0*/  FFMA R0, R29, UR13, R0 ;  /* 0x0000000d1d007c23 */ /* 0x000fe20008000000 */
[----:B------:R-:W-:Y:S01]  /*10d0*/  HADD2.F32 R30, -RZ, R30.H0_H0 ;  /* 0x2000001eff1e7230 */ /* 0x000fe20000004100 */
[----:B------:R-:W-:Y:S02]  /*10e0*/  F2FP.F16.E4M3.UNPACK_B R29, R28 ;  /* 0x0000001cff1d723e */ /* 0x000fe400020006ff */
[----:B------:R-:W-:Y:S02]  /*10f0*/  LOP3.LUT R45, R44, 0xff0000, R45, 0xf8, !PT ;  /* 0x00ff00002c2d7812 */ /* 0x000fe400078ef82d */
[----:B------:R-:W-:Y:S02]  /*1100*/  LOP3.LUT R109, R32, 0xff0000, R109, 0xf8, !PT ;  /* 0x00ff0000206d7812 */ /* 0x000fe400078ef86d */
[----:B------:R-:W-:Y:S02]  /*1110*/  LOP3.LUT R28, R31, 0xff, RZ, 0xc0, !PT ;  /* 0x000000ff1f1c7812 */ /* 0x000fe400078ec0ff */
[----:B------:R-:W-:-:S02]  /*1120*/  SHF.R.U32.HI R44, RZ, 0x18, R23 ;  /* 0x00000018ff2c7819 */ /* 0x000fc40000011617 */
[----:B------:R-:W-:Y:S01]  /*1130*/  SHF.R.U64 R32, R22, 0x10, R23 ;  /* 0x0000001016207819 */ /* 0x000fe20000001217 */
[----:B------:R-:W-:Y:S01]  /*1140*/  FFMA R35, R30, UR13, R35 ;  /* 0x0000000d1e237c23 */ /* 0x000fe20008000023 */
[----:B------:R-:W-:Y:S01]  /*1150*/  LOP3.LUT R85, R42, 0xff0000, R31, 0xf8, !PT ;  /* 0x00ff00002a557812 */ /* 0x000fe200078ef81f */
[----:B------:R-:W-:Y:S01]  /*1160*/  HADD2.F32 R31, -RZ, R29.H0_H0 ;  /* 0x2000001dff1f7230 */ /* 0x000fe20000004100 */
[----:B------:R-:W-:Y:S02]  /*1170*/  F2FP.F16.E4M3.UNPACK_B R28, R28 ;  /* 0x0000001cff1c723e */ /* 0x000fe400020006ff */
[----:B------:R-:W-:Y:S02]  /*1180*/  F2FP.F16.E4M3.UNPACK_B R30, R44 ;  /* 0x0000002cff1e723e */ /* 0x000fe400020006ff */
[----:B------:R-:W-:Y:S01]  /*1190*/  LOP3.LUT R29, R32, 0xff, RZ, 0xc0, !PT ;  /* 0x000000ff201d7812 */ /* 0x000fe200078ec0ff */
[----:B------:R-:W-:Y:S01]  /*11a0*/  FFMA R38, R31, UR13, R38 ;  /* 0x0000000d1f267c23 */ /* 0x000fe20008000026 */
[----:B------:R-:W-:-:S02]  /*11b0*/  HADD2.F32 R28, -RZ, R28.H0_H0 ;  /* 0x2000001cff1c7230 */ /* 0x000fc40000004100 */
[----:B------:R-:W-:Y:S01]  /*11c0*/  F2FP.F16.E4M3.UNPACK_B R29, R29 ;  /* 0x0000001dff1d723e */ /* 0x000fe200020006ff */
[----:B------:R-:W-:Y:S01]  /*11d0*/  HADD2.F32 R31, -RZ, R30.H0_H0 ;  /* 0x2000001eff1f7230 */ /* 0x000fe20000004100 */
[----:B------:R-:W-:Y:S01]  /*11e0*/  SHF.R.U64 R30, R22, 0x18, R23 ;  /* 0x00000018161e7819 */ /* 0x000fe20000001217 */
[----:B------:R-:W-:Y:S01]  /*11f0*/  FFMA R37, R28, UR13, R37 ;  /* 0x0000000d1c257c23 */ /* 0x000fe20008000025 */
[----:B------:R-:W-:Y:S01]  /*1200*/  LOP3.LUT R97, R97, 0xff0000, R22, 0xf8, !PT ;  /* 0x00ff000061617812 */ /* 0x000fe200078ef816 */
[----:B------:R-:W-:Y:S01]  /*1210*/  HADD2.F32 R22, -RZ, R29.H0_H0 ;  /* 0x2000001dff167230 */ /* 0x000fe20000004100 */
[----:B------:R-:W-:Y:S02]  /*1220*/  LOP3.LUT R58, R33, 0xff0000, R30, 0xf8, !PT ;  /* 0x00ff0000213a7812 */ /* 0x000fe400078ef81e */
[----:B------:R-:W-:Y:S02]  /*1230*/  LOP3.LUT R28, R30, 0xff, RZ, 0xc0, !PT ;  /* 0x000000ff1e1c7812 */ /* 0x000fe400078ec0ff */
[----:B------:R-:W-:Y:S01]  /*1240*/  SHF.R.U32.HI R30, RZ, 0x8, R23 ;  /* 0x00000008ff1e7819 */ /* 0x000fe20000011617 */
[----:B------:R-:W-:Y:S01]  /*1250*/  FFMA R39, R22, UR13, R39 ;  /* 0x0000000d16277c23 */ /* 0x000fe20008000027 */
[----:B------:R-:W-:-:S02]  /*1260*/  LOP3.LUT R73, R73, 0xff0000, R32, 0xf8, !PT ;  /* 0x00ff000049497812 */ /* 0x000fc400078ef820 */
[----:B------:R-:W-:Y:S02]  /*1270*/  SHF.R.U32.HI R29, RZ, 0x10, R23 ;  /* 0x00000010ff1d7819 */ /* 0x000fe40000011617 */
[----:B------:R-:W-:Y:S02]  /*1280*/  LOP3.LUT R22, R30, 0xff, RZ, 0xc0, !PT ;  /* 0x000000ff1e167812 */ /* 0x000fe400078ec0ff */
[----:B------:R-:W-:Y:S02]  /*1290*/  IADD3 R32, P0, PT, R26, UR8, RZ ;  /* 0x000000081a207c10 */ /* 0x000fe4000ff1e0ff */
[----:B------:R-:W-:Y:S02]  /*12a0*/  F2FP.F16.E4M3.UNPACK_B R28, R28 ;  /* 0x0000001cff1c723e */ /* 0x000fe400020006ff */
[----:B------:R-:W-:Y:S02]  /*12b0*/  LOP3.LUT R29, R29, 0xff, RZ, 0xc0, !PT ;  /* 0x000000ff1d1d7812 */ /* 0x000fe400078ec0ff */
[----:B------:R-:W-:-:S02]  /*12c0*/  F2FP.F16.E4M3.UNPACK_B R22, R22 ;  /* 0x00000016ff16723e */ /* 0x000fc400020006ff */
[----:B------:R-:W-:Y:S01]  /*12d0*/  IADD3.X R33, PT, PT, R27, UR9, RZ, P0, !PT ;  /* 0x000000091b217c10 */ /* 0x000fe200087fe4ff */
[----:B------:R-:W-:Y:S01]  /*12e0*/  FFMA R42, R31, UR13, R40 ;  /* 0x0000000d1f2a7c23 */ /* 0x000fe20008000028 */
[----:B------:R-:W-:Y:S01]  /*12f0*/  LOP3.LUT R47, R46, 0xff0000, R23, 0xf8, !PT ;  /* 0x00ff00002e2f7812 */ /* 0x000fe200078ef817 */
[----:B------:R-:W-:Y:S01]  /*1300*/  HADD2.F32 R23, -RZ, R28.H0_H0 ;  /* 0x2000001cff177230 */ /* 0x000fe20000004100 */
[----:B------:R-:W-:Y:S01]  /*1310*/  F2FP.F16.E4M3.UNPACK_B R40, R29 ;  /* 0x0000001dff28723e */ /* 0x000fe200020006ff */
[----:B------:R-:W-:Y:S01]  /*1320*/  HADD2.F32 R41, -RZ, R22.H0_H0 ;  /* 0x20000016ff297230 */ /* 0x000fe20000004100 */
[----:B------:R-:W4:Y:S01]  /*1330*/  LDG.E.64 R28, desc[UR24][R32.64] ;  /* 0x00000018201c7981 */ /* 0x000f22000c1e1b00 */
[----:B------:R-:W-:Y:S01]  /*1340*/  IMAD.SHL.U32 R22, R20, 0x1000000, RZ ;  /* 0x0100000014167824 */ /* 0x000fe200078e00ff */
[----:B------:R-:W-:Y:S02]  /*1350*/  LOP3.LUT R43, R21, 0xff, RZ, 0xc0, !PT ;  /* 0x000000ff152b7812 */ /* 0x000fe400078ec0ff */
[----:B------:R0:W4:Y:S01]  /*1360*/  LDG.E.64 R30, desc[UR24][R26.64] ;  /* 0x000000181a1e7981 */ /* 0x000122000c1e1b00 */
[----:B------:R-:W-:Y:S01]  /*1370*/  HADD2.F32 R40, -RZ, R40.H0_H0 ;  /* 0x20000028ff287230 */ /* 0x000fe20000004100 */
[----:B------:R-:W-:Y:S01]  /*1380*/  F2FP.F16.E4M3.UNPACK_B R43, R43 ;  /* 0x0000002bff2b723e */ /* 0x000fe200020006ff */
[----:B------:R-:W-:Y:S01]  /*1390*/  FFMA R23, R23, UR13, R36 ;  /* 0x0000000d17177c23 */ /* 0x000fe20008000024 */
[----:B------:R-:W-:Y:S01]  /*13a0*/  FFMA R41, R41, UR13, R0 ;  /* 0x0000000d29297c23 */ /* 0x000fe20008000000 */
[----:B0-----:R-:W-:-:S02]  /*13b0*/  LOP3.LUT R26, R45, 0xff000000, R22, 0xf8, !PT ;  /* 0xff0000002d1a7812 */ /* 0x001fc400078ef816 */
[----:B------:R-:W-:Y:S01]  /*13c0*/  SHF.R.U32.HI R22, RZ, 0x18, R21 ;  /* 0x00000018ff167819 */ /* 0x000fe20000011615 */
[----:B------:R-:W-:Y:S01]  /*13d0*/  FFMA R3, R40, UR13, R3 ;  /* 0x0000000d28037c23 */ /* 0x000fe20008000003 */
[C---:B------:R-:W-:Y:S01]  /*13e0*/  SHF.L.U64.HI R40, R34.reuse, 0x8, RZ ;  /* 0x0000000822287819 */ /* 0x040fe200000102ff */
[----:B------:R-:W-:Y:S01]  /*13f0*/  IMAD.SHL.U32 R36, R34, 0x100, RZ ;  /* 0x0000010022247824 */ /* 0x000fe200078e00ff */
[C---:B------:R-:W-:Y:S01]  /*1400*/  SHF.L.U64.HI R0, R22.reuse, 0x18, RZ ;  /* 0x0000001816007819 */ /* 0x040fe200000102ff */
[----:B------:R-:W-:Y:S01]  /*1410*/  IMAD.SHL.U32 R45, R22, 0x1000000, RZ ;  /* 0x01000000162d7824 */ /* 0x000fe200078e00ff */
[C---:B------:R-:W-:Y:S01]  /*1420*/  SHF.L.U64.HI R27, R44.reuse, 0x10, RZ ;  /* 0x000000102c1b7819 */ /* 0x040fe200000102ff */
[----:B------:R-:W-:Y:S01]  /*1430*/  HADD2.F32 R43, -RZ, R43.H0_H0 ;  /* 0x2000002bff2b7230 */ /* 0x000fe20000004100 */
[----:B------:R-:W-:Y:S01]  /*1440*/  F2FP.F16.E4M3.UNPACK_B R22, R22 ;  /* 0x00000016ff16723e */ /* 0x000fe200020006ff */
[----:B------:R-:W-:Y:S01]  /*1450*/  IMAD.U32 R34, R44, 0x10000, RZ ;  /* 0x000100002c227824 */ /* 0x000fe200078e00ff */
[----:B------:R-:W-:-:S02]  /*1460*/  LOP3.LUT R0, R0, R40, R27, 0xfe, !PT ;  /* 0x0000002800007212 */ /* 0x000fc400078efe1b */
[----:B------:R-:W-:Y:S01]  /*1470*/  FFMA R38, R43, UR13, R38 ;  /* 0x0000000d2b267c23 */ /* 0x000fe20008000026 */
[----:B------:R-:W-:Y:S01]  /*1480*/  HADD2.F32 R27, -RZ, R22.H0_H0 ;  /* 0x20000016ff1b7230 */ /* 0x000fe20000004100 */
[----:B------:R-:W-:Y:S02]  /*1490*/  LOP3.LUT R45, R45, R36, R34, 0xfe, !PT ;  /* 0x000000242d2d7212 */ /* 0x000fe400078efe22 */
[C-C-:B------:R-:W-:Y:S02]  /*14a0*/  SHF.R.U64 R44, R20.reuse, 0x8, R21.reuse ;  /* 0x00000008142c7819 */ /* 0x140fe40000001215 */
[C---:B------:R-:W-:Y:S02]  /*14b0*/  SHF.R.U64 R43, R20.reuse, 0x10, R21 ;  /* 0x00000010142b7819 */ /* 0x040fe40000001215 */
[----:B------:R-:W-:Y:S02]  /*14c0*/  LOP3.LUT R22, R20, 0xff, RZ, 0xc0, !PT ;  /* 0x000000ff14167812 */ /* 0x000fe400078ec0ff */
[----:B------:R-:W-:-:S02]  /*14d0*/  LOP3.LUT R84, R85, 0xff000000, R20, 0xf8, !PT ;  /* 0xff00000055547812 */ /* 0x000fc400078ef814 */
[--C-:B------:R-:W-:Y:S02]  /*14e0*/  SHF.R.U64 R40, R20, 0x18, R21.reuse ;  /* 0x0000001814287819 */ /* 0x100fe40000001215 */
[--C-:B------:R-:W-:Y:S02]  /*14f0*/  SHF.R.U32.HI R34, RZ, 0x10, R21.reuse ;  /* 0x00000010ff227819 */ /* 0x100fe40000011615 */
[----:B------:R-:W-:Y:S02]  /*1500*/  SHF.R.U32.HI R20, RZ, 0x8, R21 ;  /* 0x00000008ff147819 */ /* 0x000fe40000011615 */
[----:B------:R-:W-:Y:S02]  /*1510*/  LOP3.LUT R34, R34, 0xff, RZ, 0xc0, !PT ;  /* 0x000000ff22227812 */ /* 0x000fe400078ec0ff */
[----:B------:R-:W-:Y:S01]  /*1520*/  LOP3.LUT R21, R20, 0xff, RZ, 0xc0, !PT ;  /* 0x000000ff14157812 */ /* 0x000fe200078ec0ff */
[----:B------:R-:W-:Y:S01]  /*1530*/  FFMA R42, R27, UR13, R42 ;  /* 0x0000000d1b2a7c23 */ /* 0x000fe2000800002a */
[----:B------:R-:W-:-:S02]  /*1540*/  F2FP.F16.E4M3.UNPACK_B R36, R34 ;  /* 0x00000022ff24723e */ /* 0x000fc400020006ff */
[----:B------:R-:W-:Y:S02]  /*1550*/  F2FP.F16.E4M3.UNPACK_B R27, R21 ;  /* 0x00000015ff1b723e */ /* 0x000fe400020006ff */
[----:B------:R-:W-:Y:S01]  /*1560*/  LOP3.LUT R21, R43, 0xff, RZ, 0xc0, !PT ;  /* 0x000000ff2b157812 */ /* 0x000fe200078ec0ff */
[----:B------:R-:W-:Y:S01]  /*1570*/  HADD2.F32 R36, -RZ, R36.H0_H0 ;  /* 0x20000024ff247230 */ /* 0x000fe20000004100 */
[----:B------:R-:W-:Y:S01]  /*1580*/  F2FP.F16.E4M3.UNPACK_B R22, R22 ;  /* 0x00000016ff16723e */ /* 0x000fe200020006ff */
[----:B------:R-:W-:Y:S01]  /*1590*/  HADD2.F32 R34, -RZ, R27.H0_H0 ;  /* 0x2000001bff227230 */ /* 0x000fe20000004100 */
[----:B------:R-:W-:Y:S02]  /*15a0*/  F2FP.F16.E4M3.UNPACK_B R21, R21 ;  /* 0x00000015ff15723e */ /* 0x000fe400020006ff */
[----:B------:R-:W-:Y:S01]  /*15b0*/  FFMA R36, R36, UR13, R3 ;  /* 0x0000000d24247c23 */ /* 0x000fe20008000003 */
[----:B------:R-:W-:Y:S02]  /*15c0*/  HADD2.F32 R22, -RZ, R22.H0_H0 ;  /* 0x20000016ff167230 */ /* 0x000fe40000004100 */
[----:B------:R-:W-:Y:S01]  /*15d0*/  FFMA R41, R34, UR13, R41 ;  /* 0x0000000d22297c23 */ /* 0x000fe20008000029 */
[----:B------:R-:W-:Y:S01]  /*15e0*/  LOP3.LUT R3, R40, 0xff, RZ, 0xc0, !PT ;  /* 0x000000ff28037812 */ /* 0x000fe200078ec0ff */
[----:B------:R-:W-:Y:S01]  /*15f0*/  HADD2.F32 R34, -RZ, R21.H0_H0 ;  /* 0x20000015ff227230 */ /* 0x000fe20000004100 */
[----:B------:R-:W-:Y:S01]  /*1600*/  LOP3.LUT R21, R10, 0xff, RZ, 0xc0, !PT ;  /* 0x000000ff0a157812 */ /* 0x000fe200078ec0ff */
[----:B------:R-:W-:Y:S01]  /*1610*/  FFMA R35, R22, UR13, R35 ;  /* 0x0000000d16237c23 */ /* 0x000fe20008000023 */
[----:B------:R-:W-:-:S02]  /*1620*/  F2FP.F16.E4M3.UNPACK_B R3, R3 ;  /* 0x00000003ff03723e */ /* 0x000fc400020006ff */
[----:B------:R-:W-:Y:S02]  /*1630*/  LOP3.LUT R20, R45, R16, RZ, 0xfc, !PT ;  /* 0x000000102d147212 */ /* 0x000fe400078efcff */
[----:B------:R-:W-:Y:S02]  /*1640*/  LOP3.LUT R22, R47, 0xff000000, R40, 0xf8, !PT ;  /* 0xff0000002f167812 */ /* 0x000fe400078ef828 */
[----:B------:R-:W-:Y:S02]  /*1650*/  LOP3.LUT R16, R44, 0xff, RZ, 0xc0, !PT ;  /* 0x000000ff2c107812 */ /* 0x000fe400078ec0ff */
[----:B------:R-:W-:Y:S02]  /*1660*/  F2FP.F16.E4M3.UNPACK_B R21, R21 ;  /* 0x00000015ff15723e */ /* 0x000fe400020006ff */
[----:B------:R-:W-:Y:S01]  /*1670*/  SHF.R.U64 R40, R10, 0x8, R11 ;  /* 0x000000080a287819 */ /* 0x000fe2000000120b */
[----:B------:R-:W-:Y:S01]  /*1680*/  FFMA R39, R34, UR13, R39 ;  /* 0x0000000d22277c23 */ /* 0x000fe20008000027 */
[----:B------:R-:W-:Y:S01]  /*1690*/  LOP3.LUT R27, R11, 0xff, RZ, 0xc0, !PT ;  /* 0x000000ff0b1b7812 */ /* 0x000fe200078ec0ff */
[----:B------:R-:W-:Y:S01]  /*16a0*/  HADD2.F32 R34, -RZ, R3.H0_H0 ;  /* 0x20000003ff227230 */ /* 0x000fe20000004100 */
[----:B------:R-:W-:-:S02]  /*16b0*/  F2FP.F16.E4M3.UNPACK_B R16, R16 ;  /* 0x00000010ff10723e */ /* 0x000fc400020006ff */
[----:B------:R-:W-:Y:S01]  /*16c0*/  LOP3.LUT R3, R40, 0xff, RZ, 0xc0, !PT ;  /* 0x000000ff28037812 */ /* 0x000fe200078ec0ff */
[----:B------:R-:W-:Y:S01]  /*16d0*/  HADD2.F32 R40, -RZ, R21.H0_H0 ;  /* 0x20000015ff287230 */ /* 0x000fe20000004100 */
[----:B------:R-:W-:Y:S01]  /*16e0*/  F2FP.F16.E4M3.UNPACK_B R27, R27 ;  /* 0x0000001bff1b723e */ /* 0x000fe200020006ff */
[----:B------:R-:W-:Y:S01]  /*16f0*/  HADD2.F32 R16, -RZ, R16.H0_H0 ;  /* 0x20000010ff107230 */ /* 0x000fe20000004100 */
[----:B------:R-:W-:Y:S02]  /*1700*/  F2FP.F16.E4M3.UNPACK_B R3, R3 ;  /* 0x00000003ff03723e */ /* 0x000fe400020006ff */
[----:B------:R-:W-:Y:S01]  /*1710*/  LOP3.LUT R72, R73, 0xff000000, R44, 0xf8, !PT ;  /* 0xff00000049487812 */ /* 0x000fe200078ef82c */
[----:B------:R-:W-:Y:S02]  /*1720*/  HADD2.F32 R27, -RZ, R27.H0_H0 ;  /* 0x2000001bff1b7230 */ /* 0x000fe40000004100 */
[----:B------:R-:W-:Y:S01]  /*1730*/  FFMA R40, R40, UR13, R35 ;  /* 0x0000000d28287c23 */ /* 0x000fe20008000023 */
[----:B------:R-:W-:-:S02]  /*1740*/  SHF.R.U32.HI R44, RZ, 0x18, R11 ;  /* 0x00000018ff2c7819 */ /* 0x000fc4000001160b */
[--C-:B------:R-:W-:Y:S02]  /*1750*/  SHF.R.U32.HI R35, RZ, 0x8, R11.reuse ;  /* 0x00000008ff237819 */ /* 0x100fe4000001160b */
[----:B------:R-:W-:Y:S01]  /*1760*/  SHF.R.U64 R21, R10, 0x10, R11 ;  /* 0x000000100a157819 */ /* 0x000fe2000000120b */
[----:B------:R-:W-:Y:S01]  /*1770*/  FFMA R16, R16, UR13, R37 ;  /* 0x0000000d10107c23 */ /* 0x000fe20008000025 */
[----:B------:R-:W-:Y:S01]  /*1780*/  LOP3.LUT R58, R58, 0xff000000, R43, 0xf8, !PT ;  /* 0xff0000003a3a7812 */ /* 0x000fe200078ef82b */
[----:B------:R-:W-:Y:S01]  /*1790*/  HADD2.F32 R3, -RZ, R3.H0_H0 ;  /* 0x20000003ff037230 */ /* 0x000fe20000004100 */
[----:B------:R-:W-:Y:S01]  /*17a0*/  F2FP.F16.E4M3.UNPACK_B R37, R44 ;  /* 0x0000002cff25723e */ /* 0x000fe200020006ff */
[----:B------:R-:W-:Y:S01]  /*17b0*/  FFMA R23, R34, UR13, R23 ;  /* 0x0000000d22177c23 */ /* 0x000fe20008000017 */
[----:B------:R-:W-:Y:S01]  /*17c0*/  FFMA R43, R27, UR13, R38 ;  /* 0x0000000d1b2b7c23 */ /* 0x000fe20008000026 */
[----:B------:R-:W-:Y:S02]  /*17d0*/  LOP3.LUT R35, R35, 0xff, RZ, 0xc0, !PT ;  /* 0x000000ff23237812 */ /* 0x000fe400078ec0ff */
[----:B------:R-:W-:-:S02]  /*17e0*/  LOP3.LUT R21, R21, 0xff, RZ, 0xc0, !PT ;  /* 0x000000ff15157812 */ /* 0x000fc400078ec0ff */
[--C-:B------:R-:W-:Y:S02]  /*17f0*/  SHF.R.U64 R27, R10, 0x18, R11.reuse ;  /* 0x000000180a1b7819 */ /* 0x100fe4000000120b */
[----:B------:R-:W-:Y:S02]  /*1800*/  IADD3 R34, P0, PT, R32, UR8, RZ ;  /* 0x0000000820227c10 */ /* 0x000fe4000ff1e0ff */
[----:B------:R-:W-:Y:S01]  /*1810*/  SHF.R.U32.HI R38, RZ, 0x10, R11 ;  /* 0x00000010ff267819 */ /* 0x000fe2000001160b */
[----:B------:R-:W-:Y:S01]  /*1820*/  FFMA R3, R3, UR13, R16 ;  /* 0x0000000d03037c23 */ /* 0x000fe20008000010 */
[----:B------:R-:W-:Y:S01]  /*1830*/  F2FP.F16.E4M3.UNPACK_B R32, R35 ;  /* 0x00000023ff20723e */ /* 0x000fe200020006ff */
[----:B------:R-:W-:Y:S01]  /*1840*/  HADD2.F32 R37, -RZ, R37.H0_H0 ;  /* 0x20000025ff257230 */ /* 0x000fe20000004100 */
[----:B------:R-:W-:Y:S02]  /*1850*/  F2FP.F16.E4M3.UNPACK_B R21, R21 ;  /* 0x00000015ff15723e */ /* 0x000fe400020006ff */
[----:B------:R-:W-:-:S02]  /*1860*/  LOP3.LUT R16, R27, 0xff, RZ, 0xc0, !PT ;  /* 0x000000ff1b107812 */ /* 0x000fc400078ec0ff */
[----:B------:R-:W-:Y:S02]  /*1870*/  IADD3.X R35, PT, PT, R33, UR9, RZ, P0, !PT ;  /* 0x0000000921237c10 */ /* 0x000fe400087fe4ff */
[----:B------:R-:W-:Y:S01]  /*1880*/  LOP3.LUT R33, R38, 0xff, RZ, 0xc0, !PT ;  /* 0x000000ff26217812 */ /* 0x000fe200078ec0ff */
[----:B------:R-:W-:Y:S01]  /*1890*/  FFMA R37, R37, UR13, R42 ;  /* 0x0000000d25257c23 */ /* 0x000fe2000800002a */
[----:B------:R-:W-:Y:S01]  /*18a0*/  F2FP.F16.E4M3.UNPACK_B R27, R16 ;  /* 0x00000010ff1b723e */ /* 0x000fe200020006ff */
[----:B------:R-:W-:Y:S01]  /*18b0*/  HADD2.F32 R16, -RZ, R21.H0_H0 ;  /* 0x20000015ff107230 */ /* 0x000fe20000004100 */
[----:B------:R-:W-:Y:S01]  /*18c0*/  F2FP.F16.E4M3.UNPACK_B R21, R33 ;  /* 0x00000021ff15723e */ /* 0x000fe200020006ff */
[----:B------:R-:W-:Y:S02]  /*18d0*/  HADD2.F32 R42, -RZ, R32.H0_H0 ;  /* 0x20000020ff2a7230 */ /* 0x000fe40000004100 */
[----:B------:R-:W4:Y:S01]  /*18e0*/  LDG.E.64 R32, desc[UR24][R34.64] ;  /* 0x0000001822207981 */ /* 0x000f22000c1e1b00 */
[----:B------:R-:W-:-:S02]  /*18f0*/  HADD2.F32 R38, -RZ, R27.H0_H0 ;  /* 0x2000001bff267230 */ /* 0x000fc40000004100 */
[----:B------:R-:W-:Y:S02]  /*1900*/  HADD2.F32 R21, -RZ, R21.H0_H0 ;  /* 0x20000015ff157230 */ /* 0x000fe40000004100 */
[----:B------:R-:W-:Y:S01]  /*1910*/  FFMA R16, R16, UR13, R39 ;  /* 0x0000000d10107c23 */ /* 0x000fe20008000027 */
[----:B------:R-:W-:Y:S01]  /*1920*/  FFMA R23, R38, UR13, R23 ;  /* 0x0000000d26177c23 */ /* 0x000fe20008000017 */
[C---:B------:R-:W-:Y:S01]  /*1930*/  SHF.L.U64.HI R38, R10.reuse, 0x10, R11 ;  /* 0x000000100a267819 */ /* 0x040fe2000001020b */
[----:B------:R-:W-:Y:S01]  /*1940*/  FFMA R21, R21, UR13, R36 ;  /* 0x0000000d15157c23 */ /* 0x000fe20008000024 */
[C---:B------:R-:W-:Y:S02]  /*1950*/  LOP3.LUT R39, R10.reuse, 0xff, RZ, 0xc0, !PT ;  /* 0x000000ff0a277812 */ /* 0x040fe400078ec0ff */
[----:B------:R-:W-:Y:S02]  /*1960*/  SHF.R.U32.HI R45, RZ, 0x18, R19 ;  /* 0x00000018ff2d7819 */ /* 0x000fe40000011613 */
[----:B------:R-:W-:-:S02]  /*1970*/  SHF.L.U64.HI R27, R10, 0x8, R11 ;  /* 0x000000080a1b7819 */ /* 0x000fc4000001020b */
[----:B------:R-:W-:Y:S02]  /*1980*/  LOP3.LUT R36, R38, 0xff, RZ, 0xc0, !PT ;  /* 0x000000ff26247812 */ /* 0x000fe400078ec0ff */
[----:B------:R-:W-:Y:S02]  /*1990*/  LOP3.LUT R54, R39, 0xff00, R54, 0xf8, !PT ;  /* 0x0000ff0027367812 */ /* 0x000fe400078ef836 */
[----:B------:R-:W-:Y:S02]  /*19a0*/  F2FP.F16.E4M3.UNPACK_B R39, R45 ;  /* 0x0000002dff27723e */ /* 0x000fe400020006ff */
[----:B------:R-:W-:Y:S02]  /*19b0*/  LOP3.LUT R27, R27, 0xff, RZ, 0xc0, !PT ;  /* 0x000000ff1b1b7812 */ /* 0x000fe400078ec0ff */
[----:B------:R-:W-:Y:S02]  /*19c0*/  LOP3.LUT R53, R36, 0xff00, R53, 0xf8, !PT ;  /* 0x0000ff0024357812 */ /* 0x000fe400078ef835 */
[----:B------:R-:W-:Y:S01]  /*19d0*/  LOP3.LUT R36, R19, 0xff, RZ, 0xc0, !PT ;  /* 0x000000ff13247812 */ /* 0x000fe200078ec0ff */
[----:B------:R-:W-:Y:S01]  /*19e0*/  FFMA R41, R42, UR13, R41 ;  /* 0x0000000d2a297c23 */ /* 0x000fe20008000029 */
[----:B------:R-:W-:Y:S01]  /*19f0*/  LOP3.LUT R52, R27, 0xff00, R52, 0xf8, !PT ;  /* 0x0000ff001b347812 */ /* 0x000fe200078ef834 */
[----:B------:R-:W-:Y:S01]  /*1a00*/  HADD2.F32 R42, -RZ, R39.H0_H0 ;  /* 0x20000027ff2a7230 */ /* 0x000fe20000004100 */
[----:B------:R-:W-:-:S02]  /*1a10*/  LOP3.LUT R27, R18, 0xff, RZ, 0xc0, !PT ;  /* 0x000000ff121b7812 */ /* 0x000fc400078ec0ff */
[----:B------:R-:W-:Y:S02]  /*1a20*/  F2FP.F16.E4M3.UNPACK_B R38, R36 ;  /* 0x00000024ff26723e */ /* 0x000fe400020006ff */
[----:B------:R-:W-:Y:S01]  /*1a30*/  IADD3 R36, P0, PT, R34, UR8, RZ ;  /* 0x0000000822247c10 */ /* 0x000fe2000ff1e0ff */
[----:B------:R-:W-:Y:S01]  /*1a40*/  FFMA R42, R42, UR13, R37 ;  /* 0x0000000d2a2a7c23 */ /* 0x000fe20008000025 */
[----:B------:R-:W-:Y:S02]  /*1a50*/  F2FP.F16.E4M3.UNPACK_B R27, R27 ;  /* 0x0000001bff1b723e */ /* 0x000fe400020006ff */
[----:B------:R-:W-:-:S03]  /*1a60*/  IADD3.X R37, PT, PT, R35, UR9, RZ, P0, !PT ;  /* 0x0000000923257c10 */ /* 0x000fc600087fe4ff */
[----:B------:R-:W-:Y:S02]  /*1a70*/  HADD2.F32 R27, -RZ, R27.H0_H0 ;  /* 0x2000001bff1b7230 */ /* 0x000fe40000004100 */
[----:B------:R0:W4:Y:S01]  /*1a80*/  LDG.E.64 R34, desc[UR24][R36.64] ;  /* 0x0000001824227981 */ /* 0x000122000c1e1b00 */
[----:B------:R-:W-:Y:S01]  /*1a90*/  IMAD.SHL.U32 R45, R45, 0x100, RZ ;  /* 0x000001002d2d7824 */ /* 0x000fe200078e00ff */
[----:B------:R-:W-:Y:S01]  /*1aa0*/  LOP3.LUT R55, R55, 0xff, RZ, 0xc0, !PT ;  /* 0x000000ff37377812 */ /* 0x000fe200078ec0ff */
[----:B------:R-:W-:Y:S01]  /*1ab0*/  FFMA R27, R27, UR13, R40 ;  /* 0x0000000d1b1b7c23 */ /* 0x000fe20008000028 */
[----:B------:R-:W-:Y:S02]  /*1ac0*/  SHF.R.U32.HI R40, RZ, 0x8, R11 ;  /* 0x00000008ff287819 */ /* 0x000fe4000001160b */
[----:B------:R-:W-:Y:S02]  /*1ad0*/  SHF.R.U32.HI R39, RZ, 0x10, R19 ;  /* 0x00000010ff277819 */ /* 0x000fe40000011613 */
[----:B------:R-:W-:-:S02]  /*1ae0*/  SHF.R.U32.HI R46, RZ, 0x10, R11 ;  /* 0x00000010ff2e7819 */ /* 0x000fc4000001160b */
[----:B------:R-:W-:Y:S02]  /*1af0*/  LOP3.LUT R45, R45, R0, R44, 0xfe, !PT ;  /* 0x000000002d2d7212 */ /* 0x000fe400078efe2c */
[----:B------:R-:W-:Y:S02]  /*1b00*/  LOP3.LUT R40, R40, 0xff, RZ, 0xc0, !PT ;  /* 0x000000ff28287812 */ /* 0x000fe400078ec0ff */
[C-C-:B------:R-:W-:Y:S02]  /*1b10*/  SHF.R.U64 R0, R18.reuse, 0x8, R19.reuse ;  /* 0x0000000812007819 */ /* 0x140fe40000001213 */
[C-C-:B------:R-:W-:Y:S02]  /*1b20*/  SHF.R.U64 R10, R18.reuse, 0x10, R19.reuse ;  /* 0x00000010120a7819 */ /* 0x140fe40000001213 */
[----:B------:R-:W-:Y:S02]  /*1b30*/  LOP3.LUT R55, R55, 0xff00, R18, 0xf8, !PT ;  /* 0x0000ff0037377812 */ /* 0x000fe400078ef812 */
[----:B------:R-:W-:-:S02]  /*1b40*/  SHF.R.U64 R11, R18, 0x18, R19 ;  /* 0x00000018120b7819 */ /* 0x000fc40000001213 */
[--C-:B------:R-:W-:Y:S02]  /*1b50*/  SHF.R.U32.HI R18, RZ, 0x8, R19.reuse ;  /* 0x00000008ff127819 */ /* 0x100fe40000011613 */
[----:B------:R-:W-:Y:S02]  /*1b60*/  LOP3.LUT R39, R39, 0xff, RZ, 0xc0, !PT ;  /* 0x000000ff27277812 */ /* 0x000fe400078ec0ff */
[----:B------:R-:W-:Y:S02]  /*1b70*/  LOP3.LUT R50, R51, 0xff00, R50, 0xf8, !PT ;  /* 0x0000ff0033327812 */ /* 0x000fe400078ef832 */
[--C-:B------:R-:W-:Y:S02]  /*1b80*/  SHF.R.U32.HI R47, RZ, 0x8, R19.reuse ;  /* 0x00000008ff2f7819 */ /* 0x100fe40000011613 */
[----:B------:R-:W-:Y:S02]  /*1b90*/  LOP3.LUT R10, R10, 0xff, RZ, 0xc0, !PT ;  /* 0x000000ff0a0a7812 */ /* 0x000fe400078ec0ff */
[----:B------:R-:W-:-:S02]  /*1ba0*/  LOP3.LUT R51, R40, 0xff00, R19, 0xf8, !PT ;  /* 0x0000ff0028337812 */ /* 0x000fc400078ef813 */
[----:B------:R-:W-:Y:S02]  /*1bb0*/  LOP3.LUT R19, R18, 0xff, RZ, 0xc0, !PT ;  /* 0x000000ff12137812 */ /* 0x000fe400078ec0ff */
[----:B------:R-:W-:Y:S02]  /*1bc0*/  F2FP.F16.E4M3.UNPACK_B R39, R39 ;  /* 0x00000027ff27723e */ /* 0x000fe400020006ff */
[----:B------:R-:W-:Y:S02]  /*1bd0*/  F2FP.F16.E4M3.UNPACK_B R10, R10 ;  /* 0x0000000aff0a723e */ /* 0x000fe400020006ff */
[----:B------:R-:W-:Y:S02]  /*1be0*/  LOP3.LUT R11, R11, 0xff, RZ, 0xc0, !PT ;  /* 0x000000ff0b0b7812 */ /* 0x000fe400078ec0ff */
[----:B------:R-:W-:Y:S01]  /*1bf0*/  F2FP.F16.E4M3.UNPACK_B R19, R19 ;  /* 0x00000013ff13723e */ /* 0x000fe200020006ff */
[----:B------:R-:W-:Y:S01]  /*1c00*/  HADD2.F32 R40, -RZ, R39.H0_H0 ;  /* 0x20000027ff287230 */ /* 0x000fe20000004100 */
[----:B------:R-:W-:Y:S01]  /*1c10*/  F2FP.F16.E4M3.UNPACK_B R18, R11 ;  /* 0x0000000bff12723e */ /* 0x000fe200020006ff */
[----:B------:R-:W-:-:S02]  /*1c20*/  HADD2.F32 R11, -RZ, R10.H0_H0 ;  /* 0x2000000aff0b7230 */ /* 0x000fc40000004100 */
[----:B------:R-:W-:Y:S01]  /*1c30*/  HADD2.F32 R10, -RZ, R19.H0_H0 ;  /* 0x20000013ff0a7230 */ /* 0x000fe20000004100 */
[----:B--2---:R-:W-:Y:S01]  /*1c40*/  SHF.L.U64.HI R19, R24, 0x18, R25 ;  /* 0x0000001818137819 */ /* 0x004fe20000010219 */
[----:B------:R-:W-:Y:S01]  /*1c50*/  FFMA R21, R40, UR13, R21 ;  /* 0x0000000d28157c23 */ /* 0x000fe20008000015 */
[----:B------:R-:W-:Y:S01]  /*1c60*/  IMAD.SHL.U32 R40, R24, 0x100, RZ ;  /* 0x0000010018287824 */ /* 0x000fe200078e00ff */
[----:B------:R-:W-:Y:S01]  /*1c70*/  SHF.R.U32.HI R39, RZ, 0x18, R25 ;  /* 0x00000018ff277819 */ /* 0x000fe20000011619 */
[----:B------:R-:W-:Y:S01]  /*1c80*/  HADD2.F32 R18, -RZ, R18.H0_H0 ;  /* 0x20000012ff127230 */ /* 0x000fe20000004100 */
[----:B------:R-:W-:Y:S02]  /*1c90*/  LOP3.LUT R52, R52, 0xff0000, R19, 0xf8, !PT ;  /* 0x00ff000034347812 */ /* 0x000fe400078ef813 */
[----:B------:R-:W-:Y:S02]  /*1ca0*/  LOP3.LUT R19, R25, 0xff, RZ, 0xc0, !PT ;  /* 0x000000ff19137812 */ /* 0x000fe400078ec0ff */
[----:B------:R-:W-:Y:S01]  /*1cb0*/  LOP3.LUT R55, R55, 0xff0000, R40, 0xf8, !PT ;  /* 0x00ff000037377812 */ /* 0x000fe200078ef828 */
[----:B------:R-:W-:Y:S01]  /*1cc0*/  FFMA R18, R18, UR13, R23 ;  /* 0x0000000d12127c23 */ /* 0x000fe20008000017 */
[----:B------:R-:W-:Y:S01]  /*1cd0*/  IMAD.U32 R40, R39, 0x10000, RZ ;  /* 0x0001000027287824 */ /* 0x000fe200078e00ff */
[----:B------:R-:W-:Y:S01]  /*1ce0*/  F2FP.F16.E4M3.UNPACK_B R23, R19 ;  /* 0x00000013ff17723e */ /* 0x000fe200020006ff */
[----:B------:R-:W-:Y:S01]  /*1cf0*/  HADD2.F32 R38, -RZ, R38.H0_H0 ;  /* 0x20000026ff267230 */ /* 0x000fe20000004100 */
[----:B------:R-:W-:-:S02]  /*1d00*/  F2FP.F16.E4M3.UNPACK_B R39, R39 ;  /* 0x00000027ff27723e */ /* 0x000fc400020006ff */
[----:B0-----:R-:W-:Y:S01]  /*1d10*/  IADD3 R36, P0, PT, R36, UR8, RZ ;  /* 0x0000000824247c10 */ /* 0x001fe2000ff1e0ff */
[----:B------:R-:W-:Y:S01]  /*1d20*/  HADD2.F32 R23, -RZ, R23.H0_H0 ;  /* 0x20000017ff177230 */ /* 0x000fe20000004100 */
[----:B------:R-:W-:Y:S01]  /*1d30*/  LOP3.LUT R46, R46, 0xff, RZ, 0xc0, !PT ;  /* 0x000000ff2e2e7812 */ /* 0x000fe200078ec0ff */
[----:B------:R-:W-:Y:S01]  /*1d40*/  FFMA R38, R38, UR13, R43 ;  /* 0x0000000d26267c23 */ /* 0x000fe2000800002b */
[----:B------:R-:W-:Y:S01]  /*1d50*/  HADD2.F32 R39, -RZ, R39.H0_H0 ;  /* 0x20000027ff277230 */ /* 0x000fe20000004100 */
[----:B------:R-:W-:Y:S02]  /*1d60*/  IADD3.X R37, PT, PT, R37, UR9, RZ, P0, !PT ;  /* 0x0000000925257c10 */ /* 0x000fe400087fe4ff */
[----:B------:R-:W-:Y:S01]  /*1d70*/  LOP3.LUT R46, R46, 0xff00, R47, 0xf8, !PT ;  /* 0x0000ff002e2e7812 */ /* 0x000fe200078ef82f */
[----:B------:R-:W-:Y:S01]  /*1d80*/  FFMA R44, R23, UR13, R38 ;  /* 0x0000000d172c7c23 */ /* 0x000fe20008000026 */
[----:B------:R-:W-:Y:S02]  /*1d90*/  FFMA R47, R39, UR13, R42 ;  /* 0x0000000d272f7c23 */ /* 0x000fe4000800002a */
[----:B------:R0:W2:Y:S01]  /*1da0*/  LDG.E.64 R38, desc[UR24][R36.64] ;  /* 0x0000001824267981 */ /* 0x0000a2000c1e1b00 */
[----:B------:R-:W-:-:S04]  /*1db0*/  LOP3.LUT R0, R0, 0xff, RZ, 0xc0, !PT ;  /* 0x000000ff00007812 */ /* 0x000fc800078ec0ff */
[----:B------:R-:W-:-:S05]  /*1dc0*/  F2FP.F16.E4M3.UNPACK_B R0, R0 ;  /* 0x00000000ff00723e */ /* 0x000fca00020006ff */
[----:B------:R-:W-:Y:S02]  /*1dd0*/  HADD2.F32 R0, -RZ, R0.H0_H0 ;  /* 0x20000000ff007230 */ /* 0x000fe40000004100 */
[----:B------:R-:W-:-:S03]  /*1de0*/  FFMA R11, R11, UR13, R16 ;  /* 0x0000000d0b0b7c23 */ /* 0x000fc60008000010 */
[----:B------:R-:W-:Y:S01]  /*1df0*/  FFMA R0, R0, UR13, R3 ;  /* 0x0000000d00007c23 */ /* 0x000fe20008000003 */
[C---:B------:R-:W-:Y:S01]  /*1e00*/  IMAD.U32 R3, R24.reuse, 0x10000, RZ ;  /* 0x0001000018037824 */ /* 0x040fe200078e00ff */
[----:B------:R-:W-:-:S04]  /*1e10*/  SHF.L.U64.HI R16, R24, 0x8, R25 ;  /* 0x0000000818107819 */ /* 0x000fc80000010219 */
[----:B------:R-:W-:Y:S02]  /*1e20*/  LOP3.LUT R54, R54, 0xff0000, R3, 0xf8, !PT ;  /* 0x00ff000036367812 */ /* 0x000fe400078ef803 */
[C---:B------:R-:W-:Y:S02]  /*1e30*/  SHF.L.U64.HI R3, R24.reuse, 0x10, R25 ;  /* 0x0000001018037819 */ /* 0x040fe40000010219 */
[----:B------:R-:W-:Y:S02]  /*1e40*/  LOP3.LUT R51, R51, 0xff0000, R16, 0xf8, !PT ;  /* 0x00ff000033337812 */ /* 0x000fe400078ef810 */
[----:B------:R-:W-:Y:S02]  /*1e50*/  LOP3.LUT R16, R24, 0xffff, RZ, 0xc0, !PT ;  /* 0x0000ffff18107812 */ /* 0x000fe400078ec0ff */
[----:B------:R-:W-:Y:S02]  /*1e60*/  LOP3.LUT R50, R50, 0xff0000, R3, 0xf8, !PT ;  /* 0x00ff000032327812 */ /* 0x000fe400078ef803 */
[----:B------:R-:W-:-:S02]  /*1e70*/  LOP3.LUT R3, R24, 0xff, RZ, 0xc0, !PT ;  /* 0x000000ff18037812 */ /* 0x000fc400078ec0ff */
[----:B------:R-:W-:Y:S02]  /*1e80*/  SHF.R.U32.HI R16, RZ, 0x8, R16 ;  /* 0x00000008ff107819 */ /* 0x000fe40000011610 */
[----:B------:R-:W-:Y:S02]  /*1e90*/  F2FP.F16.E4M3.UNPACK_B R3, R3 ;  /* 0x00000003ff03723e */ /* 0x000fe400020006ff */
[----:B------:R-:W-:-:S03]  /*1ea0*/  F2FP.F16.E4M3.UNPACK_B R19, R16 ;  /* 0x00000010ff13723e */ /* 0x000fc600020006ff */
[----:B------:R-:W-:Y:S02]  /*1eb0*/  HADD2.F32 R16, -RZ, R3.H0_H0 ;  /* 0x20000003ff107230 */ /* 0x000fe40000004100 */
[----:B------:R-:W-:Y:S01]  /*1ec0*/  HADD2.F32 R3, -RZ, R19.H0_H0 ;  /* 0x20000013ff037230 */ /* 0x000fe20000004100 */
[----:B------:R-:W-:Y:S02]  /*1ed0*/  LOP3.LUT R53, R53, 0xff0000, R24, 0xf8, !PT ;  /* 0x00ff000035357812 */ /* 0x000fe400078ef818 */
[----:B------:R-:W-:Y:S01]  /*1ee0*/  FFMA R19, R16, UR13, R27 ;  /* 0x0000000d10137c23 */ /* 0x000fe2000800001b */
[C-C-:B------:R-:W-:Y:S01]  /*1ef0*/  SHF.R.U64 R16, R24.reuse, 0x18, R25.reuse ;  /* 0x0000001818107819 */ /* 0x140fe20000001219 */
[----:B------:R-:W-:Y:S01]  /*1f00*/  FFMA R0, R3, UR13, R0 ;  /* 0x0000000d03007c23 */ /* 0x000fe20008000000 */
[--C-:B------:R-:W-:Y:S02]  /*1f10*/  SHF.R.U64 R3, R24, 0x10, R25.reuse ;  /* 0x0000001018037819 */ /* 0x100fe40000001219 */
[----:B------:R-:W-:-:S02]  /*1f20*/  SHF.R.U32.HI R24, RZ, 0x8, R25 ;  /* 0x00000008ff187819 */ /* 0x000fc40000011619 */
[----:B------:R-:W-:Y:S02]  /*1f30*/  LOP3.LUT R3, R3, 0xff, RZ, 0xc0, !PT ;  /* 0x000000ff03037812 */ /* 0x000fe400078ec0ff */
[----:B------:R-:W-:Y:S01]  /*1f40*/  LOP3.LUT R24, R24, 0xff, RZ, 0xc0, !PT ;  /* 0x000000ff18187812 */ /* 0x000fe200078ec0ff */
[----:B------:R-:W-:Y:S01]  /*1f50*/  FFMA R10, R10, UR13, R41 ;  /* 0x0000000d0a0a7c23 */ /* 0x000fe20008000029 */
[----:B------:R-:W-:Y:S02]  /*1f60*/  LOP3.LUT R16, R16, 0xff, RZ, 0xc0, !PT ;  /* 0x000000ff10107812 */ /* 0x000fe400078ec0ff */
[----:B------:R-:W-:Y:S02]  /*1f70*/  F2FP.F16.E4M3.UNPACK_B R3, R3 ;  /* 0x00000003ff03723e */ /* 0x000fe400020006ff */
[----:B------:R-:W-:Y:S02]  /*1f80*/  F2FP.F16.E4M3.UNPACK_B R24, R24 ;  /* 0x00000018ff18723e */ /* 0x000fe400020006ff */
[----:B------:R-:W-:-:S02]  /*1f90*/  LOP3.LUT R41, R46, 0xff0000, R25, 0xf8, !PT ;  /* 0x00ff00002e297812 */ /* 0x000fc400078ef819 */
[----:B------:R-:W-:Y:S02]  /*1fa0*/  SHF.R.U32.HI R25, RZ, 0x10, R25 ;  /* 0x00000010ff197819 */ /* 0x000fe40000011619 */
[----:B------:R-:W-:Y:S01]  /*1fb0*/  F2FP.F16.E4M3.UNPACK_B R23, R16 ;  /* 0x00000010ff17723e */ /* 0x000fe200020006ff */
[----:B------:R-:W-:Y:S01]  /*1fc0*/  HADD2.F32 R16, -RZ, R3.H0_H0 ;  /* 0x20000003ff107230 */ /* 0x000fe20000004100 */
[----:B------:R-:W-:Y:S01]  /*1fd0*/  LOP3.LUT R25, R25, 0xff, RZ, 0xc0, !PT ;  /* 0x000000ff19197812 */ /* 0x000fe200078ec0ff */
[----:B------:R-:W-:Y:S01]  /*1fe0*/  HADD2.F32 R3, -RZ, R24.H0_H0 ;  /* 0x20000018ff037230 */ /* 0x000fe20000004100 */
[----:B------:R-:W-:Y:S02]  /*1ff0*/  LOP3.LUT R40, R45, R40, RZ, 0xfc, !PT ;  /* 0x000000282d287212 */ /* 0x000fe400078efcff */
[----:B------:R-:W-:Y:S02]  /*2000*/  F2FP.F16.E4M3.UNPACK_B R25, R25 ;  /* 0x00000019ff19723e */ /* 0x000fe400020006ff */
[----:B------:R-:W-:Y:S01]  /*2010*/  FFMA R45, R3, UR13, R10 ;  /* 0x0000000d032d7c23 */ /* 0x000fe2000800000a */
[----:B-----5:R-:W-:Y:S01]  /*2020*/  SHF.R.U64 R57, R4, 0x8, R5 ;  /* 0x0000000804397819 */ /* 0x020fe20000001205 */
[----:B------:R-:W-:-:S02]  /*2030*/  IMAD.SHL.U32 R3, R5, 0x1000000, RZ ;  /* 0x0100000005037824 */ /* 0x000fc400078e00ff */
[----:B------:R-:W-:Y:S01]  /*2040*/  FFMA R42, R16, UR13, R11 ;  /* 0x0000000d102a7c23 */ /* 0x000fe2000800000b */
[----:B------:R-:W-:Y:S02]  /*2050*/  IMAD.SHL.U32 R11, R4, 0x1000000, RZ ;  /* 0x01000000040b7824 */ /* 0x000fe400078e00ff */
[----:B------:R-:W-:Y:S01]  /*2060*/  HADD2.F32 R24, -RZ, R25.H0_H0 ;  /* 0x20000019ff187230 */ /* 0x000fe20000004100 */
[----:B------:R-:W-:Y:S01]  /*2070*/  LOP3.LUT R73, R50, R3, RZ, 0xfc, !PT ;  /* 0x0000000332497212 */ /* 0x000fe200078efcff */
[----:B------:R-:W-:Y:S01]  /*2080*/  IMAD.SHL.U32 R16, R57, 0x1000000, RZ ;  /* 0x0100000039107824 */ /* 0x000fe200078e00ff */
[----:B------:R-:W-:Y:S02]  /*2090*/  SHF.R.U32.HI R50, RZ, 0x10, R5 ;  /* 0x00000010ff327819 */ /* 0x000fe40000011605 */
[----:B------:R-:W-:Y:S01]  /*20a0*/  LOP3.LUT R27, R54, R11, RZ, 0xfc, !PT ;  /* 0x0000000b361b7212 */ /* 0x000fe200078efcff */
[----:B------:R-:W-:Y:S01]  /*20b0*/  FFMA R46, R24, UR13, R21 ;  /* 0x0000000d182e7c23 */ /* 0x000fe20008000015 */
[----:B------:R-:W-:Y:S01]  /*20c0*/  LOP3.LUT R108, R109, 0xff000000, R108, 0xf8, !PT ;  /* 0xff0000006d6c7812 */ /* 0x000fe200078ef86c */
[----:B------:R-:W-:Y:S01]  /*20d0*/  HADD2.F32 R23, -RZ, R23.H0_H0 ;  /* 0x20000017ff177230 */ /* 0x000fe20000004100 */
[--C-:B------:R-:W-:Y:S01]  /*20e0*/  SHF.R.U64 R54, R4, 0x18, R5.reuse ;  /* 0x0000001804367819 */ /* 0x100fe20000001205 */
[----:B---3--:R-:W-:Y:S01]  /*20f0*/  ULEA UR12, UR12, UR7, 0x18 ;  /* 0x000000070c0c7291 */ /* 0x008fe2000f8ec0ff */
[----:B------:R-:W-:Y:S01]  /*2100*/  LOP3.LUT R109, R55, R16, RZ, 0xfc, !PT ;  /* 0x00000010376d7212 */ /* 0x000fe200078efcff */
[----:B------:R-:W-:Y:S01]  /*2110*/  IMAD.SHL.U32 R16, R50, 0x1000000, RZ ;  /* 0x0100000032107824 */ /* 0x000fe200078e00ff */
[----:B------:R-:W-:Y:S01]  /*2120*/  IADD3 R24, P0, PT, R36, UR8, RZ ;  /* 0x0000000824187c10 */ /* 0x000fe2000ff1e0ff */
[----:B------:R-:W-:Y:S01]  /*2130*/  IMAD.MOV.U32 R3, RZ, RZ, 0x108 ;  /* 0x00000108ff037424 */ /* 0x000fe200078e00ff */
[----:B-1----:R-:W-:Y:S01]  /*2140*/  LOP3.LUT R21, R59, 0x1f, RZ, 0xc0, !PT ;  /* 0x0000001f3b157812 */ /* 0x002fe200078ec0ff */
[----:B------:R-:W-:Y:S01]  /*2150*/  IMAD.SHL.U32 R11, R54, 0x1000000, RZ ;  /* 0x01000000360b7824 */ /* 0x000fe200078e00ff */
[----:B------:R-:W-:Y:S01]  /*2160*/  IADD3.X R25, PT, PT, R37, UR9, RZ, P0, !PT ;  /* 0x0000000925197c10 */ /* 0x000fe200087fe4ff */
[----:B------:R-:W-:Y:S01]  /*2170*/  FFMA R43, R23, UR13, R18 ;  /* 0x0000000d172b7c23 */ /* 0x000fe20008000012 */
[----:B------:R-:W-:Y:S01]  /*2180*/  LOP3.LUT R23, R41, R16, RZ, 0xfc, !PT ;  /* 0x0000001029177212 */ /* 0x000fe200078efcff */
[----:B------:R-:W-:Y:S01]  /*2190*/  IMAD R16, R21, R3, UR12 ;  /* 0x0000000c15107e24 */ /* 0x000fe2000f8e0203 */
[----:B------:R-:W-:-:S02]  /*21a0*/  LOP3.LUT R21, R40, 0xff000000, R5, 0xf8, !PT ;  /* 0xff00000028157812 */ /* 0x000fc400078ef805 */
[--C-:B------:R-:W-:Y:S01]  /*21b0*/  SHF.R.U64 R56, R4, 0x10, R5.reuse ;  /* 0x0000001004387819 */ /* 0x100fe20000001205 */
[----:B------:R1:W3:Y:S01]  /*21c0*/  LDG.E.64 R40, desc[UR24][R24.64] ;  /* 0x0000001818287981 */ /* 0x0002e2000c1e1b00 */
[----:B------:R-:W-:Y:S02]  /*21d0*/  LOP3.LUT R85, R52, R11, RZ, 0xfc, !PT ;  /* 0x0000000b34557212 */ /* 0x000fe400078efcff */
[--C-:B------:R-:W-:Y:S02]  /*21e0*/  SHF.R.U32.HI R52, RZ, 0x8, R5.reuse ;  /* 0x00000008ff347819 */ /* 0x100fe40000011605 */
[----:B------:R-:W-:Y:S02]  /*21f0*/  LOP3.LUT R4, R4, 0xff, RZ, 0xc0, !PT ;  /* 0x000000ff04047812 */ /* 0x000fe400078ec0ff */
[----:B0-----:R-:W-:Y:S02]  /*2200*/  LOP3.LUT R36, R5, 0xff, RZ, 0xc0, !PT ;  /* 0x000000ff05247812 */ /* 0x001fe400078ec0ff */
[----:B------:R-:W-:Y:S01]  /*2210*/  SHF.R.U32.HI R5, RZ, 0x18, R5 ;  /* 0x00000018ff057819 */ /* 0x000fe20000011605 */
[----:B------:R-:W-:Y:S01]  /*2220*/  IMAD.SHL.U32 R10, R56, 0x1000000, RZ ;  /* 0x01000000380a7824 */ /* 0x000fe200078e00ff */
[----:B------:R-:W-:-:S02]  /*2230*/  SHF.R.U32.HI R60, RZ, 0x5, R2 ;  /* 0x00000005ff3c7819 */ /* 0x000fc40000011602 */
[----:B------:R-:W-:Y:S02]  /*2240*/  F2FP.F16.E4M3.UNPACK_B R4, R4 ;  /* 0x00000004ff04723e */ /* 0x000fe400020006ff */
[----:B------:R-:W-:Y:S02]  /*2250*/  F2FP.F16.E4M3.UNPACK_B R36, R36 ;  /* 0x00000024ff24723e */ /* 0x000fe400020006ff */
[----:B------:R-:W-:Y:S01]  /*2260*/  F2FP.F16.E4M3.UNPACK_B R5, R5 ;  /* 0x00000005ff05723e */ /* 0x000fe200020006ff */
[----:B------:R-:W-:Y:S01]  /*2270*/  IMAD.SHL.U32 R11, R60, 0x8, RZ ;  /* 0x000000083c0b7824 */ /* 0x000fe200078e00ff */
[----:B------:R-:W-:Y:S01]  /*2280*/  LOP3.LUT R96, R97, 0xff000000, R96, 0xf8, !PT ;  /* 0xff00000061607812 */ /* 0x000fe200078ef860 */
[----:B------:R-:W-:Y:S01]  /*2290*/  HADD2.F32 R4, -RZ, R4.H0_H0 ;  /* 0x20000004ff047230 */ /* 0x000fe20000004100 */
[----:B------:R-:W-:Y:S01]  /*22a0*/  LOP3.LUT R97, R53, R10, RZ, 0xfc, !PT ;  /* 0x0000000a35617212 */ /* 0x000fe200078efcff */
[----:B------:R-:W-:Y:S02]  /*22b0*/  HADD2.F32 R37, -RZ, R36.H0_H0 ;  /* 0x20000024ff257230 */ /* 0x000fe40000004100 */
[----:B------:R-:W-:Y:S01]  /*22c0*/  HADD2.F32 R36, -RZ, R5.H0_H0 ;  /* 0x20000005ff247230 */ /* 0x000fe20000004100 */
[----:B------:R-:W-:Y:S01]  /*22d0*/  LOP3.LUT R5, R56, 0xff, RZ, 0xc0, !PT ;  /* 0x000000ff38057812 */ /* 0x000fe200078ec0ff */
[----:B------:R-:W-:-:S02]  /*22e0*/  IMAD.SHL.U32 R10, R52, 0x1000000, RZ ;  /* 0x01000000340a7824 */ /* 0x000fc400078e00ff */
[----:B------:R-:W-:Y:S01]  /*22f0*/  FFMA R55, R4, UR13, R19 ;  /* 0x0000000d04377c23 */ /* 0x000fe20008000013 */
[----:B------:R-:W-:Y:S01]  /*2300*/  IMAD.IADD R18, R2, 0x1, -R11 ;  /* 0x0000000102127824 */ /* 0x000fe200078e0a0b */
[----:B------:R-:W-:Y:S01]  /*2310*/  LOP3.LUT R4, R57, 0xff, RZ, 0xc0, !PT ;  /* 0x000000ff39047812 */ /* 0x000fe200078ec0ff */
[----:B------:R-:W-:Y:S01]  /*2320*/  FFMA R57, R36, UR13, R47 ;  /* 0x0000000d24397c23 */ /* 0x000fe2000800002f */
[----:B------:R-:W-:Y:S02]  /*2330*/  F2FP.F16.E4M3.UNPACK_B R19, R5 ;  /* 0x00000005ff13723e */ /* 0x000fe400020006ff */
[----:B------:R-:W-:Y:S01]  /*2340*/  LOP3.LUT R59, R51, R10, RZ, 0xfc, !PT ;  /* 0x0000000a333b7212 */ /* 0x000fe200078efcff */
[----:B------:R-:W-:Y:S01]  /*2350*/  IMAD.SHL.U32 R10, R18, 0x8, RZ ;  /* 0x00000008120a7824 */ /* 0x000fe200078e00ff */
[----:B------:R-:W-:Y:S01]  /*2360*/  LOP3.LUT R36, R54, 0xff, RZ, 0xc0, !PT ;  /* 0x000000ff36247812 */ /* 0x000fe200078ec0ff */
[----:B------:R-:W-:Y:S01]  /*2370*/  HADD2.F32 R19, -RZ, R19.H0_H0 ;  /* 0x20000013ff137230 */ /* 0x000fe20000004100 */
[----:B------:R-:W-:-:S02]  /*2380*/  F2FP.F16.E4M3.UNPACK_B R4, R4 ;  /* 0x00000004ff04723e */ /* 0x000fc400020006ff */
[----:B------:R-:W-:Y:S02]  /*2390*/  F2FP.F16.E4M3.UNPACK_B R36, R36 ;  /* 0x00000024ff24723e */ /* 0x000fe400020006ff */
[----:B------:R-:W-:Y:S01]  /*23a0*/  LOP3.LUT R3, R10, 0xf8, RZ, 0xc0, !PT ;  /* 0x000000f80a037812 */ /* 0x000fe200078ec0ff */
[----:B------:R-:W-:Y:S02]  /*23b0*/  HADD2.F32 R5, -RZ, R4.H0_H0 ;  /* 0x20000004ff057230 */ /* 0x000fe40000004100 */
[----:B------:R-:W-:Y:S01]  /*23c0*/  FFMA R51, R19, UR13, R42 ;  /* 0x0000000d13337c23 */ /* 0x000fe2000800002a */
[----:B------:R-:W-:Y:S02]  /*23d0*/  HADD2.F32 R36, -RZ, R36.H0_H0 ;  /* 0x20000024ff247230 */ /* 0x000fe40000004100 */
[----:B------:R-:W-:Y:S01]  /*23e0*/  IMAD.IADD R19, R17, 0x1, R2 ;  /* 0x0000000111137824 */ /* 0x000fe200078e0202 */
[----:B-1----:R-:W-:Y:S01]  /*23f0*/  IADD3 R24, P0, PT, R24, UR8, RZ ;  /* 0x0000000818187c10 */ /* 0x002fe2000ff1e0ff */
[----:B------:R-:W-:-:S02]  /*2400*/  IMAD.IADD R3, R16, 0x1, R3 ;  /* 0x0000000110037824 */ /* 0x000fc400078e0203 */
[----:B------:R-:W-:Y:S01]  /*2410*/  FFMA R53, R37, UR13, R44 ;  /* 0x0000000d25357c23 */ /* 0x000fe2000800002c */
[----:B------:R-:W-:Y:S01]  /*2420*/  FFMA R5, R5, UR13, R0 ;  /* 0x0000000d05057c23 */ /* 0x000fe20008000000 */
[----:B------:R-:W-:Y:S01]  /*2430*/  LOP3.LUT R37, R50, 0xff, RZ, 0xc0, !PT ;  /* 0x000000ff32257812 */ /* 0x000fe200078ec0ff */
[----:B------:R-:W-:Y:S01]  /*2440*/  FFMA R43, R36, UR13, R43 ;  /* 0x0000000d242b7c23 */ /* 0x000fe2000800002b */
[----:B------:R-:W-:Y:S01]  /*2450*/  LOP3.LUT R0, R19, 0x1f, RZ, 0xc0, !PT ;  /* 0x0000001f13007812 */ /* 0x000fe200078ec0ff */
[----:B------:R0:W-:Y:S01]  /*2460*/  STS.64 [R3], R26 ;  /* 0x0000001a03007388 */ /* 0x0001e20000000a00 */
[----:B------:R-:W-:Y:S02]  /*2470*/  IADD3.X R25, PT, PT, R25, UR9, RZ, P0, !PT ;  /* 0x0000000919197c10 */ /* 0x000fe400087fe4ff */
[----:B------:R-:W-:Y:S01]  /*2480*/  F2FP.F16.E4M3.UNPACK_B R37, R37 ;  /* 0x00000025ff25723e */ /* 0x000fe200020006ff */
[----:B------:R1:W-:Y:S01]  /*2490*/  SHFL.IDX PT, R50, R43, R0, 0x1f ;  /* 0x00001f002b327589 */ /* 0x0003e200000e0000 */
[----:B0-----:R-:W-:-:S03]  /*24a0*/  LOP3.LUT R26, R52, 0xff, RZ, 0xc0, !PT ;  /* 0x000000ff341a7812 */ /* 0x001fc600078ec0ff */
[----:B-1----:R0:W5:Y:S01]  /*24b0*/  LDG.E.64 R42, desc[UR24][R24.64] ;  /* 0x00000018182a7981 */ /* 0x002162000c1e1b00 */
[----:B------:R-:W-:Y:S01]  /*24c0*/  F2FP.F16.E4M3.UNPACK_B R26, R26 ;  /* 0x0000001aff1a723e */ /* 0x000fe200020006ff */
[----:B------:R-:W-:-:S04]  /*24d0*/  HADD2.F32 R37, -RZ, R37.H0_H0 ;  /* 0x20000025ff257230 */ /* 0x000fc80000004100 */
[----:B------:R-:W-:Y:S02]  /*24e0*/  HADD2.F32 R26, -RZ, R26.H0_H0 ;  /* 0x2000001aff1a7230 */ /* 0x000fe40000004100 */
[----:B------:R-:W-:Y:S01]  /*24f0*/  FFMA R47, R37, UR13, R46 ;  /* 0x0000000d252f7c23 */ /* 0x000fe2000800002e */
[----:B----4-:R-:W-:Y:S01]  /*2500*/  IMAD.SHL.U32 R37, R28, 0x100, RZ ;  /* 0x000001001c257824 */ /* 0x010fe200078e00ff */
[----:B------:R-:W-:Y:S01]  /*2510*/  LOP3.LUT R4, R30, 0xff, RZ, 0xc0, !PT ;  /* 0x000000ff1e047812 */ /* 0x000fe200078ec0ff */
[----:B------:R-:W-:Y:S01]  /*2520*/  FFMA R45, R26, UR13, R45 ;  /* 0x0000000d1a2d7c23 */ /* 0x000fe2000800002d */
[----:B------:R-:W-:Y:S02]  /*2530*/  LOP3.LUT R36, R30, 0xff, RZ, 0xc0, !PT ;  /* 0x000000ff1e247812 */ /* 0x000fe400078ec0ff */
[----:B------:R-:W-:Y:S01]  /*2540*/  LOP3.LUT R26, R31, 0xff, RZ, 0xc0, !PT ;  /* 0x000000ff1f1a7812 */ /* 0x000fe200078ec0ff */
[----:B------:R1:W-:Y:S01]  /*2550*/  SHFL.IDX PT, R52, R5, R0, 0x1f ;  /* 0x00001f0005347589 */ /* 0x0003e200000e0000 */
[----:B------:R-:W-:-:S02]  /*2560*/  LOP3.LUT R37, R36, 0xff00, R37, 0xf8, !PT ;  /* 0x0000ff0024257812 */ /* 0x000fc400078ef825 */
[----:B------:R-:W-:Y:S02]  /*2570*/  F2FP.F16.E4M3.UNPACK_B R4, R4 ;  /* 0x00000004ff04723e */ /* 0x000fe400020006ff */
[----:B------:R-:W-:Y:S02]  /*2580*/  F2FP.F16.E4M3.UNPACK_B R26, R26 ;  /* 0x0000001aff1a723e */ /* 0x000fe400020006ff */
[----:B------:R-:W-:Y:S02]  /*2590*/  LOP3.LUT R36, R28, 0xff, RZ, 0xc0, !PT ;  /* 0x000000ff1c247812 */ /* 0x000fe400078ec0ff */
[----:B-1----:R-:W-:Y:S01]  /*25a0*/  LOP3.LUT R5, R29, 0xff, RZ, 0xc0, !PT ;  /* 0x000000ff1d057812 */ /* 0x002fe200078ec0ff */
[----:B------:R-:W1:Y:S01]  /*25b0*/  SHFL.IDX PT, R55, R55, R0, 0x1f ;  /* 0x00001f0037377589 */ /* 0x000e6200000e0000 */
[----:B------:R-:W-:Y:S02]  /*25c0*/  F2FP.F16.E4M3.UNPACK_B R36, R36 ;  /* 0x00000024ff24723e */ /* 0x000fe400020006ff */
[----:B------:R-:W-:Y:S01]  /*25d0*/  F2FP.F16.E4M3.UNPACK_B R5, R5 ;  /* 0x00000005ff05723e */ /* 0x000fe200020006ff */
[----:B------:R-:W-:Y:S01]  /*25e0*/  SHFL.IDX PT, R53, R53, R0, 0x1f ;  /* 0x00001f0035357589 */ /* 0x000fe200000e0000 */
[----:B------:R-:W-:-:S03]  /*25f0*/  SHF.R.U64 R62, R30, 0x10, R31 ;  /* 0x000000101e3e7819 */ /* 0x000fc6000000121f */
[----:B------:R4:W-:Y:S04]  /*2600*/  SHFL.IDX PT, R54, R57, R0, 0x1f ;  /* 0x00001f0039367589 */ /* 0x0009e800000e0000 */
[----:B------:R-:W-:Y:S04]  /*2610*/  SHFL.IDX PT, R51, R51, R0, 0x1f ;  /* 0x00001f0033337589 */ /* 0x000fe800000e0000 */
[----:B------:R-:W-:Y:S04]  /*2620*/  SHFL.IDX PT, R46, R45, R0, 0x1f ;  /* 0x00001f002d2e7589 */ /* 0x000fe800000e0000 */
[----:B------:R0:W-:Y:S01]  /*2630*/  SHFL.IDX PT, R47, R47, R0, 0x1f ;  /* 0x00001f002f2f7589 */ /* 0x0001e200000e0000 */
[----:B------:R-:W-:Y:S01]  /*2640*/  HADD2.F32 R61, -RZ, R5.H0_H0 ;  /* 0x20000005ff3d7230 */ /* 0x000fe20000004100 */
[----:B------:R-:W-:-:S02]  /*2650*/  LOP3.LUT R44, R62, 0xff, RZ, 0xc0, !PT ;  /* 0x000000ff3e2c7812 */ /* 0x000fc400078ec0ff */
[----:B----4-:R-:W-:Y:S01]  /*2660*/  SHF.R.U64 R57, R28, 0x8, R29 ;  /* 0x000000081c397819 */ /* 0x010fe2000000121d */
[----:B0-----:R-:W-:Y:S02]  /*2670*/  HADD2.F32 R0, -RZ, R4.H0_H0 ;  /* 0x20000004ff007230 */ /* 0x001fe40000004100 */
[----:B------:R-:W-:Y:S02]  /*2680*/  HADD2.F32 R4, -RZ, R26.H0_H0 ;  /* 0x2000001aff047230 */ /* 0x000fe40000004100 */
[----:B------:R-:W-:Y:S02]  /*2690*/  HADD2.F32 R45, -RZ, R36.H0_H0 ;  /* 0x20000024ff2d7230 */ /* 0x000fe40000004100 */
[----:B------:R-:W-:Y:S01]  /*26a0*/  FFMA R0, R0, UR13, RZ ;  /* 0x0000000d00007c23 */ /* 0x000fe200080000ff */
[--C-:B------:R-:W-:Y:S01]  /*26b0*/  SHF.R.U64 R64, R30, 0x8, R31.reuse ;  /* 0x000000081e407819 */ /* 0x100fe2000000121f */
[----:B------:R-:W-:Y:S01]  /*26c0*/  FFMA R4, R4, UR13, RZ ;  /* 0x0000000d04047c23 */ /* 0x000fe200080000ff */
[----:B------:R-:W-:Y:S01]  /*26d0*/  SHF.R.U64 R63, R30, 0x18, R31 ;  /* 0x000000181e3f7819 */ /* 0x000fe2000000121f */
[----:B------:R-:W-:Y:S01]  /*26e0*/  FFMA R56, R45, UR13, R0 ;  /* 0x0000000d2d387c23 */ /* 0x000fe20008000000 */
[----:B------:R-:W-:Y:S01]  /*26f0*/  LOP3.LUT R57, R44, 0xff00, R57, 0xf8, !PT ;  /* 0x0000ff002c397812 */ /* 0x000fe200078ef839 */
[----:B------:R-:W-:Y:S01]  /*2700*/  FFMA R60, R61, UR13, R4 ;  /* 0x0000000d3d3c7c23 */ /* 0x000fe20008000004 */
[----:B------:R-:W-:-:S02]  /*2710*/  LOP3.LUT R0, R64, 0xff, RZ, 0xc0, !PT ;  /* 0x000000ff40007812 */ /* 0x000fc400078ec0ff */
[----:B------:R-:W-:Y:S02]  /*2720*/  LOP3.LUT R61, R63, 0xff, RZ, 0xc0, !PT ;  /* 0x000000ff3f3d7812 */ /* 0x000fe400078ec0ff */
[C---:B------:R-:W-:Y:S02]  /*2730*/  LOP3.LUT R30, R28.reuse, 0xffff, RZ, 0xc0, !PT ;  /* 0x0000ffff1c1e7812 */ /* 0x040fe400078ec0ff */
[--C-:B------:R-:W-:Y:S02]  /*2740*/  SHF.R.U64 R44, R28, 0x10, R29.reuse ;  /* 0x000000101c2c7819 */ /* 0x100fe4000000121d */
[----:B------:R-:W-:Y:S02]  /*2750*/  SHF.R.U32.HI R36, RZ, 0x18, R29 ;  /* 0x00000018ff247819 */ /* 0x000fe4000001161d */
[----:B------:R-:W-:Y:S02]  /*2760*/  F2FP.F16.E4M3.UNPACK_B R0, R0 ;  /* 0x00000000ff00723e */ /* 0x000fe400020006ff */
[----:B------:R-:W-:-:S02]  /*2770*/  LOP3.LUT R4, R62, 0xff, RZ, 0xc0, !PT ;  /* 0x000000ff3e047812 */ /* 0x000fc400078ec0ff */
[----:B------:R-:W-:Y:S02]  /*2780*/  SHF.R.U32.HI R30, RZ, 0x8, R30 ;  /* 0x00000008ff1e7819 */ /* 0x000fe4000001161e */
[----:B------:R-:W-:Y:S02]  /*2790*/  LOP3.LUT R70, R61, 0xff00, R44, 0xf8, !PT ;  /* 0x0000ff003d467812 */ /* 0x000fe400078ef82c */
[----:B------:R-:W-:Y:S02]  /*27a0*/  LOP3.LUT R44, R44, 0xff, RZ, 0xc0, !PT ;  /* 0x000000ff2c2c7812 */ /* 0x000fe400078ec0ff */
[----:B------:R-:W-:Y:S01]  /*27b0*/  F2FP.F16.E4M3.UNPACK_B R45, R36 ;  /* 0x00000024ff2d723e */ /* 0x000fe200020006ff */
[----:B------:R-:W-:Y:S01]  /*27c0*/  HADD2.F32 R0, -RZ, R0.H0_H0 ;  /* 0x20000000ff007230 */ /* 0x000fe20000004100 */
[----:B------:R-:W-:Y:S02]  /*27d0*/  SHF.R.U32.HI R26, RZ, 0x18, R31 ;  /* 0x00000018ff1a7819 */ /* 0x000fe4000001161f */
[----:B------:R-:W-:-:S02]  /*27e0*/  F2FP.F16.E4M3.UNPACK_B R4, R4 ;  /* 0x00000004ff04723e */ /* 0x000fc400020006ff */
[----:B------:R-:W-:Y:S02]  /*27f0*/  F2FP.F16.E4M3.UNPACK_B R30, R30 ;  /* 0x0000001eff1e723e */ /* 0x000fe400020006ff */
[----:B------:R-:W-:Y:S01]  /*2800*/  F2FP.F16.E4M3.UNPACK_B R44, R44 ;  /* 0x0000002cff2c723e */ /* 0x000fe200020006ff */
[----:B------:R-:W-:Y:S01]  /*2810*/  HADD2.F32 R62, -RZ, R45.H0_H0 ;  /* 0x2000002dff3e7230 */ /* 0x000fe20000004100 */
[----:B------:R-:W-:Y:S01]  /*2820*/  F2FP.F16.E4M3.UNPACK_B R5, R26 ;  /* 0x0000001aff05723e */ /* 0x000fe200020006ff */
[----:B------:R-:W-:Y:S02]  /*2830*/  HADD2.F32 R4, -RZ, R4.H0_H0 ;  /* 0x20000004ff047230 */ /* 0x000fe40000004100 */
[----:B------:R-:W-:Y:S01]  /*2840*/  FFMA R0, R0, UR13, RZ ;  /* 0x0000000d00007c23 */ /* 0x000fe200080000ff */
[----:B------:R-:W-:Y:S02]  /*2850*/  HADD2.F32 R45, -RZ, R30.H0_H0 ;  /* 0x2000001eff2d7230 */ /* 0x000fe40000004100 */
[----:B------:R-:W-:Y:S01]  /*2860*/  HADD2.F32 R61, -RZ, R44.H0_H0 ;  /* 0x2000002cff3d7230 */ /* 0x000fe20000004100 */
[----:B------:R-:W-:Y:S01]  /*2870*/  IADD3 R44, P0, PT, R24, UR8, RZ ;  /* 0x00000008182c7c10 */ /* 0x000fe2000ff1e0ff */
[----:B------:R-:W-:-:S02]  /*2880*/  HADD2.F32 R5, -RZ, R5.H0_H0 ;  /* 0x20000005ff057230 */ /* 0x000fc40000004100 */
[----:B------:R-:W-:Y:S01]  /*2890*/  FFMA R4, R4, UR13, RZ ;  /* 0x0000000d04047c23 */ /* 0x000fe200080000ff */
[----:B------:R-:W-:Y:S01]  /*28a0*/  FFMA R30, R45, UR13, R0 ;  /* 0x0000000d2d1e7c23 */ /* 0x000fe20008000000 */
[----:B------:R-:W-:Y:S01]  /*28b0*/  IADD3.X R45, PT, PT, R25, UR9, RZ, P0, !PT ;  /* 0x00000009192d7c10 */ /* 0x000fe200087fe4ff */
[----:B------:R-:W-:Y:S01]  /*28c0*/  FFMA R5, R5, UR13, RZ ;  /* 0x0000000d05057c23 */ /* 0x000fe200080000ff */
[----:B------:R-:W-:Y:S01]  /*28d0*/  FFMA R61, R61, UR13, R4 ;  /* 0x0000000d3d3d7c23 */ /* 0x000fe20008000004 */
[----:B------:R-:W-:Y:S02]  /*28e0*/  LOP3.LUT R71, R31, 0xff, RZ, 0xc0, !PT ;  /* 0x000000ff1f477812 */ /* 0x000fe400078ec0ff */
[----:B------:R-:W-:Y:S01]  /*28f0*/  SHF.R.U64 R4, R28, 0x18, R29 ;  /* 0x000000181c047819 */ /* 0x000fe2000000121d */
[----:B------:R-:W4:Y:S01]  /*2900*/  LDG.E.64 R44, desc[UR24][R44.64] ;  /* 0x000000182c2c7981 */ /* 0x000f22000c1e1b00 */
[----:B------:R-:W-:Y:S01]  /*2910*/  FFMA R62, R62, UR13, R5 ;  /* 0x0000000d3e3e7c23 */ /* 0x000fe20008000005 */
[----:B------:R-:W-:-:S02]  /*2920*/  LOP3.LUT R5, R64, 0xff, RZ, 0xc0, !PT ;  /* 0x000000ff40057812 */ /* 0x000fc400078ec0ff */
[----:B------:R-:W-:Y:S02]  /*2930*/  LOP3.LUT R0, R63, 0xff, RZ, 0xc0, !PT ;  /* 0x000000ff3f007812 */ /* 0x000fe400078ec0ff */
[----:B------:R-:W-:Y:S02]  /*2940*/  LOP3.LUT R71, R71, 0xff00, R4, 0xf8, !PT ;  /* 0x0000ff0047477812 */ /* 0x000fe400078ef804 */
[----:B------:R-:W-:Y:S02]  /*2950*/  LOP3.LUT R4, R4, 0xff, RZ, 0xc0, !PT ;  /* 0x000000ff04047812 */ /* 0x000fe400078ec0ff */
[----:B------:R-:W-:Y:S02]  /*2960*/  LOP3.LUT R74, R5, 0xff00, R28, 0xf8, !PT ;  /* 0x0000ff00054a7812 */ /* 0x000fe400078ef81c */
[----:B------:R-:W-:Y:S02]  /*2970*/  F2FP.F16.E4M3.UNPACK_B R0, R0 ;  /* 0x00000000ff00723e */ /* 0x000fe400020006ff */
[----:B------:R-:W-:-:S02]  /*2980*/  F2FP.F16.E4M3.UNPACK_B R5, R4 ;  /* 0x00000004ff05723e */ /* 0x000fc400020006ff */
[--C-:B------:R-:W-:Y:S02]  /*2990*/  SHF.R.U32.HI R63, RZ, 0x8, R31.reuse ;  /* 0x00000008ff3f7819 */ /* 0x100fe4000001161f */
[----:B------:R-:W-:Y:S01]  /*29a0*/  SHF.R.U32.HI R24, RZ, 0x10, R31 ;  /* 0x00000010ff187819 */ /* 0x000fe2000001161f */
[----:B------:R-:W-:Y:S01]  /*29b0*/  HADD2.F32 R0, -RZ, R0.H0_H0 ;  /* 0x20000000ff007230 */ /* 0x000fe20000004100 */
[----:B------:R-:W-:Y:S01]  /*29c0*/  SHF.R.U32.HI R31, RZ, 0x8, R29 ;  /* 0x00000008ff1f7819 */ /* 0x000fe2000001161d */
[----:B------:R-:W-:Y:S01]  /*29d0*/  HADD2.F32 R25, -RZ, R5.H0_H0 ;  /* 0x20000005ff197230 */ /* 0x000fe20000004100 */
[----:B------:R-:W-:Y:S02]  /*29e0*/  LOP3.LUT R4, R63, 0xff, RZ, 0xc0, !PT ;  /* 0x000000ff3f047812 */ /* 0x000fe400078ec0ff */
[C---:B------:R-:W-:Y:S02]  /*29f0*/  LOP3.LUT R64, R24.reuse, 0xff, RZ, 0xc0, !PT ;  /* 0x000000ff18407812 */ /* 0x040fe400078ec0ff */
[----:B------:R-:W-:-:S02]  /*2a00*/  LOP3.LUT R5, R24, 0xff, RZ, 0xc0, !PT ;  /* 0x000000ff18057812 */ /* 0x000fc400078ec0ff */
[----:B------:R-:W-:Y:S02]  /*2a10*/  LOP3.LUT R28, R63, 0xff, RZ, 0xc0, !PT ;  /* 0x000000ff3f1c7812 */ /* 0x000fe400078ec0ff */
[----:B------:R-:W-:Y:S01]  /*2a20*/  LOP3.LUT R24, R31, 0xff, RZ, 0xc0, !PT ;  /* 0x000000ff1f187812 */ /* 0x000fe200078ec0ff */
[----:B------:R-:W-:Y:S01]  /*2a30*/  FFMA R0, R0, UR13, RZ ;  /* 0x0000000d00007c23 */ /* 0x000fe200080000ff */
[----:B------:R-:W-:Y:S02]  /*2a40*/  F2FP.F16.E4M3.UNPACK_B R4, R4 ;  /* 0x00000004ff04723e */ /* 0x000fe400020006ff */
[----:B------:R-:W-:Y:S02]  /*2a50*/  F2FP.F16.E4M3.UNPACK_B R5, R5 ;  /* 0x00000005ff05723e */ /* 0x000fe400020006ff */
[--C-:B------:R-:W-:Y:S02]  /*2a60*/  LOP3.LUT R67, R28, 0xff00, R29.reuse, 0xf8, !PT ;  /* 0x0000ff001c437812 */ /* 0x100fe400078ef81d */
[----:B------:R-:W-:Y:S01]  /*2a70*/  F2FP.F16.E4M3.UNPACK_B R24, R24 ;  /* 0x00000018ff18723e */ /* 0x000fe200020006ff */
[----:B------:R-:W-:Y:S01]  /*2a80*/  FFMA R25, R25, UR13, R0 ;  /* 0x0000000d19197c23 */ /* 0x000fe20008000000 */
[----:B------:R-:W-:Y:S01]  /*2a90*/  SHF.R.U32.HI R28, RZ, 0x10, R29 ;  /* 0x00000010ff1c7819 */ /* 0x000fe2000001161d */
[----:B------:R-:W-:-:S02]  /*2aa0*/  HADD2.F32 R0, -RZ, R4.H0_H0 ;  /* 0x20000004ff007230 */ /* 0x000fc40000004100 */
[----:B------:R-:W-:Y:S01]  /*2ab0*/  HADD2.F32 R4, -RZ, R5.H0_H0 ;  /* 0x20000005ff047230 */ /* 0x000fe20000004100 */
[----:B------:R-:W-:Y:S01]  /*2ac0*/  LOP3.LUT R28, R28, 0xff, RZ, 0xc0, !PT ;  /* 0x000000ff1c1c7812 */ /* 0x000fe200078ec0ff */
[----:B------:R-:W-:Y:S01]  /*2ad0*/  HADD2.F32 R5, -RZ, R24.H0_H0 ;  /* 0x20000018ff057230 */ /* 0x000fe20000004100 */
[----:B------:R-:W-:Y:S01]  /*2ae0*/  LOP3.LUT R24, R33, 0xff, RZ, 0xc0, !PT ;  /* 0x000000ff21187812 */ /* 0x000fe200078ec0ff */
[----:B------:R-:W-:Y:S01]  /*2af0*/  FFMA R0, R0, UR13, RZ ;  /* 0x0000000d00007c23 */ /* 0x000fe200080000ff */
[----:B------:R-:W-:Y:S02]  /*2b00*/  F2FP.F16.E4M3.UNPACK_B R28, R28 ;  /* 0x0000001cff1c723e */ /* 0x000fe400020006ff */
[----:B------:R-:W-:Y:S02]  /*2b10*/  F2FP.F16.E4M3.UNPACK_B R24, R24 ;  /* 0x00000018ff18723e */ /* 0x000fe400020006ff */
[----:B------:R-:W-:Y:S01]  /*2b20*/  SHF.R.U32.HI R66, RZ, 0x18, R33 ;  /* 0x00000018ff427819 */ /* 0x000fe20000011621 */
[----:B------:R-:W-:Y:S01]  /*2b30*/  HADD2.F32 R29, -RZ, R28.H0_H0 ;  /* 0x2000001cff1d7230 */ /* 0x000fe20000004100 */
[----:B------:R-:W-:Y:S01]  /*2b40*/  LOP3.LUT R64, R64, 0xff00, R31, 0xf8, !PT ;  /* 0x0000ff0040407812 */ /* 0x000fe200078ef81f */
[----:B------:R-:W-:Y:S01]  /*2b50*/  FFMA R0, R5, UR13, R0 ;  /* 0x0000000d05007c23 */ /* 0x000fe20008000000 */
[----:B------:R-:W-:Y:S01]  /*2b60*/  LOP3.LUT R31, R32, 0xff, RZ, 0xc0, !PT ;  /* 0x000000ff201f7812 */ /* 0x000fe200078ec0ff */
[----:B------:R-:W-:Y:S01]  /*2b70*/  FFMA R4, R4, UR13, RZ ;  /* 0x0000000d04047c23 */ /* 0x000fe200080000ff */
[----:B------:R-:W-:Y:S01]  /*2b80*/  F2FP.F16.E4M3.UNPACK_B R28, R66 ;  /* 0x00000042ff1c723e */ /* 0x000fe200020006ff */
[----:B------:R-:W-:Y:S01]  /*2b90*/  HADD2.F32 R5, -RZ, R24.H0_H0 ;  /* 0x20000018ff057230 */ /* 0x000fe20000004100 */
[----:B------:R-:W-:Y:S01]  /*2ba0*/  F2FP.F16.E4M3.UNPACK_B R31, R31 ;  /* 0x0000001fff1f723e */ /* 0x000fe200020006ff */
[----:B------:R-:W-:Y:S01]  /*2bb0*/  FFMA R4, R29, UR13, R4 ;  /* 0x0000000d1d047c23 */ /* 0x000fe20008000004 */
[C---:B------:R-:W-:Y:S01]  /*2bc0*/  IMAD.U32 R68, R32.reuse, 0x10000, RZ ;  /* 0x0001000020447824 */ /* 0x040fe200078e00ff */
[----:B------:R-:W-:Y:S01]  /*2bd0*/  SHF.R.U64 R24, R32, 0x10, R33 ;  /* 0x0000001020187819 */ /* 0x000fe20000001221 */
[----:B------:R-:W-:-:S02]  /*2be0*/  HADD2.F32 R63, -RZ, R28.H0_H0 ;  /* 0x2000001cff3f7230 */ /* 0x000fc40000004100 */
[----:B------:R-:W-:Y:S01]  /*2bf0*/  FFMA R29, R5, UR13, R60 ;  /* 0x0000000d051d7c23 */ /* 0x000fe2000800003c */
[C---:B------:R-:W-:Y:S01]  /*2c00*/  IMAD.SHL.U32 R107, R32.reuse, 0x100, RZ ;  /* 0x00000100206b7824 */ /* 0x040fe200078e00ff */
[C-C-:B------:R-:W-:Y:S02]  /*2c10*/  SHF.R.U64 R5, R32.reuse, 0x8, R33.reuse ;  /* 0x0000000820057819 */ /* 0x140fe40000001221 */
[----:B------:R-:W-:Y:S02]  /*2c20*/  LOP3.LUT R95, R57, 0xff0000, R32, 0xf8, !PT ;  /* 0x00ff0000395f7812 */ /* 0x000fe400078ef820 */
[--C-:B------:R-:W-:Y:S01]  /*2c30*/  SHF.R.U64 R28, R32, 0x18, R33.reuse ;  /* 0x00000018201c7819 */ /* 0x100fe20000001221 */
[----:B------:R-:W-:Y:S01]  /*2c40*/  HADD2.F32 R31, -RZ, R31.H0_H0 ;  /* 0x2000001fff1f7230 */ /* 0x000fe20000004100 */
[----:B------:R-:W-:-:S04]  /*2c50*/  SHF.R.U32.HI R32, RZ, 0x10, R33 ;  /* 0x00000010ff207819 */ /* 0x000fc80000011621 */
[----:B------:R-:W-:Y:S01]  /*2c60*/  LOP3.LUT R32, R32, 0xff, RZ, 0xc0, !PT ;  /* 0x000000ff20207812 */ /* 0x000fe200078ec0ff */
[----:B------:R-:W-:Y:S01]  /*2c70*/  FFMA R56, R31, UR13, R56 ;  /* 0x0000000d1f387c23 */ /* 0x000fe20008000038 */
[--C-:B------:R-:W-:Y:S02]  /*2c80*/  SHF.R.U32.HI R31, RZ, 0x8, R33.reuse ;  /* 0x00000008ff1f7819 */ /* 0x100fe40000011621 */
[----:B------:R-:W-:Y:S02]  /*2c90*/  LOP3.LUT R65, R64, 0xff0000, R33, 0xf8, !PT ;  /* 0x00ff000040417812 */ /* 0x000fe400078ef821 */
[----:B------:R-:W-:Y:S02]  /*2ca0*/  LOP3.LUT R83, R70, 0xff0000, R5, 0xf8, !PT ;  /* 0x00ff000046537812 */ /* 0x000fe400078ef805 */
[----:B------:R-:W-:Y:S02]  /*2cb0*/  LOP3.LUT R5, R5, 0xff, RZ, 0xc0, !PT ;  /* 0x000000ff05057812 */ /* 0x000fe400078ec0ff */
[----:B------:R-:W-:-:S02]  /*2cc0*/  F2FP.F16.E4M3.UNPACK_B R33, R32 ;  /* 0x00000020ff21723e */ /* 0x000fc400020006ff */
[----:B------:R-:W-:Y:S02]  /*2cd0*/  LOP3.LUT R37, R37, 0xff0000, R68, 0xf8, !PT ;  /* 0x00ff000025257812 */ /* 0x000fe400078ef844 */
[----:B------:R-:W-:Y:S01]  /*2ce0*/  LOP3.LUT R68, R67, 0xff0000, R28, 0xf8, !PT ;  /* 0x00ff000043447812 */ /* 0x000fe200078ef81c */
[----:B------:R-:W-:Y:S01]  /*2cf0*/  HADD2.F32 R33, -RZ, R33.H0_H0 ;  /* 0x20000021ff217230 */ /* 0x000fe20000004100 */
[----:B------:R-:W-:Y:S02]  /*2d00*/  LOP3.LUT R28, R28, 0xff, RZ, 0xc0, !PT ;  /* 0x000000ff1c1c7812 */ /* 0x000fe400078ec0ff */
[----:B------:R-:W-:Y:S02]  /*2d10*/  F2FP.F16.E4M3.UNPACK_B R5, R5 ;  /* 0x00000005ff05723e */ /* 0x000fe400020006ff */
[----:B------:R-:W-:Y:S02]  /*2d20*/  LOP3.LUT R31, R31, 0xff, RZ, 0xc0, !PT ;  /* 0x000000ff1f1f7812 */ /* 0x000fe400078ec0ff */
[----:B------:R-:W-:Y:S01]  /*2d30*/  F2FP.F16.E4M3.UNPACK_B R28, R28 ;  /* 0x0000001cff1c723e */ /* 0x000fe200020006ff */
[----:B------:R-:W-:Y:S01]  /*2d40*/  HADD2.F32 R5, -RZ, R5.H0_H0 ;  /* 0x20000005ff057230 */ /* 0x000fe20000004100 */
[----:B------:R-:W-:Y:S01]  /*2d50*/  F2FP.F16.E4M3.UNPACK_B R31, R31 ;  /* 0x0000001fff1f723e */ /* 0x000fe200020006ff */
[----:B------:R-:W-:Y:S01]  /*2d60*/  FFMA R33, R33, UR13, R4 ;  /* 0x0000000d21217c23 */ /* 0x000fe20008000004 */
[----:B------:R-:W-:Y:S01]  /*2d70*/  IADD3 R4, P0, PT, R6, UR8, RZ ;  /* 0x0000000806047c10 */ /* 0x000fe2000ff1e0ff */
[----:B------:R-:W-:Y:S01]  /*2d80*/  HADD2.F32 R32, -RZ, R28.H0_H0 ;  /* 0x2000001cff207230 */ /* 0x000fe20000004100 */
[----:B------:R-:W-:Y:S01]  /*2d90*/  LOP3.LUT R71, R71, 0xff0000, R24, 0xf8, !PT ;  /* 0x00ff000047477812 */ /* 0x000fe200078ef818 */
[----:B------:R-:W-:Y:S01]  /*2da0*/  FFMA R28, R5, UR13, R30 ;  /* 0x0000000d051c7c23 */ /* 0x000fe2000800001e */
[----:B------:R-:W-:Y:S01]  /*2db0*/  LOP3.LUT R24, R24, 0xff, RZ, 0xc0, !PT ;  /* 0x000000ff18187812 */ /* 0x000fe200078ec0ff */
[----:B------:R-:W-:Y:S01]  /*2dc0*/  HADD2.F32 R31, -RZ, R31.H0_H0 ;  /* 0x2000001fff1f7230 */ /* 0x000fe20000004100 */
[----:B------:R-:W-:Y:S01]  /*2dd0*/  IADD3.X R5, PT, PT, R7, UR9, RZ, P0, !PT ;  /* 0x0000000907057c10 */ /* 0x000fe200087fe4ff */
[----:B------:R-:W-:Y:S01]  /*2de0*/  FFMA R25, R32, UR13, R25 ;  /* 0x0000000d20197c23 */ /* 0x000fe20008000019 */
[----:B------:R-:W-:Y:S01]  /*2df0*/  F2FP.F16.E4M3.UNPACK_B R24, R24 ;  /* 0x00000018ff18723e */ /* 0x000fe200020006ff */
[----:B------:R-:W4:Y:S01]  /*2e00*/  LDG.E.64 R6, desc[UR24][R6.64] ;  /* 0x0000001806067981 */ /* 0x000f22000c1e1b00 */
[----:B------:R-:W-:Y:S01]  /*2e10*/  FFMA R32, R31, UR13, R0 ;  /* 0x0000000d1f207c23 */ /* 0x000fe20008000000 */
[----:B------:R-:W-:-:S02]  /*2e20*/  LOP3.LUT R0, R35, 0xff, RZ, 0xc0, !PT ;  /* 0x000000ff23007812 */ /* 0x000fc400078ec0ff */
[----:B------:R0:W4:Y:S01]  /*2e30*/  LDG.E.64 R30, desc[UR24][R4.64] ;  /* 0x00000018041e7981 */ /* 0x000122000c1e1b00 */
[----:B------:R-:W-:Y:S01]  /*2e40*/  HADD2.F32 R24, -RZ, R24.H0_H0 ;  /* 0x20000018ff187230 */ /* 0x000fe20000004100 */
[----:B------:R-:W-:Y:S02]  /*2e50*/  F2FP.F16.E4M3.UNPACK_B R0, R0 ;  /* 0x00000000ff00723e */ /* 0x000fe400020006ff */
[----:B------:R-:W-:Y:S01]  /*2e60*/  SHF.R.U32.HI R57, RZ, 0x18, R35 ;  /* 0x00000018ff397819 */ /* 0x000fe20000011623 */
[----:B------:R-:W-:Y:S02]  /*2e70*/  IMAD.SHL.U32 R60, R34, 0x1000000, RZ ;  /* 0x01000000223c7824 */ /* 0x000fe400078e00ff */
[----:B------:R-:W-:Y:S01]  /*2e80*/  FFMA R61, R24, UR13, R61 ;  /* 0x0000000d183d7c23 */ /* 0x000fe2000800003d */
[----:B------:R-:W-:Y:S01]  /*2e90*/  HADD2.F32 R64, -RZ, R0.H0_H0 ;  /* 0x20000000ff407230 */ /* 0x000fe20000004100 */
[----:B------:R-:W-:Y:S02]  /*2ea0*/  F2FP.F16.E4M3.UNPACK_B R24, R57 ;  /* 0x00000039ff18723e */ /* 0x000fe400020006ff */
[----:B------:R-:W-:-:S02]  /*2eb0*/  LOP3.LUT R0, R34, 0xff, RZ, 0xc0, !PT ;  /* 0x000000ff22007812 */ /* 0x000fc400078ec0ff */
[----:B------:R-:W-:Y:S01]  /*2ec0*/  LOP3.LUT R60, R37, 0xff000000, R60, 0xf8, !PT ;  /* 0xff000000253c7812 */ /* 0x000fe200078ef83c */
[----:B------:R-:W-:Y:S01]  /*2ed0*/  HADD2.F32 R37, -RZ, R24.H0_H0 ;  /* 0x20000018ff257230 */ /* 0x000fe20000004100 */
[----:B------:R-:W-:Y:S01]  /*2ee0*/  F2FP.F16.E4M3.UNPACK_B R24, R0 ;  /* 0x00000000ff18723e */ /* 0x000fe200020006ff */
[----:B------:R-:W-:Y:S01]  /*2ef0*/  FFMA R62, R63, UR13, R62 ;  /* 0x0000000d3f3e7c23 */ /* 0x000fe2000800003e */
[C---:B------:R-:W-:Y:S01]  /*2f00*/  SHF.L.U64.HI R69, R36.reuse, 0x8, RZ ;  /* 0x0000000824457819 */ /* 0x040fe200000102ff */
[----:B------:R-:W-:Y:S01]  /*2f10*/  IMAD.SHL.U32 R67, R36, 0x100, RZ ;  /* 0x0000010024437824 */ /* 0x000fe200078e00ff */
[C---:B------:R-:W-:Y:S01]  /*2f20*/  SHF.L.U64.HI R63, R66.reuse, 0x10, RZ ;  /* 0x00000010423f7819 */ /* 0x040fe200000102ff */
[----:B------:R-:W-:Y:S01]  /*2f30*/  IMAD.U32 R66, R66, 0x10000, RZ ;  /* 0x0001000042427824 */ /* 0x000fe200078e00ff */
[C---:B------:R-:W-:Y:S01]  /*2f40*/  SHF.L.U64.HI R36, R57.reuse, 0x18, RZ ;  /* 0x0000001839247819 */ /* 0x040fe200000102ff */
[----:B------:R-:W-:Y:S02]  /*2f50*/  IMAD.SHL.U32 R57, R57, 0x1000000, RZ ;  /* 0x0100000039397824 */ /* 0x000fe400078e00ff */
[----:B------:R-:W-:Y:S01]  /*2f60*/  FFMA R64, R64, UR13, R29 ;  /* 0x0000000d40407c23 */ /* 0x000fe2000800001d */
[----:B------:R-:W-:Y:S01]  /*2f70*/  HADD2.F32 R29, -RZ, R24.H0_H0 ;  /* 0x20000018ff1d7230 */ /* 0x000fe20000004100 */
[----:B------:R-:W-:-:S02]  /*2f80*/  SHF.R.U32.HI R24, RZ, 0x8, R35 ;  /* 0x00000008ff187819 */ /* 0x000fc40000011623 */
[----:B------:R-:W-:Y:S01]  /*2f90*/  LOP3.LUT R0, R36, R69, R63, 0xfe, !PT ;  /* 0x0000004524007212 */ /* 0x000fe200078efe3f */
[----:B------:R-:W-:Y:S01]  /*2fa0*/  FFMA R63, R37, UR13, R62 ;  /* 0x0000000d253f7c23 */ /* 0x000fe2000800003e */
[----:B------:R-:W-:Y:S01]  /*2fb0*/  LOP3.LUT R57, R57, R67, R66, 0xfe, !PT ;  /* 0x0000004339397212 */ /* 0x000fe200078efe42 */
[C---:B------:R-:W-:Y:S01]  /*2fc0*/  IMAD.U32 R106, R34.reuse, 0x10000, RZ ;  /* 0x00010000226a7824 */ /* 0x040fe200078e00ff */
[C-C-:B------:R-:W-:Y:S01]  /*2fd0*/  SHF.R.U64 R62, R34.reuse, 0x8, R35.reuse ;  /* 0x00000008223e7819 */ /* 0x140fe20000001223 */
[C---:B------:R-:W-:Y:S01]  /*2fe0*/  IMAD.SHL.U32 R94, R34.reuse, 0x100, RZ ;  /* 0x00000100225e7824 */ /* 0x040fe200078e00ff */
[C-C-:B------:R-:W-:Y:S02]  /*2ff0*/  SHF.R.U64 R37, R34.reuse, 0x10, R35.reuse ;  /* 0x0000001022257819 */ /* 0x140fe40000001223 */
[----:B------:R-:W-:Y:S02]  /*3000*/  LOP3.LUT R82, R83, 0xff000000, R34, 0xf8, !PT ;  /* 0xff00000053527812 */ /* 0x000fe400078ef822 */
[----:B------:R-:W-:-:S02]  /*3010*/  SHF.R.U64 R66, R34, 0x18, R35 ;  /* 0x0000001822427819 */ /* 0x000fc40000001223 */
[----:B------:R-:W-:Y:S02]  /*3020*/  LOP3.LUT R34, R24, 0xff, RZ, 0xc0, !PT ;  /* 0x000000ff18227812 */ /* 0x000fe400078ec0ff */
[----:B------:R-:W-:Y:S02]  /*3030*/  SHF.R.U32.HI R36, RZ, 0x10, R35 ;  /* 0x00000010ff247819 */ /* 0x000fe40000011623 */
[----:B------:R-:W-:Y:S02]  /*3040*/  F2FP.F16.E4M3.UNPACK_B R34, R34 ;  /* 0x00000022ff22723e */ /* 0x000fe400020006ff */
[----:B------:R-:W-:Y:S02]  /*3050*/  LOP3.LUT R24, R57, R26, RZ, 0xfc, !PT ;  /* 0x0000001a39187212 */ /* 0x000fe400078efcff */
[----:B------:R-:W-:Y:S01]  /*3060*/  LOP3.LUT R26, R62, 0xff, RZ, 0xc0, !PT ;  /* 0x000000ff3e1a7812 */ /* 0x000fe200078ec0ff */
[----:B------:R-:W-:Y:S01]  /*3070*/  FFMA R29, R29, UR13, R56 ;  /* 0x0000000d1d1d7c23 */ /* 0x000fe20008000038 */
[----:B------:R-:W-:Y:S01]  /*3080*/  LOP3.LUT R36, R36, 0xff, RZ, 0xc0, !PT ;  /* 0x000000ff24247812 */ /* 0x000fe200078ec0ff */
[----:B------:R-:W-:Y:S01]  /*3090*/  HADD2.F32 R57, -RZ, R34.H0_H0 ;  /* 0x20000022ff397230 */ /* 0x000fe20000004100 */
[----:B------:R-:W-:-:S02]  /*30a0*/  LOP3.LUT R56, R68, 0xff000000, R37, 0xf8, !PT ;  /* 0xff00000044387812 */ /* 0x000fc400078ef825 */
[----:B------:R-:W-:Y:S02]  /*30b0*/  LOP3.LUT R35, R37, 0xff, RZ, 0xc0, !PT ;  /* 0x000000ff25237812 */ /* 0x000fe400078ec0ff */
[----:B------:R-:W-:Y:S02]  /*30c0*/  F2FP.F16.E4M3.UNPACK_B R34, R26 ;  /* 0x0000001aff22723e */ /* 0x000fe400020006ff */
[----:B------:R-:W-:Y:S02]  /*30d0*/  LOP3.LUT R37, R66, 0xff, RZ, 0xc0, !PT ;  /* 0x000000ff42257812 */ /* 0x000fe400078ec0ff */
[----:B------:R-:W-:Y:S02]  /*30e0*/  LOP3.LUT R70, R71, 0xff000000, R62, 0xf8, !PT ;  /* 0xff00000047467812 */ /* 0x000fe400078ef83e */
[----:B------:R-:W-:Y:S02]  /*30f0*/  F2FP.F16.E4M3.UNPACK_B R62, R36 ;  /* 0x00000024ff3e723e */ /* 0x000fe400020006ff */
[----:B------:R-:W-:Y:S01]  /*3100*/  F2FP.F16.E4M3.UNPACK_B R36, R35 ;  /* 0x00000023ff24723e */ /* 0x000fe200020006ff */
[----:B------:R-:W-:Y:S01]  /*3110*/  HADD2.F32 R35, -RZ, R34.H0_H0 ;  /* 0x20000022ff237230 */ /* 0x000fe20000004100 */
[----:B------:R-:W-:Y:S01]  /*3120*/  F2FP.F16.E4M3.UNPACK_B R37, R37 ;  /* 0x00000025ff25723e */ /* 0x000fe200020006ff */
[----:B------:R-:W-:Y:S01]  /*3130*/  FFMA R57, R57, UR13, R32 ;  /* 0x0000000d39397c23 */ /* 0x000fe20008000020 */
[----:B--2---:R-:W-:Y:S01]  /*3140*/  LOP3.LUT R34, R38, 0xff, RZ, 0xc0, !PT ;  /* 0x000000ff26227812 */ /* 0x004fe200078ec0ff */
[----:B------:R-:W-:-:S02]  /*3150*/  HADD2.F32 R36, -RZ, R36.H0_H0 ;  /* 0x20000024ff247230 */ /* 0x000fc40000004100 */
[----:B------:R-:W-:Y:S01]  /*3160*/  FFMA R28, R35, UR13, R28 ;  /* 0x0000000d231c7c23 */ /* 0x000fe2000800001c */
[----:B------:R-:W-:Y:S01]  /*3170*/  HADD2.F32 R32, -RZ, R37.H0_H0 ;  /* 0x20000025ff207230 */ /* 0x000fe20000004100 */
[----:B------:R-:W-:Y:S02]  /*3180*/  LOP3.LUT R107, R74, 0xff0000, R107, 0xf8, !PT ;  /* 0x00ff00004a6b7812 */ /* 0x000fe400078ef86b */
[----:B------:R-:W-:Y:S02]  /*3190*/  LOP3.LUT R35, R39, 0xff, RZ, 0xc0, !PT ;  /* 0x000000ff27237812 */ /* 0x000fe400078ec0ff */
[----:B------:R-:W-:Y:S01]  /*31a0*/  SHF.R.U32.HI R74, RZ, 0x18, R39 ;  /* 0x00000018ff4a7819 */ /* 0x000fe20000011627 */
[----:B------:R-:W-:Y:S01]  /*31b0*/  HADD2.F32 R62, -RZ, R62.H0_H0 ;  /* 0x2000003eff3e7230 */ /* 0x000fe20000004100 */
[----:B------:R-:W-:Y:S01]  /*31c0*/  F2FP.F16.E4M3.UNPACK_B R34, R34 ;  /* 0x00000022ff22723e */ /* 0x000fe200020006ff */
[----:B------:R-:W-:Y:S01]  /*31d0*/  FFMA R36, R36, UR13, R61 ;  /* 0x0000000d24247c23 */ /* 0x000fe2000800003d */
[----:B------:R-:W-:Y:S01]  /*31e0*/  FFMA R32, R32, UR13, R25 ;  /* 0x0000000d20207c23 */ /* 0x000fe20008000019 */
[----:B------:R-:W-:-:S02]  /*31f0*/  F2FP.F16.E4M3.UNPACK_B R35, R35 ;  /* 0x00000023ff23723e */ /* 0x000fc400020006ff */
[----:B------:R-:W-:Y:S02]  /*3200*/  LOP3.LUT R26, R65, 0xff000000, R66, 0xf8, !PT ;  /* 0xff000000411a7812 */ /* 0x000fe400078ef842 */
[C-C-:B------:R-:W-:Y:S02]  /*3210*/  SHF.R.U64 R25, R38.reuse, 0x8, R39.reuse ;  /* 0x0000000826197819 */ /* 0x140fe40000001227 */
[----:B------:R-:W-:Y:S02]  /*3220*/  F2FP.F16.E4M3.UNPACK_B R61, R74 ;  /* 0x0000004aff3d723e */ /* 0x000fe400020006ff */
[----:B------:R-:W-:Y:S01]  /*3230*/  SHF.R.U64 R65, R38, 0x10, R39 ;  /* 0x0000001026417819 */ /* 0x000fe20000001227 */
[----:B------:R-:W-:Y:S02]  /*3240*/  HADD2.F32 R34, -RZ, R34.H0_H0 ;  /* 0x20000022ff227230 */ /* 0x000fe40000004100 */
[----:B------:R-:W-:Y:S01]  /*3250*/  FFMA R33, R62, UR13, R33 ;  /* 0x0000000d3e217c23 */ /* 0x000fe20008000021 */
[----:B------:R-:W-:Y:S01]  /*3260*/  LOP3.LUT R25, R25, 0xff, RZ, 0xc0, !PT ;  /* 0x000000ff19197812 */ /* 0x000fe200078ec0ff */
[----:B------:R-:W-:Y:S01]  /*3270*/  HADD2.F32 R37, -RZ, R35.H0_H0 ;  /* 0x20000023ff257230 */ /* 0x000fe20000004100 */
[----:B------:R-:W-:Y:S01]  /*3280*/  LOP3.LUT R35, R65, 0xff, RZ, 0xc0, !PT ;  /* 0x000000ff41237812 */ /* 0x000fe200078ec0ff */
[----:B------:R-:W-:Y:S01]  /*3290*/  HADD2.F32 R62, -RZ, R61.H0_H0 ;  /* 0x2000003dff3e7230 */ /* 0x000fe20000004100 */
[----:B------:R-:W-:Y:S01]  /*32a0*/  F2FP.F16.E4M3.UNPACK_B R25, R25 ;  /* 0x00000019ff19723e */ /* 0x000fe200020006ff */
[----:B------:R-:W-:Y:S01]  /*32b0*/  FFMA R29, R34, UR13, R29 ;  /* 0x0000000d221d7c23 */ /* 0x000fe2000800001d */
[----:B------:R-:W-:-:S02]  /*32c0*/  SHF.R.U32.HI R61, RZ, 0x8, R39 ;  /* 0x00000008ff3d7819 */ /* 0x000fc40000011627 */
[----:B------:R-:W-:Y:S01]  /*32d0*/  F2FP.F16.E4M3.UNPACK_B R34, R35 ;  /* 0x00000023ff22723e */ /* 0x000fe200020006ff */
[----:B------:R-:W-:Y:S01]  /*32e0*/  FFMA R63, R62, UR13, R63 ;  /* 0x0000000d3e3f7c23 */ /* 0x000fe2000800003f */
[----:B------:R-:W-:Y:S01]  /*32f0*/  SHF.R.U64 R62, R38, 0x18, R39 ;  /* 0x00000018263e7819 */ /* 0x000fe20000001227 */
[----:B------:R-:W-:Y:S01]  /*3300*/  FFMA R64, R37, UR13, R64 ;  /* 0x0000000d25407c23 */ /* 0x000fe20008000040 */
[----:B------:R-:W-:Y:S01]  /*3310*/  LOP3.LUT R61, R61, 0xff, RZ, 0xc0, !PT ;  /* 0x000000ff3d3d7812 */ /* 0x000fe200078ec0ff */
[----:B------:R-:W-:Y:S02]  /*3320*/  HADD2.F32 R35, -RZ, R25.H0_H0 ;  /* 0x20000019ff237230 */ /* 0x000fe40000004100 */
[----:B------:R-:W-:Y:S01]  /*3330*/  HADD2.F32 R37, -RZ, R34.H0_H0 ;  /* 0x20000022ff257230 */ /* 0x000fe20000004100 */
[----:B------:R-:W-:Y:S02]  /*3340*/  LOP3.LUT R34, R62, 0xff, RZ, 0xc0, !PT ;  /* 0x000000ff3e227812 */ /* 0x000fe400078ec0ff */
[----:B------:R-:W-:Y:S01]  /*3350*/  F2FP.F16.E4M3.UNPACK_B R61, R61 ;  /* 0x0000003dff3d723e */ /* 0x000fe200020006ff */
[----:B------:R-:W-:Y:S01]  /*3360*/  FFMA R28, R35, UR13, R28 ;  /* 0x0000000d231c7c23 */ /* 0x000fe2000800001c */
[----:B0-----:R-:W-:-:S02]  /*3370*/  IADD3 R4, P0, PT, R4, UR8, RZ ;  /* 0x0000000804047c10 */ /* 0x001fc4000ff1e0ff */
[----:B------:R-:W-:Y:S01]  /*3380*/  F2FP.F16.E4M3.UNPACK_B R35, R34 ;  /* 0x00000022ff23723e */ /* 0x000fe200020006ff */
[----:B------:R-:W-:Y:S01]  /*3390*/  FFMA R34, R37, UR13, R36 ;  /* 0x0000000d25227c23 */ /* 0x000fe20008000024 */
[----:B------:R-:W-:Y:S01]  /*33a0*/  HADD2.F32 R36, -RZ, R61.H0_H0 ;  /* 0x2000003dff247230 */ /* 0x000fe20000004100 */
[----:B------:R-:W-:-:S04]  /*33b0*/  IADD3.X R5, PT, PT, R5, UR9, RZ, P0, !PT ;  /* 0x0000000905057c10 */ /* 0x000fc800087fe4ff */
[----:B------:R-:W-:Y:S02]  /*33c0*/  FFMA R57, R36, UR13, R57 ;  /* 0x0000000d24397c23 */ /* 0x000fe40008000039 */
[----:B------:R0:W2:Y:S01]  /*33d0*/  LDG.E.64 R36, desc[UR24][R4.64] ;  /* 0x0000001804247981 */ /* 0x0000a2000c1e1b00 */
[----:B------:R-:W-:-:S04]  /*33e0*/  SHF.R.U32.HI R25, RZ, 0x10, R39 ;  /* 0x00000010ff197819 */ /* 0x000fc80000011627 */
[----:B------:R-:W-:-:S04]  /*33f0*/  LOP3.LUT R62, R25, 0xff, RZ, 0xc0, !PT ;  /* 0x000000ff193e7812 */ /* 0x000fc800078ec0ff */
[----:B------:R-:W-:Y:S01]  /*3400*/  F2FP.F16.E4M3.UNPACK_B R62, R62 ;  /* 0x0000003eff3e723e */ /* 0x000fe200020006ff */
[----:B------:R-:W-:-:S04]  /*3410*/  HADD2.F32 R35, -RZ, R35.H0_H0 ;  /* 0x20000023ff237230 */ /* 0x000fc80000004100 */
[----:B------:R-:W-:Y:S02]  /*3420*/  HADD2.F32 R62, -RZ, R62.H0_H0 ;  /* 0x2000003eff3e7230 */ /* 0x000fe40000004100 */
[----:B------:R-:W-:Y:S01]  /*3430*/  FFMA R32, R35, UR13, R32 ;  /* 0x0000000d23207c23 */ /* 0x000fe20008000020 */
[----:B------:R-:W-:Y:S02]  /*3440*/  SHF.L.U64.HI R78, R38, 0x10, R39 ;  /* 0x00000010264e7819 */ /* 0x000fe40000010227 */
[----:B------:R-:W-:Y:S01]  /*3450*/  LOP3.LUT R35, R97, 0xff000000, RZ, 0xc0, !PT ;  /* 0xff00000061237812 */ /* 0x000fe200078ec0ff */
[----:B------:R-:W-:Y:S01]  /*3460*/  FFMA R33, R62, UR13, R33 ;  /* 0x0000000d3e217c23 */ /* 0x000fe20008000021 */
[----:B------:R-:W-:Y:S02]  /*3470*/  LOP3.LUT R83, R27, 0xff000000, RZ, 0xc0, !PT ;  /* 0xff0000001b537812 */ /* 0x000fe400078ec0ff */
[----:B------:R-:W-:Y:S02]  /*3480*/  LOP3.LUT R62, R73, 0xff000000, RZ, 0xc0, !PT ;  /* 0xff000000493e7812 */ /* 0x000fe400078ec0ff */
[----:B---3--:R-:W-:-:S02]  /*3490*/  LOP3.LUT R27, R40, 0xff, RZ, 0xc0, !PT ;  /* 0x000000ff281b7812 */ /* 0x008fc400078ec0ff */
[C-C-:B------:R-:W-:Y:S02]  /*34a0*/  SHF.L.U64.HI R65, R38.reuse, 0x18, R39.reuse ;  /* 0x0000001826417819 */ /* 0x140fe40000010227 */
[----:B------:R-:W-:Y:S02]  /*34b0*/  LOP3.LUT R78, R35, 0xff, R78, 0xf8, !PT ;  /* 0x000000ff234e7812 */ /* 0x000fe400078ef84e */
[--C-:B------:R-:W-:Y:S02]  /*34c0*/  SHF.L.U64.HI R76, R38, 0x8, R39.reuse ;  /* 0x00000008264c7819 */ /* 0x100fe40000010227 */
[--C-:B------:R-:W-:Y:S02]  /*34d0*/  LOP3.LUT R71, R62, 0xff, R39.reuse, 0xf8, !PT ;  /* 0x000000ff3e477812 */ /* 0x100fe400078ef827 */
[----:B------:R-:W-:Y:S02]  /*34e0*/  SHF.R.U32.HI R68, RZ, 0x8, R39 ;  /* 0x00000008ff447819 */ /* 0x000fe40000011627 */
[----:B------:R-:W-:-:S02]  /*34f0*/  LOP3.LUT R39, R59, 0xff000000, RZ, 0xc0, !PT ;  /* 0xff0000003b277812 */ /* 0x000fc400078ec0ff */
[----:B------:R-:W-:Y:S02]  /*3500*/  SHF.R.U32.HI R35, RZ, 0x18, R41 ;  /* 0x00000018ff237819 */ /* 0x000fe40000011629 */
[----:B------:R-:W-:Y:S02]  /*3510*/  F2FP.F16.E4M3.UNPACK_B R27, R27 ;  /* 0x0000001bff1b723e */ /* 0x000fe400020006ff */
[----:B------:R-:W-:Y:S02]  /*3520*/  LOP3.LUT R83, R83, 0xff, R38, 0xf8, !PT ;  /* 0x000000ff53537812 */ /* 0x000fe400078ef826 */
[----:B------:R-:W-:Y:S01]  /*3530*/  LOP3.LUT R68, R39, 0xff, R68, 0xf8, !PT ;  /* 0x000000ff27447812 */ /* 0x000fe200078ef844 */
[----:B------:R-:W-:Y:S01]  /*3540*/  IMAD.SHL.U32 R39, R35, 0x100, RZ ;  /* 0x0000010023277824 */ /* 0x000fe200078e00ff */
[----:B------:R-:W-:Y:S01]  /*3550*/  F2FP.F16.E4M3.UNPACK_B R35, R35 ;  /* 0x00000023ff23723e */ /* 0x000fe200020006ff */
[----:B------:R-:W-:Y:S01]  /*3560*/  HADD2.F32 R38, -RZ, R27.H0_H0 ;  /* 0x2000001bff267230 */ /* 0x000fe20000004100 */
[----:B------:R-:W-:-:S02]  /*3570*/  LOP3.LUT R27, R41, 0xff, RZ, 0xc0, !PT ;  /* 0x000000ff291b7812 */ /* 0x000fc400078ec0ff */
[----:B------:R-:W-:Y:S01]  /*3580*/  LOP3.LUT R74, R39, R0, R74, 0xfe, !PT ;  /* 0x00000000274a7212 */ /* 0x000fe200078efe4a */
[----:B------:R-:W-:Y:S01]  /*3590*/  HADD2.F32 R62, -RZ, R35.H0_H0 ;  /* 0x20000023ff3e7230 */ /* 0x000fe20000004100 */
[----:B------:R-:W-:Y:S02]  /*35a0*/  F2FP.F16.E4M3.UNPACK_B R27, R27 ;  /* 0x0000001bff1b723e */ /* 0x000fe400020006ff */
[----:B------:R-:W-:Y:S01]  /*35b0*/  SHF.R.U64 R35, R40, 0x10, R41 ;  /* 0x0000001028237819 */ /* 0x000fe20000001229 */
[----:B------:R-:W-:Y:S01]  /*35c0*/  FFMA R38, R38, UR13, R29 ;  /* 0x0000000d26267c23 */ /* 0x000fe2000800001d */
[--C-:B------:R-:W-:Y:S01]  /*35d0*/  SHF.R.U64 R0, R40, 0x8, R41.reuse ;  /* 0x0000000828007819 */ /* 0x100fe20000001229 */
[----:B------:R-:W-:Y:S01]  /*35e0*/  HADD2.F32 R29, -RZ, R27.H0_H0 ;  /* 0x2000001bff1d7230 */ /* 0x000fe20000004100 */
[----:B------:R-:W-:Y:S02]  /*35f0*/  SHF.R.U32.HI R39, RZ, 0x8, R41 ;  /* 0x00000008ff277819 */ /* 0x000fe40000011629 */
[----:B------:R-:W-:-:S02]  /*3600*/  LOP3.LUT R61, R85, 0xff000000, RZ, 0xc0, !PT ;  /* 0xff000000553d7812 */ /* 0x000fc400078ec0ff */
[----:B------:R-:W-:Y:S02]  /*3610*/  LOP3.LUT R27, R35, 0xff, RZ, 0xc0, !PT ;  /* 0x000000ff231b7812 */ /* 0x000fe400078ec0ff */
[----:B------:R-:W-:Y:S02]  /*3620*/  LOP3.LUT R0, R0, 0xff, RZ, 0xc0, !PT ;  /* 0x000000ff00007812 */ /* 0x000fe400078ec0ff */
[--C-:B------:R-:W-:Y:S02]  /*3630*/  SHF.R.U64 R35, R40, 0x18, R41.reuse ;  /* 0x0000001828237819 */ /* 0x100fe40000001229 */
[----:B------:R-:W-:Y:S01]  /*3640*/  LOP3.LUT R39, R39, 0xff, RZ, 0xc0, !PT ;  /* 0x000000ff27277812 */ /* 0x000fe200078ec0ff */
[----:B------:R-:W-:Y:S01]  /*3650*/  FFMA R64, R29, UR13, R64 ;  /* 0x0000000d1d407c23 */ /* 0x000fe20008000040 */
[----:B------:R-:W-:Y:S02]  /*3660*/  LOP3.LUT R76, R61, 0xff, R76, 0xf8, !PT ;  /* 0x000000ff3d4c7812 */ /* 0x000fe400078ef84c */
[----:B------:R-:W-:-:S02]  /*3670*/  SHF.R.U32.HI R61, RZ, 0x10, R41 ;  /* 0x00000010ff3d7819 */ /* 0x000fc40000011629 */
[----:B------:R-:W-:Y:S02]  /*3680*/  LOP3.LUT R66, R109, 0xff000000, RZ, 0xc0, !PT ;  /* 0xff0000006d427812 */ /* 0x000fe400078ec0ff */
[----:B------:R-:W-:Y:S02]  /*3690*/  F2FP.F16.E4M3.UNPACK_B R0, R0 ;  /* 0x00000000ff00723e */ /* 0x000fe400020006ff */
[----:B------:R-:W-:Y:S02]  /*36a0*/  F2FP.F16.E4M3.UNPACK_B R29, R27 ;  /* 0x0000001bff1d723e */ /* 0x000fe400020006ff */
[----:B------:R-:W-:Y:S02]  /*36b0*/  LOP3.LUT R35, R35, 0xff, RZ, 0xc0, !PT ;  /* 0x000000ff23237812 */ /* 0x000fe400078ec0ff */
[----:B------:R-:W-:Y:S02]  /*36c0*/  F2FP.F16.E4M3.UNPACK_B R39, R39 ;  /* 0x00000027ff27723e */ /* 0x000fe400020006ff */
[----:B------:R-:W-:Y:S01]  /*36d0*/  LOP3.LUT R61, R61, 0xff, RZ, 0xc0, !PT ;  /* 0x000000ff3d3d7812 */ /* 0x000fe200078ec0ff */
[----:B------:R-:W-:Y:S01]  /*36e0*/  HADD2.F32 R27, -RZ, R0.H0_H0 ;  /* 0x20000000ff1b7230 */ /* 0x000fe20000004100 */
[----:B------:R-:W-:Y:S01]  /*36f0*/  LOP3.LUT R65, R66, 0xff, R65, 0xf8, !PT ;  /* 0x000000ff42417812 */ /* 0x000fe200078ef841 */
[----:B------:R-:W-:Y:S01]  /*3700*/  HADD2.F32 R29, -RZ, R29.H0_H0 ;  /* 0x2000001dff1d7230 */ /* 0x000fe20000004100 */
[----:B------:R-:W-:Y:S01]  /*3710*/  F2FP.F16.E4M3.UNPACK_B R35, R35 ;  /* 0x00000023ff23723e */ /* 0x000fe200020006ff */
[----:B------:R-:W-:Y:S01]  /*3720*/  IMAD.SHL.U32 R66, R40, 0x100, RZ ;  /* 0x0000010028427824 */ /* 0x000fe200078e00ff */
[----:B------:R-:W-:Y:S01]  /*3730*/  F2FP.F16.E4M3.UNPACK_B R61, R61 ;  /* 0x0000003dff3d723e */ /* 0x000fe200020006ff */
[----:B------:R-:W-:Y:S01]  /*3740*/  HADD2.F32 R0, -RZ, R39.H0_H0 ;  /* 0x20000027ff007230 */ /* 0x000fe20000004100 */
[----:B0-----:R-:W-:Y:S01]  /*3750*/  IADD3 R4, P0, PT, R4, UR8, RZ ;  /* 0x0000000804047c10 */ /* 0x001fe2000ff1e0ff */
[----:B------:R-:W-:-:S02]  /*3760*/  HADD2.F32 R35, -RZ, R35.H0_H0 ;  /* 0x20000023ff237230 */ /* 0x000fc40000004100 */
[----:B------:R-:W-:Y:S01]  /*3770*/  FFMA R27, R27, UR13, R28 ;  /* 0x0000000d1b1b7c23 */ /* 0x000fe2000800001c */
[----:B------:R-:W-:Y:S01]  /*3780*/  FFMA R34, R29, UR13, R34 ;  /* 0x0000000d1d227c23 */ /* 0x000fe20008000022 */
[----:B------:R-:W-:Y:S01]  /*3790*/  LOP3.LUT R83, R83, 0xff00, R66, 0xf8, !PT ;  /* 0x0000ff0053537812 */ /* 0x000fe200078ef842 */
[----:B------:R-:W-:Y:S01]  /*37a0*/  FFMA R57, R0, UR13, R57 ;  /* 0x0000000d00397c23 */ /* 0x000fe20008000039 */
[C-C-:B------:R-:W-:Y:S01]  /*37b0*/  SHF.L.U64.HI R28, R40.reuse, 0x8, R41.reuse ;  /* 0x00000008281c7819 */ /* 0x140fe20000010229 */
[----:B------:R-:W-:Y:S01]  /*37c0*/  HADD2.F32 R0, -RZ, R61.H0_H0 ;  /* 0x2000003dff007230 */ /* 0x000fe20000004100 */
[----:B------:R-:W-:Y:S02]  /*37d0*/  SHF.L.U64.HI R29, R40, 0x18, R41 ;  /* 0x00000018281d7819 */ /* 0x000fe40000010229 */
[----:B------:R-:W-:Y:S02]  /*37e0*/  LOP3.LUT R66, R25, 0xffffff00, R23, 0xf8, !PT ;  /* 0xffffff0019427812 */ /* 0x000fe400078ef817 */
[----:B------:R-:W-:Y:S01]  /*37f0*/  IADD3.X R5, PT, PT, R5, UR9, RZ, P0, !PT ;  /* 0x0000000905057c10 */ /* 0x000fe200087fe4ff */
[----:B------:R-:W-:Y:S01]  /*3800*/  FFMA R32, R35, UR13, R32 ;  /* 0x0000000d23207c23 */ /* 0x000fe20008000020 */
[----:B-----5:R-:W-:-:S02]  /*3810*/  SHF.R.U32.HI R61, RZ, 0x18, R43 ;  /* 0x00000018ff3d7819 */ /* 0x020fc4000001162b */
[----:B------:R-:W-:Y:S02]  /*3820*/  SHF.R.U32.HI R35, RZ, 0x8, R41 ;  /* 0x00000008ff237819 */ /* 0x000fe40000011629 */
[----:B------:R-:W-:Y:S01]  /*3830*/  LOP3.LUT R66, R66, 0xff, RZ, 0xc0, !PT ;  /* 0x000000ff42427812 */ /* 0x000fe200078ec0ff */
[----:B------:R-:W-:Y:S01]  /*3840*/  FFMA R33, R0, UR13, R33 ;  /* 0x0000000d00217c23 */ /* 0x000fe20008000021 */
[----:B------:R-:W-:Y:S02]  /*3850*/  LOP3.LUT R71, R71, 0xff00, R28, 0xf8, !PT ;  /* 0x0000ff0047477812 */ /* 0x000fe400078ef81c */
[----:B------:R-:W-:Y:S01]  /*3860*/  LOP3.LUT R78, R78, 0xff00, R29, 0xf8, !PT ;  /* 0x0000ff004e4e7812 */ /* 0x000fe200078ef81d */
[----:B------:R-:W-:Y:S01]  /*3870*/  IMAD.U32 R39, R61, 0x10000, RZ ;  /* 0x000100003d277824 */ /* 0x000fe200078e00ff */
[----:B------:R-:W-:Y:S01]  /*3880*/  SHF.L.U64.HI R25, R40, 0x10, R41 ;  /* 0x0000001028197819 */ /* 0x000fe20000010229 */
[----:B------:R0:W3:Y:S01]  /*3890*/  LDG.E.64 R28, desc[UR24][R4.64] ;  /* 0x00000018041c7981 */ /* 0x0000e2000c1e1b00 */
[----:B------:R-:W-:-:S02]  /*38a0*/  LOP3.LUT R0, R42, 0xff, RZ, 0xc0, !PT ;  /* 0x000000ff2a007812 */ /* 0x000fc400078ec0ff */
[----:B------:R-:W-:Y:S02]  /*38b0*/  LOP3.LUT R80, R65, 0xff00, R40, 0xf8, !PT ;  /* 0x0000ff0041507812 */ /* 0x000fe400078ef828 */
[----:B------:R-:W-:Y:S02]  /*38c0*/  LOP3.LUT R66, R66, 0xff00, R35, 0xf8, !PT ;  /* 0x0000ff0042427812 */ /* 0x000fe400078ef823 */
[----:B------:R-:W-:Y:S02]  /*38d0*/  LOP3.LUT R69, R68, 0xff00, R41, 0xf8, !PT ;  /* 0x0000ff0044457812 */ /* 0x000fe400078ef829 */
[----:B------:R-:W-:Y:S02]  /*38e0*/  LOP3.LUT R35, R43, 0xff, RZ, 0xc0, !PT ;  /* 0x000000ff2b237812 */ /* 0x000fe400078ec0ff */
[----:B------:R-:W-:Y:S02]  /*38f0*/  F2FP.F16.E4M3.UNPACK_B R40, R61 ;  /* 0x0000003dff28723e */ /* 0x000fe400020006ff */
[----:B------:R-:W-:-:S02]  /*3900*/  LOP3.LUT R76, R76, 0xff00, R25, 0xf8, !PT ;  /* 0x0000ff004c4c7812 */ /* 0x000fc400078ef819 */
[----:B------:R-:W-:Y:S02]  /*3910*/  SHF.R.U64 R68, R42, 0x8, R43 ;  /* 0x000000082a447819 */ /* 0x000fe4000000122b */
[----:B------:R-:W-:Y:S02]  /*3920*/  F2FP.F16.E4M3.UNPACK_B R25, R0 ;  /* 0x00000000ff19723e */ /* 0x000fe400020006ff */
[----:B------:R-:W-:Y:S01]  /*3930*/  LOP3.LUT R0, R74, R39, RZ, 0xfc, !PT ;  /* 0x000000274a007212 */ /* 0x000fe200078efcff */
[----:B------:R-:W-:Y:S01]  /*3940*/  HADD2.F32 R61, -RZ, R40.H0_H0 ;  /* 0x20000028ff3d7230 */ /* 0x000fe20000004100 */
[----:B------:R-:W-:Y:S01]  /*3950*/  F2FP.F16.E4M3.UNPACK_B R39, R35 ;  /* 0x00000023ff27723e */ /* 0x000fe200020006ff */
[----:B------:R-:W-:Y:S01]  /*3960*/  FFMA R62, R62, UR13, R63 ;  /* 0x0000000d3e3e7c23 */ /* 0x000fe2000800003f */
[----:B------:R-:W-:Y:S01]  /*3970*/  LOP3.LUT R35, R68, 0xff, RZ, 0xc0, !PT ;  /* 0x000000ff44237812 */ /* 0x000fe200078ec0ff */
[----:B------:R-:W-:Y:S01]  /*3980*/  HADD2.F32 R25, -RZ, R25.H0_H0 ;  /* 0x20000019ff197230 */ /* 0x000fe20000004100 */
[----:B------:R-:W-:Y:S01]  /*3990*/  SHF.R.U64 R65, R42, 0x18, R43 ;  /* 0x000000182a417819 */ /* 0x000fe2000000122b */
[----:B------:R-:W-:Y:S01]  /*39a0*/  FFMA R62, R61, UR13, R62 ;  /* 0x0000000d3d3e7c23 */ /* 0x000fe2000800003e */
[----:B------:R-:W-:-:S02]  /*39b0*/  F2FP.F16.E4M3.UNPACK_B R35, R35 ;  /* 0x00000023ff23723e */ /* 0x000fc400020006ff */
[----:B------:R-:W-:Y:S01]  /*39c0*/  SHF.R.U32.HI R61, RZ, 0x10, R43 ;  /* 0x00000010ff3d7819 */ /* 0x000fe2000001162b */
[----:B------:R-:W-:Y:S02]  /*39d0*/  FFMA R25, R25, UR13, R38 ;  /* 0x0000000d19197c23 */ /* 0x000fe40008000026 */
[----:B------:R-:W-:Y:S01]  /*39e0*/  HADD2.F32 R38, -RZ, R35.H0_H0 ;  /* 0x20000023ff267230 */ /* 0x000fe20000004100 */
[----:B------:R-:W-:Y:S02]  /*39f0*/  LOP3.LUT R35, R65, 0xff, RZ, 0xc0, !PT ;  /* 0x000000ff41237812 */ /* 0x000fe400078ec0ff */
[----:B------:R-:W-:Y:S02]  /*3a00*/  LOP3.LUT R61, R61, 0xff, RZ, 0xc0, !PT ;  /* 0x000000ff3d3d7812 */ /* 0x000fe400078ec0ff */
[----:B------:R-:W-:Y:S02]  /*3a10*/  F2FP.F16.E4M3.UNPACK_B R35, R35 ;  /* 0x00000023ff23723e */ /* 0x000fe400020006ff */
[----:B------:R-:W-:-:S02]  /*3a20*/  F2FP.F16.E4M3.UNPACK_B R61, R61 ;  /* 0x0000003dff3d723e */ /* 0x000fc400020006ff */
[----:B------:R-:W-:Y:S02]  /*3a30*/  SHF.R.U64 R67, R42, 0x10, R43 ;  /* 0x000000102a437819 */ /* 0x000fe4000000122b */
[----:B0-----:R-:W-:Y:S01]  /*3a40*/  IADD3 R4, P0, PT, R4, UR8, RZ ;  /* 0x0000000804047c10 */ /* 0x001fe2000ff1e0ff */
[----:B------:R-:W-:Y:S01]  /*3a50*/  FFMA R40, R38, UR13, R27 ;  /* 0x0000000d26287c23 */ /* 0x000fe2000800001b */
[----:B------:R-:W-:Y:S01]  /*3a60*/  HADD2.F32 R41, -RZ, R39.H0_H0 ;  /* 0x20000027ff297230 */ /* 0x000fe20000004100 */
[----:B------:R-:W-:Y:S01]  /*3a70*/  LOP3.LUT R39, R67, 0xff, RZ, 0xc0, !PT ;  /* 0x000000ff43277812 */ /* 0x000fe200078ec0ff */
[----:B------:R-:W-:Y:S01]  /*3a80*/  HADD2.F32 R35, -RZ, R35.H0_H0 ;  /* 0x20000023ff237230 */ /* 0x000fe20000004100 */
[----:B------:R-:W-:Y:S01]  /*3a90*/  IADD3.X R5, PT, PT, R5, UR9, RZ, P0, !PT ;  /* 0x0000000905057c10 */ /* 0x000fe200087fe4ff */
[----:B------:R-:W-:Y:S01]  /*3aa0*/  HADD2.F32 R38, -RZ, R61.H0_H0 ;  /* 0x2000003dff267230 */ /* 0x000fe20000004100 */
[----:B------:R-:W-:Y:S01]  /*3ab0*/  SHF.R.U32.HI R63, RZ, 0x8, R43 ;  /* 0x00000008ff3f7819 */ /* 0x000fe2000001162b */
[----:B------:R-:W-:Y:S01]  /*3ac0*/  IMAD.U32 R74, R42, 0x10000, RZ ;  /* 0x000100002a4a7824 */ /* 0x000fe200078e00ff */
[----:B------:R-:W-:Y:S01]  /*3ad0*/  F2FP.F16.E4M3.UNPACK_B R39, R39 ;  /* 0x00000027ff27723e */ /* 0x000fe200020006ff */
[----:B------:R-:W-:Y:S01]  /*3ae0*/  FFMA R42, R35, UR13, R32 ;  /* 0x0000000d232a7c23 */ /* 0x000fe20008000020 */
[----:B------:R-:W-:Y:S01]  /*3af0*/  FFMA R61, R38, UR13, R33 ;  /* 0x0000000d263d7c23 */ /* 0x000fe20008000021 */
[----:B------:R-:W-:Y:S01]  /*3b00*/  FFMA R64, R41, UR13, R64 ;  /* 0x0000000d29407c23 */ /* 0x000fe20008000040 */
[----:B------:R0:W5:Y:S01]  /*3b10*/  LDG.E.64 R32, desc[UR24][R4.64] ;  /* 0x0000001804207981 */ /* 0x000162000c1e1b00 */
[----:B------:R-:W-:Y:S01]  /*3b20*/  LOP3.LUT R41, R63, 0xff, RZ, 0xc0, !PT ;  /* 0x000000ff3f297812 */ /* 0x000fe200078ec0ff */
[----:B------:R-:W-:-:S03]  /*3b30*/  HADD2.F32 R39, -RZ, R39.H0_H0 ;  /* 0x20000027ff277230 */ /* 0x000fc60000004100 */
[----:B------:R-:W-:Y:S02]  /*3b40*/  F2FP.F16.E4M3.UNPACK_B R27, R41 ;  /* 0x00000029ff1b723e */ /* 0x000fe400020006ff */
[----:B------:R-:W-:-:S03]  /*3b50*/  FFMA R41, R39, UR13, R34 ;  /* 0x0000000d27297c23 */ /* 0x000fc60008000022 */
[----:B------:R-:W-:Y:S02]  /*3b60*/  HADD2.F32 R34, -RZ, R27.H0_H0 ;  /* 0x2000001bff227230 */ /* 0x000fe40000004100 */
[----:B------:R-:W-:-:S03]  /*3b70*/  IMAD.U32 R27, R65, 0x10000, RZ ;  /* 0x00010000411b7824 */ /* 0x000fc600078e00ff */
[----:B------:R-:W-:Y:S01]  /*3b80*/  FFMA R57, R34, UR13, R57 ;  /* 0x0000000d22397c23 */ /* 0x000fe20008000039 */
[----:B------:R-:W-:Y:S01]  /*3b90*/  IMAD.U32 R34, R43, 0x10000, RZ ;  /* 0x000100002b227824 */ /* 0x000fe200078e00ff */
[----:B------:R-:W-:Y:S02]  /*3ba0*/  LOP3.LUT R76, R76, 0xffffff, R27, 0xc8, !PT ;  /* 0x00ffffff4c4c7812 */ /* 0x000fe400078ec81b */
[----:B----4-:R-:W-:Y:S01]  /*3bb0*/  LOP3.LUT R27, R44, 0xff, RZ, 0xc0, !PT ;  /* 0x000000ff2c1b7812 */ /* 0x010fe200078ec0ff */
[----:B------:R-:W-:Y:S01]  /*3bc0*/  IMAD.U32 R35, R67, 0x10000, RZ ;  /* 0x0001000043237824 */ /* 0x000fe200078e00ff */
[----:B------:R-:W-:Y:S02]  /*3bd0*/  LOP3.LUT R71, R71, 0xffffff, R34, 0xc8, !PT ;  /* 0x00ffffff47477812 */ /* 0x000fe400078ec822 */
[----:B------:R-:W-:Y:S02]  /*3be0*/  LOP3.LUT R34, R45, 0xff, RZ, 0xc0, !PT ;  /* 0x000000ff2d227812 */ /* 0x000fe400078ec0ff */
[----:B------:R-:W-:-:S02]  /*3bf0*/  F2FP.F16.E4M3.UNPACK_B R27, R27 ;  /* 0x0000001bff1b723e */ /* 0x000fc400020006ff */
[----:B------:R-:W-:Y:S01]  /*3c00*/  SHF.R.U32.HI R38, RZ, 0x18, R45 ;  /* 0x00000018ff267819 */ /* 0x000fe2000001162d */
[----:B------:R-:W-:Y:S01]  /*3c10*/  IMAD.U32 R39, R68, 0x10000, RZ ;  /* 0x0001000044277824 */ /* 0x000fe200078e00ff */
[----:B------:R-:W-:Y:S02]  /*3c20*/  LOP3.LUT R78, R78, 0xffffff, R35, 0xc8, !PT ;  /* 0x00ffffff4e4e7812 */ /* 0x000fe400078ec823 */
[----:B------:R-:W-:Y:S01]  /*3c30*/  LOP3.LUT R43, R66, 0xff0000, R43, 0xf8, !PT ;  /* 0x00ff0000422b7812 */ /* 0x000fe200078ef82b */
[----:B------:R-:W-:Y:S01]  /*3c40*/  IMAD.U32 R66, R63, 0x10000, RZ ;  /* 0x000100003f427824 */ /* 0x000fe200078e00ff */
[----:B------:R-:W-:Y:S01]  /*3c50*/  F2FP.F16.E4M3.UNPACK_B R35, R34 ;  /* 0x00000022ff23723e */ /* 0x000fe200020006ff */
[----:B------:R-:W-:Y:S01]  /*3c60*/  HADD2.F32 R34, -RZ, R27.H0_H0 ;  /* 0x2000001bff227230 */ /* 0x000fe20000004100 */
[----:B------:R-:W-:Y:S02]  /*3c70*/  F2FP.F16.E4M3.UNPACK_B R38, R38 ;  /* 0x00000026ff26723e */ /* 0x000fe400020006ff */
[----:B------:R-:W-:-:S02]  /*3c80*/  SHF.R.U64 R79, R44, 0x10, R45 ;  /* 0x000000102c4f7819 */ /* 0x000fc4000000122d */
[----:B------:R-:W-:Y:S01]  /*3c90*/  LOP3.LUT R80, R80, 0xffffff, R39, 0xc8, !PT ;  /* 0x00ffffff50507812 */ /* 0x000fe200078ec827 */
[----:B------:R-:W-:Y:S01]  /*3ca0*/  HADD2.F32 R39, -RZ, R38.H0_H0 ;  /* 0x20000026ff277230 */ /* 0x000fe20000004100 */
[----:B------:R-:W-:Y:S01]  /*3cb0*/  LOP3.LUT R69, R69, 0xffffff, R66, 0xc8, !PT ;  /* 0x00ffffff45457812 */ /* 0x000fe200078ec842 */
[----:B------:R-:W-:Y:S01]  /*3cc0*/  FFMA R66, R34, UR13, R25 ;  /* 0x0000000d22427c23 */ /* 0x000fe20008000019 */
[----:B------:R-:W-:Y:S02]  /*3cd0*/  SHF.R.U64 R81, R44, 0x8, R45 ;  /* 0x000000082c517819 */ /* 0x000fe4000000122d */
[----:B------:R-:W-:Y:S02]  /*3ce0*/  LOP3.LUT R34, R79, 0xff, RZ, 0xc0, !PT ;  /* 0x000000ff4f227812 */ /* 0x000fe400078ec0ff */
[----:B------:R-:W-:Y:S01]  /*3cf0*/  IADD3 R38, P0, PT, R4, UR8, RZ ;  /* 0x0000000804267c10 */ /* 0x000fe2000ff1e0ff */
[----:B------:R-:W-:Y:S01]  /*3d00*/  HADD2.F32 R35, -RZ, R35.H0_H0 ;  /* 0x20000023ff237230 */ /* 0x000fe20000004100 */
[----:B------:R-:W-:Y:S01]  /*3d10*/  LOP3.LUT R27, R81, 0xff, RZ, 0xc0, !PT ;  /* 0x000000ff511b7812 */ /* 0x000fe200078ec0ff */
[----:B------:R-:W-:Y:S01]  /*3d20*/  FFMA R68, R39, UR13, R62 ;  /* 0x0000000d27447c23 */ /* 0x000fe2000800003e */
[----:B------:R-:W-:-:S02]  /*3d30*/  F2FP.F16.E4M3.UNPACK_B R34, R34 ;  /* 0x00000022ff22723e */ /* 0x000fc400020006ff */
[----:B------:R-:W-:Y:S02]  /*3d40*/  IADD3.X R39, PT, PT, R5, UR9, RZ, P0, !PT ;  /* 0x0000000905277c10 */ /* 0x000fe400087fe4ff */
[----:B------:R-:W-:Y:S01]  /*3d50*/  F2FP.F16.E4M3.UNPACK_B R27, R27 ;  /* 0x0000001bff1b723e */ /* 0x000fe200020006ff */
[----:B------:R-:W-:Y:S01]  /*3d60*/  FFMA R64, R35, UR13, R64 ;  /* 0x0000000d23407c23 */ /* 0x000fe20008000040 */
[--C-:B------:R-:W-:Y:S01]  /*3d70*/  SHF.R.U32.HI R75, RZ, 0x8, R45.reuse ;  /* 0x00000008ff4b7819 */ /* 0x100fe2000001162d */
[----:B0-----:R-:W-:Y:S02]  /*3d80*/  HADD2.F32 R4, -RZ, R34.H0_H0 ;  /* 0x20000022ff047230 */ /* 0x001fe40000004100 */
[----:B------:R0:W4:Y:S01]  /*3d90*/  LDG.E.64 R34, desc[UR24][R38.64] ;  /* 0x0000001826227981 */ /* 0x000122000c1e1b00 */
[----:B------:R-:W-:Y:S01]  /*3da0*/  VIADD R25, R19, 0x1 ;  /* 0x0000000113197836 */ /* 0x000fe20000000000 */
[----:B------:R-:W-:Y:S01]  /*3db0*/  LOP3.LUT R5, R75, 0xff, RZ, 0xc0, !PT ;  /* 0x000000ff4b057812 */ /* 0x000fe200078ec0ff */
[----:B------:R-:W-:Y:S01]  /*3dc0*/  HADD2.F32 R63, -RZ, R27.H0_H0 ;  /* 0x2000001bff3f7230 */ /* 0x000fe20000004100 */
[----:B------:R-:W-:-:S02]  /*3dd0*/  SHF.R.U32.HI R67, RZ, 0x10, R45 ;  /* 0x00000010ff437819 */ /* 0x000fc4000001162d */
[----:B------:R-:W-:Y:S02]  /*3de0*/  SHF.R.U64 R77, R44, 0x18, R45 ;  /* 0x000000182c4d7819 */ /* 0x000fe4000000122d */
[----:B------:R-:W-:Y:S01]  /*3df0*/  LOP3.LUT R27, R25, 0x1f, RZ, 0xc0, !PT ;  /* 0x0000001f191b7812 */ /* 0x000fe200078ec0ff */
[----:B------:R-:W-:Y:S01]  /*3e00*/  FFMA R40, R63, UR13, R40 ;  /* 0x0000000d3f287c23 */ /* 0x000fe20008000028 */
[----:B------:R-:W-:Y:S02]  /*3e10*/  F2FP.F16.E4M3.UNPACK_B R5, R5 ;  /* 0x00000005ff05723e */ /* 0x000fe400020006ff */
[----:B------:R-:W-:Y:S02]  /*3e20*/  LOP3.LUT R62, R67, 0xff, RZ, 0xc0, !PT ;  /* 0x000000ff433e7812 */ /* 0x000fe400078ec0ff */
[----:B------:R-:W-:Y:S02]  /*3e30*/  LOP3.LUT R25, R77, 0xff, RZ, 0xc0, !PT ;  /* 0x000000ff4d197812 */ /* 0x000fe400078ec0ff */
[----:B------:R-:W-:Y:S01]  /*3e40*/  F2FP.F16.E4M3.UNPACK_B R65, R62 ;  /* 0x0000003eff41723e */ /* 0x000fe200020006ff */
[----:B------:R-:W-:Y:S01]  /*3e50*/  HADD2.F32 R62, -RZ, R5.H0_H0 ;  /* 0x20000005ff3e7230 */ /* 0x000fe20000004100 */
[----:B------:R-:W-:Y:S01]  /*3e60*/  F2FP.F16.E4M3.UNPACK_B R25, R25 ;  /* 0x00000019ff19723e */ /* 0x000fe200020006ff */
[----:B------:R-:W0:Y:S01]  /*3e70*/  SHFL.IDX PT, R5, R40, R27, 0x1f ;  /* 0x00001f1b28057589 */ /* 0x000e2200000e0000 */
[----:B------:R-:W-:-:S03]  /*3e80*/  LOP3.LUT R83, R83, 0xffffff, R74, 0xc8, !PT ;  /* 0x00ffffff53537812 */ /* 0x000fc600078ec84a */
[----:B------:R1:W0:Y:S01]  /*3e90*/  SHFL.IDX PT, R74, R66, R27, 0x1f ;  /* 0x00001f1b424a7589 */ /* 0x00022200000e0000 */
[----:B------:R-:W-:Y:S02]  /*3ea0*/  HADD2.F32 R25, -RZ, R25.H0_H0 ;  /* 0x20000019ff197230 */ /* 0x000fe40000004100 */
[----:B------:R-:W-:-:S03]  /*3eb0*/  FFMA R4, R4, UR13, R41 ;  /* 0x0000000d04047c23 */ /* 0x000fc60008000029 */
[----:B------:R-:W-:Y:S01]  /*3ec0*/  FFMA R42, R25, UR13, R42 ;  /* 0x0000000d192a7c23 */ /* 0x000fe2000800002a */
[----:B------:R-:W-:Y:S01]  /*3ed0*/  LOP3.LUT R25, R0, 0xff000000, R45, 0xf8, !PT ;  /* 0xff00000000197812 */ /* 0x000fe200078ef82d */
[----:B------:R-:W-:Y:S01]  /*3ee0*/  IMAD.SHL.U32 R0, R45, 0x1000000, RZ ;  /* 0x010000002d007824 */ /* 0x000fe200078e00ff */
[----:B------:R-:W2:Y:S01]  /*3ef0*/  SHFL.IDX PT, R4, R4, R27, 0x1f ;  /* 0x00001f1b04047589 */ /* 0x000ea200000e0000 */
[----:B-1----:R-:W-:-:S03]  /*3f00*/  HADD2.F32 R66, -RZ, R65.H0_H0 ;  /* 0x20000041ff427230 */ /* 0x002fc60000004100 */
[----:B------:R-:W1:Y:S01]  /*3f10*/  SHFL.IDX PT, R41, R42, R27, 0x1f ;  /* 0x00001f1b2a297589 */ /* 0x000e6200000e0000 */
[----:B------:R-:W-:Y:S01]  /*3f20*/  LOP3.LUT R71, R71, R0, RZ, 0xfc, !PT ;  /* 0x0000000047477212 */ /* 0x000fe200078efcff */
[----:B------:R-:W-:Y:S02]  /*3f30*/  IMAD.SHL.U32 R0, R75, 0x1000000, RZ ;  /* 0x010000004b007824 */ /* 0x000fe400078e00ff */
[----:B------:R-:W-:Y:S01]  /*3f40*/  FADD R55, RZ, R55 ;  /* 0x00000037ff377221 */ /* 0x000fe20000000000 */
[----:B------:R-:W-:Y:S01]  /*3f50*/  FFMA R66, R66, UR13, R61 ;  /* 0x0000000d42427c23 */ /* 0x000fe2000800003d */
[----:B------:R-:W-:Y:S01]  /*3f60*/  FADD R52, RZ, R52 ;  /* 0x00000034ff347221 */ /* 0x000fe20000000000 */
[----:B------:R-:W-:Y:S01]  /*3f70*/  LOP3.LUT R11, RZ, R11, RZ, 0x33, !PT ;  /* 0x0000000bff0b7212 */ /* 0x000fe200078e33ff */
[----:B------:R-:W1:Y:S01]  /*3f80*/  SHFL.IDX PT, R64, R64, R27, 0x1f ;  /* 0x00001f1b40407589 */ /* 0x000e6200000e0000 */
[----:B------:R-:W-:Y:S01]  /*3f90*/  FFMA R62, R62, UR13, R57 ;  /* 0x0000000d3e3e7c23 */ /* 0x000fe20008000039 */
[----:B------:R-:W-:Y:S01]  /*3fa0*/  LOP3.LUT R57, R69, R0, RZ, 0xfc, !PT ;  /* 0x0000000045397212 */ /* 0x000fe200078efcff */
[----:B------:R-:W-:-:S02]  /*3fb0*/  IMAD.SHL.U32 R0, R67, 0x1000000, RZ ;  /* 0x0100000043007824 */ /* 0x000fc400078e00ff */
[----:B0-----:R-:W-:Y:S01]  /*3fc0*/  FADD R152, R52, R5 ;  /* 0x0000000534987221 */ /* 0x001fe20000000000 */
[----:B------:R-:W-:Y:S02]  /*3fd0*/  IMAD.SHL.U32 R44, R44, 0x1000000, RZ ;  /* 0x010000002c2c7824 */ /* 0x000fe400078e00ff */
[----:B------:R-:W-:Y:S01]  /*3fe0*/  FADD R129, R55, R74 ;  /* 0x0000004a37817221 */ /* 0x000fe20000000000 */
[----:B------:R-:W-:Y:S01]  /*3ff0*/  IMAD.IADD R11, R11, 0x1, R2 ;  /* 0x000000010b0b7824 */ /* 0x000fe200078e0202 */
[----:B------:R-:W0:Y:S01]  /*4000*/  SHFL.IDX PT, R55, R62, R27, 0x1f ;  /* 0x00001f1b3e377589 */ /* 0x000e2200000e0000 */
[----:B------:R-:W-:-:S03]  /*4010*/  IMAD.SHL.U32 R5, R77, 0x1000000, RZ ;  /* 0x010000004d057824 */ /* 0x000fc600078e00ff */
[----:B------:R-:W0:Y:S01]  /*4020*/  SHFL.IDX PT, R66, R66, R27, 0x1f ;  /* 0x00001f1b42427589 */ /* 0x000e2200000e0000 */
[----:B------:R-:W-:Y:S01]  /*4030*/  LOP3.LUT R61, R83, R44, RZ, 0xfc, !PT ;  /* 0x0000002c533d7212 */ /* 0x000fe200078efcff */
[----:B------:R-:W-:Y:S02]  /*4040*/  IMAD.SHL.U32 R11, R11, 0x8, RZ ;  /* 0x000000080b0b7824 */ /* 0x000fe400078e00ff */
[----:B------:R2:W0:Y:S01]  /*4050*/  SHFL.IDX PT, R147, R68, R27, 0x1f ;  /* 0x00001f1b44937589 */ /* 0x00042200000e0000 */
[----:B------:R-:W-:Y:S02]  /*4060*/  LOP3.LUT R83, R76, R5, RZ, 0xfc, !PT ;  /* 0x000000054c537212 */ /* 0x000fe400078efcff */
[----:B------:R-:W-:Y:S02]  /*4070*/  IADD3 R38, P0, PT, R38, UR8, RZ ;  /* 0x0000000826267c10 */ /* 0x000fe4000ff1e0ff */
[----:B------:R-:W-:Y:S02]  /*4080*/  LOP3.LUT R5, R30, 0xff, RZ, 0xc0, !PT ;  /* 0x000000ff1e057812 */ /* 0x000fe400078ec0ff */
[----:B--2---:R-:W-:-:S02]  /*4090*/  LOP3.LUT R27, R43, R0, RZ, 0xfc, !PT ;  /* 0x000000002b1b7212 */ /* 0x004fc400078efcff */
[----:B------:R-:W-:Y:S01]  /*40a0*/  LOP3.LUT R0, R6, 0xff, RZ, 0xc0, !PT ;  /* 0x000000ff06007812 */ /* 0x000fe200078ec0ff */
[----:B------:R-:W-:Y:S01]  /*40b0*/  FADD R51, RZ, R51 ;  /* 0x00000033ff337221 */ /* 0x000fe20000000000 */
[----:B------:R-:W-:Y:S01]  /*40c0*/  FADD R50, RZ, R50 ;  /* 0x00000032ff327221 */ /* 0x000fe20000000000 */
[----:B------:R-:W-:Y:S02]  /*40d0*/  LOP3.LUT R11, R11, 0xf8, RZ, 0xc0, !PT ;  /* 0x000000f80b0b7812 */ /* 0x000fe400078ec0ff */
[----:B------:R-:W-:Y:S01]  /*40e0*/  F2FP.F16.E4M3.UNPACK_B R0, R0 ;  /* 0x00000000ff00723e */ /* 0x000fe200020006ff */
[----:B------:R-:W-:Y:S01]  /*40f0*/  IMAD.SHL.U32 R45, R81, 0x1000000, RZ ;  /* 0x01000000512d7824 */ /* 0x000fe200078e00ff */
[----:B------:R-:W-:Y:S01]  /*4100*/  IADD3.X R39, PT, PT, R39, UR9, RZ, P0, !PT ;  /* 0x0000000927277c10 */ /* 0x000fe200087fe4ff */
[----:B------:R-:W-:Y:S01]  /*4110*/  IMAD.SHL.U32 R43, R30, 0x100, RZ ;  /* 0x000001001e2b7824 */ /* 0x000fe200078e00ff */
[----:B------:R-:W-:Y:S01]  /*4120*/  F2FP.F16.E4M3.UNPACK_B R5, R5 ;  /* 0x00000005ff05723e */ /* 0x000fe200020006ff */
[----:B------:R-:W-:Y:S01]  /*4130*/  FADD R151, R51, R4 ;  /* 0x0000000433977221 */ /* 0x000fe20000000000 */
[----:B------:R-:W-:Y:S01]  /*4140*/  LOP3.LUT R40, R6, 0xff, RZ, 0xc0, !PT ;  /* 0x000000ff06287812 */ /* 0x000fe200078ec0ff */
[----:B------:R-:W-:Y:S01]  /*4150*/  HADD2.F32 R0, -RZ, R0.H0_H0 ;  /* 0x20000000ff007230 */ /* 0x000fe20000004100 */
[----:B------:R-:W-:Y:S01]  /*4160*/  LOP3.LUT R106, R107, 0xff000000, R106, 0xf8, !PT ;  /* 0xff0000006b6a7812 */ /* 0x000fe200078ef86a */
[----:B-1----:R-:W-:Y:S01]  /*4170*/  FADD R150, R50, R41 ;  /* 0x0000002932967221 */ /* 0x002fe20000000000 */
[----:B------:R-:W-:Y:S01]  /*4180*/  IMAD.IADD R4, R16, 0x1, R11 ;  /* 0x0000000110047824 */ /* 0x000fe200078e020b */
[----:B------:R-:W-:Y:S01]  /*4190*/  LOP3.LUT R107, R80, R45, RZ, 0xfc, !PT ;  /* 0x0000002d506b7212 */ /* 0x000fe200078efcff */
[----:B------:R1:W2:Y:S01]  /*41a0*/  LDG.E.64 R50, desc[UR24][R38.64] ;  /* 0x0000001826327981 */ /* 0x0002a2000c1e1b00 */
[----:B------:R-:W-:-:S02]  /*41b0*/  HADD2.F32 R11, -RZ, R5.H0_H0 ;  /* 0x20000005ff0b7230 */ /* 0x000fc40000004100 */
[----:B------:R-:W-:Y:S01]  /*41c0*/  FADD R53, RZ, R53 ;  /* 0x00000035ff357221 */ /* 0x000fe20000000000 */
[----:B------:R-:W-:Y:S01]  /*41d0*/  IMAD.SHL.U32 R45, R79, 0x1000000, RZ ;  /* 0x010000004f2d7824 */ /* 0x000fe200078e00ff */
[----:B------:R-:W-:Y:S02]  /*41e0*/  LOP3.LUT R43, R40, 0xff00, R43, 0xf8, !PT ;  /* 0x0000ff00282b7812 */ /* 0x000fe400078ef82b */
[----:B------:R-:W-:Y:S01]  /*41f0*/  LOP3.LUT R5, R7, 0xff, RZ, 0xc0, !PT ;  /* 0x000000ff07057812 */ /* 0x000fe200078ec0ff */
[----:B------:R-:W-:Y:S01]  /*4200*/  FFMA R0, R0, UR13, RZ ;  /* 0x0000000d00007c23 */ /* 0x000fe200080000ff */
[----:B------:R-:W-:Y:S01]  /*4210*/  LOP3.LUT R40, R31, 0xff, RZ, 0xc0, !PT ;  /* 0x000000ff1f287812 */ /* 0x000fe200078ec0ff */
[----:B------:R-:W-:Y:S01]  /*4220*/  FADD R149, R53, R64 ;  /* 0x0000004035957221 */ /* 0x000fe20000000000 */
[----:B------:R-:W-:Y:S01]  /*4230*/  LOP3.LUT R94, R95, 0xff000000, R94, 0xf8, !PT ;  /* 0xff0000005f5e7812 */ /* 0x000fe200078ef85e */
[----:B------:R-:W-:Y:S01]  /*4240*/  FADD R46, RZ, R46 ;  /* 0x0000002eff2e7221 */ /* 0x000fe20000000000 */
[----:B------:R-:W-:Y:S01]  /*4250*/  F2FP.F16.E4M3.UNPACK_B R5, R5 ;  /* 0x00000005ff05723e */ /* 0x000fe200020006ff */
[----:B------:R-:W-:Y:S01]  /*4260*/  FADD R47, RZ, R47 ;  /* 0x0000002fff2f7221 */ /* 0x000fe20000000000 */
[----:B------:R-:W-:Y:S01]  /*4270*/  LOP3.LUT R95, R78, R45, RZ, 0xfc, !PT ;  /* 0x0000002d4e5f7212 */ /* 0x000fe200078efcff */
[----:B------:R-:W-:Y:S01]  /*4280*/  FFMA R45, R11, UR13, R0 ;  /* 0x0000000d0b2d7c23 */ /* 0x000fe20008000000 */
[----:B------:R-:W-:-:S02]  /*4290*/  SHF.R.U64 R53, R6, 0x10, R7 ;  /* 0x0000001006357819 */ /* 0x000fc40000001207 */
[----:B------:R-:W-:Y:S02]  /*42a0*/  F2FP.F16.E4M3.UNPACK_B R40, R40 ;  /* 0x00000028ff28723e */ /* 0x000fe400020006ff */
[--C-:B------:R-:W-:Y:S02]  /*42b0*/  SHF.R.U64 R62, R6, 0x8, R7.reuse ;  /* 0x00000008063e7819 */ /* 0x100fe40000001207 */
[----:B------:R-:W-:Y:S01]  /*42c0*/  SHF.R.U32.HI R11, RZ, 0x18, R7 ;  /* 0x00000018ff0b7819 */ /* 0x000fe20000011607 */
[----:B0-----:R-:W-:Y:S01]  /*42d0*/  FADD R148, R46, R55 ;  /* 0x000000372e947221 */ /* 0x001fe20000000000 */
[----:B------:R-:W-:Y:S01]  /*42e0*/  FADD R160, R47, R66 ;  /* 0x000000422fa07221 */ /* 0x000fe20000000000 */
[----:B------:R-:W-:Y:S01]  /*42f0*/  LOP3.LUT R42, R53, 0xff, RZ, 0xc0, !PT ;  /* 0x000000ff352a7812 */ /* 0x000fe200078ec0ff */
[----:B------:R-:W-:Y:S01]  /*4300*/  HADD2.F32 R0, -RZ, R5.H0_H0 ;  /* 0x20000005ff007230 */ /* 0x000fe20000004100 */
[----:B------:R-:W-:Y:S01]  /*4310*/  SHF.R.U64 R41, R30, 0x8, R31 ;  /* 0x000000081e297819 */ /* 0x000fe2000000121f */
[----:B------:R-:W-:Y:S01]  /*4320*/  HADD2.F32 R47, -RZ, R40.H0_H0 ;  /* 0x20000028ff2f7230 */ /* 0x000fe20000004100 */
[----:B------:R-:W-:-:S02]  /*4330*/  LOP3.LUT R5, R62, 0xff, RZ, 0xc0, !PT ;  /* 0x000000ff3e057812 */ /* 0x000fc400078ec0ff */
[----:B------:R-:W-:Y:S02]  /*4340*/  LOP3.LUT R46, R30, 0xffff, RZ, 0xc0, !PT ;  /* 0x0000ffff1e2e7812 */ /* 0x000fe400078ec0ff */
[----:B------:R-:W-:Y:S02]  /*4350*/  F2FP.F16.E4M3.UNPACK_B R44, R11 ;  /* 0x0000000bff2c723e */ /* 0x000fe400020006ff */
[----:B------:R-:W-:Y:S01]  /*4360*/  SHF.R.U32.HI R40, RZ, 0x18, R31 ;  /* 0x00000018ff287819 */ /* 0x000fe2000001161f */
[----:B------:R-:W-:Y:S01]  /*4370*/  FFMA R0, R0, UR13, RZ ;  /* 0x0000000d00007c23 */ /* 0x000fe200080000ff */
[----:B------:R-:W-:Y:S02]  /*4380*/  LOP3.LUT R41, R42, 0xff00, R41, 0xf8, !PT ;  /* 0x0000ff002a297812 */ /* 0x000fe400078ef829 */
[----:B------:R-:W-:Y:S02]  /*4390*/  F2FP.F16.E4M3.UNPACK_B R42, R5 ;  /* 0x00000005ff2a723e */ /* 0x000fe400020006ff */
[----:B------:R-:W-:Y:S01]  /*43a0*/  SHF.R.U32.HI R46, RZ, 0x8, R46 ;  /* 0x00000008ff2e7819 */ /* 0x000fe2000001162e */
[----:B------:R-:W-:Y:S01]  /*43b0*/  HADD2.F32 R5, -RZ, R44.H0_H0 ;  /* 0x2000002cff057230 */ /* 0x000fe20000004100 */
[----:B------:R-:W-:Y:S01]  /*43c0*/  F2FP.F16.E4M3.UNPACK_B R52, R40 ;  /* 0x00000028ff34723e */ /* 0x000fe200020006ff */
[----:B------:R-:W-:Y:S01]  /*43d0*/  FFMA R44, R47, UR13, R0 ;  /* 0x0000000d2f2c7c23 */ /* 0x000fe20008000000 */
[----:B------:R-:W-:Y:S01]  /*43e0*/  F2FP.F16.E4M3.UNPACK_B R46, R46 ;  /* 0x0000002eff2e723e */ /* 0x000fe200020006ff */
[----:B------:R-:W-:-:S02]  /*43f0*/  HADD2.F32 R0, -RZ, R42.H0_H0 ;  /* 0x2000002aff007230 */ /* 0x000fc40000004100 */
[----:B------:R-:W-:Y:S01]  /*4400*/  FFMA R5, R5, UR13, RZ ;  /* 0x0000000d05057c23 */ /* 0x000fe200080000ff */
[----:B------:R-:W-:Y:S02]  /*4410*/  HADD2.F32 R52, -RZ, R52.H0_H0 ;  /* 0x20000034ff347230 */ /* 0x000fe40000004100 */
[----:B------:R-:W-:Y:S02]  /*4420*/  HADD2.F32 R47, -RZ, R46.H0_H0 ;  /* 0x2000002eff2f7230 */ /* 0x000fe40000004100 */
[----:B------:R-:W-:Y:S01]  /*4430*/  FFMA R0, R0, UR13, RZ ;  /* 0x0000000d00007c23 */ /* 0x000fe200080000ff */
[----:B------:R-:W-:Y:S01]  /*4440*/  FFMA R55, R52, UR13, R5 ;  /* 0x0000000d34377c23 */ /* 0x000fe20008000005 */
[----:B------:R-:W-:Y:S02]  /*4450*/  IADD3 R52, P0, PT, R38, UR8, RZ ;  /* 0x0000000826347c10 */ /* 0x000fe4000ff1e0ff */
[----:B------:R-:W-:Y:S01]  /*4460*/  FFMA R42, R47, UR13, R0 ;  /* 0x0000000d2f2a7c23 */ /* 0x000fe20008000000 */
[----:B------:R-:W-:-:S02]  /*4470*/  LOP3.LUT R0, R53, 0xff, RZ, 0xc0, !PT ;  /* 0x000000ff35007812 */ /* 0x000fc400078ec0ff */
[----:B------:R-:W-:Y:S01]  /*4480*/  IADD3.X R53, PT, PT, R39, UR9, RZ, P0, !PT ;  /* 0x0000000927357c10 */ /* 0x000fe200087fe4ff */
[----:B------:R-:W-:-:S05]  /*4490*/  FADD R54, RZ, R54 ;  /* 0x00000036ff367221 */ /* 0x000fca0000000000 */
[----:B------:R-:W2:Y:S01]  /*44a0*/  LDG.E.64 R52, desc[UR24][R52.64] ;  /* 0x0000001834347981 */ /* 0x000ea2000c1e1b00 */
[----:B-1----:R-:W-:Y:S01]  /*44b0*/  LOP3.LUT R39, R62, 0xff, RZ, 0xc0, !PT ;  /* 0x000000ff3e277812 */ /* 0x002fe200078ec0ff */
[----:B------:R-:W-:Y:S02]  /*44c0*/  FADD R147, R54, R147 ;  /* 0x0000009336937221 */ /* 0x000fe40000000000 */
[----:B------:R0:W-:Y:S01]  /*44d0*/  STS.64 [R4], R60 ;  /* 0x0000003c04007388 */ /* 0x0001e20000000a00 */
[--C-:B------:R-:W-:Y:S02]  /*44e0*/  SHF.R.U32.HI R54, RZ, 0x8, R7.reuse ;  /* 0x00000008ff367819 */ /* 0x100fe40000011607 */
[----:B------:R-:W-:Y:S02]  /*44f0*/  SHF.R.U64 R46, R6, 0x18, R7 ;  /* 0x00000018062e7819 */ /* 0x000fe40000001207 */
[----:B------:R-:W-:Y:S02]  /*4500*/  LOP3.LUT R64, R39, 0xff00, R30, 0xf8, !PT ;  /* 0x0000ff0027407812 */ /* 0x000fe400078ef81e */
[----:B------:R-:W-:-:S02]  /*4510*/  SHF.R.U32.HI R39, RZ, 0x8, R31 ;  /* 0x00000008ff277819 */ /* 0x000fc4000001161f */
[----:B0-----:R-:W-:Y:S02]  /*4520*/  SHF.R.U32.HI R60, RZ, 0x10, R7 ;  /* 0x00000010ff3c7819 */ /* 0x001fe40000011607 */
[----:B------:R-:W-:Y:S02]  /*4530*/  LOP3.LUT R61, R7, 0xff, RZ, 0xc0, !PT ;  /* 0x000000ff073d7812 */ /* 0x000fe400078ec0ff */
[C---:B------:R-:W-:Y:S02]  /*4540*/  LOP3.LUT R7, R60.reuse, 0xff, RZ, 0xc0, !PT ;  /* 0x000000ff3c077812 */ /* 0x040fe400078ec0ff */
[----:B------:R-:W-:Y:S02]  /*4550*/  LOP3.LUT R60, R60, 0xff, RZ, 0xc0, !PT ;  /* 0x000000ff3c3c7812 */ /* 0x000fe400078ec0ff */
[----:B------:R-:W-:Y:S02]  /*4560*/  LOP3.LUT R6, R54, 0xff, RZ, 0xc0, !PT ;  /* 0x000000ff36067812 */ /* 0x000fe400078ec0ff */
[----:B------:R-:W-:-:S02]  /*4570*/  LOP3.LUT R5, R46, 0xff, RZ, 0xc0, !PT ;  /* 0x000000ff2e057812 */ /* 0x000fc400078ec0ff */
[----:B------:R-:W-:Y:S02]  /*4580*/  LOP3.LUT R47, R46, 0xff, RZ, 0xc0, !PT ;  /* 0x000000ff2e2f7812 */ /* 0x000fe400078ec0ff */
[----:B------:R-:W-:Y:S02]  /*4590*/  LOP3.LUT R60, R60, 0xff00, R39, 0xf8, !PT ;  /* 0x0000ff003c3c7812 */ /* 0x000fe400078ef827 */
[----:B------:R-:W-:Y:S02]  /*45a0*/  F2FP.F16.E4M3.UNPACK_B R6, R6 ;  /* 0x00000006ff06723e */ /* 0x000fe400020006ff */
[----:B------:R-:W-:Y:S02]  /*45b0*/  SHF.R.U64 R46, R30, 0x10, R31 ;  /* 0x000000101e2e7819 */ /* 0x000fe4000000121f */
[----:B------:R-:W-:Y:S02]  /*45c0*/  LOP3.LUT R39, R39, 0xff, RZ, 0xc0, !PT ;  /* 0x000000ff27277812 */ /* 0x000fe400078ec0ff */
[----:B------:R-:W-:-:S02]  /*45d0*/  LOP3.LUT R54, R54, 0xff, RZ, 0xc0, !PT ;  /* 0x000000ff36367812 */ /* 0x000fc400078ec0ff */
[--C-:B------:R-:W-:Y:S01]  /*45e0*/  SHF.R.U64 R38, R30, 0x18, R31.reuse ;  /* 0x000000181e267819 */ /* 0x100fe2000000121f */
[----:B------:R-:W-:Y:S01]  /*45f0*/  HADD2.F32 R6, -RZ, R6.H0_H0 ;  /* 0x20000006ff067230 */ /* 0x000fe20000004100 */
[----:B------:R-:W-:Y:S02]  /*4600*/  LOP3.LUT R62, R47, 0xff00, R46, 0xf8, !PT ;  /* 0x0000ff002f3e7812 */ /* 0x000fe400078ef82e */
[----:B------:R-:W-:Y:S02]  /*4610*/  LOP3.LUT R30, R46, 0xff, RZ, 0xc0, !PT ;  /* 0x000000ff2e1e7812 */ /* 0x000fe400078ec0ff */
[----:B------:R-:W-:Y:S02]  /*4620*/  F2FP.F16.E4M3.UNPACK_B R39, R39 ;  /* 0x00000027ff27723e */ /* 0x000fe400020006ff */
[--C-:B------:R-:W-:Y:S02]  /*4630*/  LOP3.LUT R47, R54, 0xff00, R31.reuse, 0xf8, !PT ;  /* 0x0000ff00362f7812 */ /* 0x100fe400078ef81f */
[----:B------:R-:W-:-:S02]  /*4640*/  SHF.R.U32.HI R46, RZ, 0x10, R31 ;  /* 0x00000010ff2e7819 */ /* 0x000fc4000001161f */
[----:B------:R-:W-:Y:S02]  /*4650*/  F2FP.F16.E4M3.UNPACK_B R5, R5 ;  /* 0x00000005ff05723e */ /* 0x000fe400020006ff */
[----:B------:R-:W-:Y:S01]  /*4660*/  LOP3.LUT R31, R38, 0xff, RZ, 0xc0, !PT ;  /* 0x000000ff261f7812 */ /* 0x000fe200078ec0ff */
[----:B------:R-:W-:Y:S01]  /*4670*/  HADD2.F32 R39, -RZ, R39.H0_H0 ;  /* 0x20000027ff277230 */ /* 0x000fe20000004100 */
[----:B------:R-:W-:Y:S01]  /*4680*/  F2FP.F16.E4M3.UNPACK_B R0, R0 ;  /* 0x00000000ff00723e */ /* 0x000fe200020006ff */
[----:B------:R-:W-:Y:S01]  /*4690*/  FFMA R6, R6, UR13, RZ ;  /* 0x0000000d06067c23 */ /* 0x000fe200080000ff */
[----:B------:R-:W-:Y:S01]  /*46a0*/  LOP3.LUT R68, R61, 0xff00, R38, 0xf8, !PT ;  /* 0x0000ff003d447812 */ /* 0x000fe200078ef826 */
[----:B------:R-:W-:Y:S01]  /*46b0*/  HADD2.F32 R5, -RZ, R5.H0_H0 ;  /* 0x20000005ff057230 */ /* 0x000fe20000004100 */
[----:B------:R-:W-:Y:S02]  /*46c0*/  F2FP.F16.E4M3.UNPACK_B R38, R31 ;  /* 0x0000001fff26723e */ /* 0x000fe400020006ff */
[----:B------:R-:W-:-:S02]  /*46d0*/  F2FP.F16.E4M3.UNPACK_B R7, R7 ;  /* 0x00000007ff07723e */ /* 0x000fc400020006ff */
[----:B------:R-:W-:Y:S01]  /*46e0*/  LOP3.LUT R46, R46, 0xff, RZ, 0xc0, !PT ;  /* 0x000000ff2e2e7812 */ /* 0x000fe200078ec0ff */
[----:B------:R-:W-:Y:S01]  /*46f0*/  HADD2.F32 R0, -RZ, R0.H0_H0 ;  /* 0x20000000ff007230 */ /* 0x000fe20000004100 */
[----:B------:R-:W-:Y:S01]  /*4700*/  F2FP.F16.E4M3.UNPACK_B R30, R30 ;  /* 0x0000001eff1e723e */ /* 0x000fe200020006ff */
[----:B------:R-:W-:Y:S01]  /*4710*/  FFMA R39, R39, UR13, R6 ;  /* 0x0000000d27277c23 */ /* 0x000fe20008000006 */
[----:B------:R-:W-:Y:S01]  /*4720*/  F2FP.F16.E4M3.UNPACK_B R46, R46 ;  /* 0x0000002eff2e723e */ /* 0x000fe200020006ff */
[----:B------:R-:W-:Y:S02]  /*4730*/  HADD2.F32 R38, -RZ, R38.H0_H0 ;  /* 0x20000026ff267230 */ /* 0x000fe40000004100 */
[----:B------:R-:W-:Y:S01]  /*4740*/  FFMA R5, R5, UR13, RZ ;  /* 0x0000000d05057c23 */ /* 0x000fe200080000ff */
[----:B------:R-:W-:Y:S01]  /*4750*/  IMAD.U32 R6, R36, 0x10000, RZ ;  /* 0x0001000024067824 */ /* 0x000fe200078e00ff */
[----:B------:R-:W-:Y:S01]  /*4760*/  SHF.R.U32.HI R61, RZ, 0x18, R37 ;  /* 0x00000018ff3d7819 */ /* 0x000fe20000011625 */
[----:B------:R-:W-:-:S02]  /*4770*/  HADD2.F32 R7, -RZ, R7.H0_H0 ;  /* 0x20000007ff077230 */ /* 0x000fc40000004100 */
[----:B------:R-:W-:Y:S01]  /*4780*/  FFMA R0, R0, UR13, RZ ;  /* 0x0000000d00007c23 */ /* 0x000fe200080000ff */
[----:B------:R-:W-:Y:S02]  /*4790*/  HADD2.F32 R31, -RZ, R30.H0_H0 ;  /* 0x2000001eff1f7230 */ /* 0x000fe40000004100 */
[----:B------:R-:W-:Y:S01]  /*47a0*/  FFMA R38, R38, UR13, R5 ;  /* 0x0000000d26267c23 */ /* 0x000fe20008000005 */
[----:B------:R-:W-:Y:S01]  /*47b0*/  HADD2.F32 R46, -RZ, R46.H0_H0 ;  /* 0x2000002eff2e7230 */ /* 0x000fe20000004100 */
[----:B------:R-:W-:Y:S01]  /*47c0*/  LOP3.LUT R63, R43, 0xff0000, R6, 0xf8, !PT ;  /* 0x00ff00002b3f7812 */ /* 0x000fe200078ef806 */
[----:B------:R-:W-:Y:S01]  /*47d0*/  FFMA R7, R7, UR13, RZ ;  /* 0x0000000d07077c23 */ /* 0x000fe200080000ff */
[----:B------:R-:W-:Y:S01]  /*47e0*/  LOP3.LUT R5, R37, 0xff, RZ, 0xc0, !PT ;  /* 0x000000ff25057812 */ /* 0x000fe200078ec0ff */
[----:B------:R-:W-:Y:S01]  /*47f0*/  FFMA R0, R31, UR13, R0 ;  /* 0x0000000d1f007c23 */ /* 0x000fe20008000000 */
[----:B------:R-:W-:Y:S02]  /*4800*/  F2FP.F16.E4M3.UNPACK_B R6, R61 ;  /* 0x0000003dff06723e */ /* 0x000fe400020006ff */
[----:B------:R-:W-:Y:S01]  /*4810*/  SHF.R.U64 R31, R36, 0x10, R37 ;  /* 0x00000010241f7819 */ /* 0x000fe20000001225 */
[----:B------:R-:W-:Y:S01]  /*4820*/  FFMA R54, R46, UR13, R7 ;  /* 0x0000000d2e367c23 */ /* 0x000fe20008000007 */
[----:B------:R-:W-:Y:S01]  /*4830*/  F2FP.F16.E4M3.UNPACK_B R5, R5 ;  /* 0x00000005ff05723e */ /* 0x000fe200020006ff */
[C---:B------:R-:W-:Y:S01]  /*4840*/  IMAD.SHL.U32 R105, R36.reuse, 0x100, RZ ;  /* 0x0000010024697824 */ /* 0x040fe200078e00ff */
[C---:B------:R-:W-:Y:S01]  /*4850*/  LOP3.LUT R30, R36.reuse, 0xff, RZ, 0xc0, !PT ;  /* 0x000000ff241e7812 */ /* 0x040fe200078ec0ff */
[----:B------:R-:W-:Y:S01]  /*4860*/  HADD2.F32 R46, -RZ, R6.H0_H0 ;  /* 0x20000006ff2e7230 */ /* 0x000fe20000004100 */
[----:B------:R-:W-:-:S02]  /*4870*/  SHF.R.U64 R43, R36, 0x8, R37 ;  /* 0x00000008242b7819 */ /* 0x000fc40000001225 */
[----:B------:R-:W-:Y:S02]  /*4880*/  LOP3.LUT R6, R31, 0xff, RZ, 0xc0, !PT ;  /* 0x000000ff1f067812 */ /* 0x000fe400078ec0ff */
[----:B------:R-:W-:Y:S02]  /*4890*/  LOP3.LUT R93, R41, 0xff0000, R36, 0xf8, !PT ;  /* 0x00ff0000295d7812 */ /* 0x000fe400078ef824 */
[----:B------:R-:W-:Y:S01]  /*48a0*/  SHF.R.U64 R36, R36, 0x18, R37 ;  /* 0x0000001824247819 */ /* 0x000fe20000001225 */
[----:B------:R-:W-:Y:S01]  /*48b0*/  HADD2.F32 R7, -RZ, R5.H0_H0 ;  /* 0x20000005ff077230 */ /* 0x000fe20000004100 */
[----:B------:R-:W-:Y:S02]  /*48c0*/  LOP3.LUT R105, R64, 0xff0000, R105, 0xf8, !PT ;  /* 0x00ff000040697812 */ /* 0x000fe400078ef869 */
[----:B------:R-:W-:Y:S02]  /*48d0*/  F2FP.F16.E4M3.UNPACK_B R6, R6 ;  /* 0x00000006ff06723e */ /* 0x000fe400020006ff */
[----:B------:R-:W-:-:S02]  /*48e0*/  LOP3.LUT R64, R47, 0xff0000, R36, 0xf8, !PT ;  /* 0x00ff00002f407812 */ /* 0x000fc400078ef824 */
[----:B------:R-:W-:Y:S02]  /*48f0*/  SHF.R.U32.HI R41, RZ, 0x8, R37 ;  /* 0x00000008ff297819 */ /* 0x000fe40000011625 */
[----:B------:R-:W-:Y:S01]  /*4900*/  LOP3.LUT R36, R36, 0xff, RZ, 0xc0, !PT ;  /* 0x000000ff24247812 */ /* 0x000fe200078ec0ff */
[----:B------:R-:W-:Y:S01]  /*4910*/  FFMA R44, R7, UR13, R44 ;  /* 0x0000000d072c7c23 */ /* 0x000fe2000800002c */
[----:B------:R-:W-:Y:S01]  /*4920*/  LOP3.LUT R81, R62, 0xff0000, R43, 0xf8, !PT ;  /* 0x00ff00003e517812 */ /* 0x000fe200078ef82b */
[----:B------:R-:W-:Y:S01]  /*4930*/  HADD2.F32 R7, -RZ, R6.H0_H0 ;  /* 0x20000006ff077230 */ /* 0x000fe20000004100 */
[----:B------:R-:W-:Y:S02]  /*4940*/  LOP3.LUT R5, R43, 0xff, RZ, 0xc0, !PT ;  /* 0x000000ff2b057812 */ /* 0x000fe400078ec0ff */
[----:B------:R-:W-:Y:S02]  /*4950*/  LOP3.LUT R68, R68, 0xff0000, R31, 0xf8, !PT ;  /* 0x00ff000044447812 */ /* 0x000fe400078ef81f */
[----:B------:R-:W-:-:S02]  /*4960*/  LOP3.LUT R31, R60, 0xff0000, R37, 0xf8, !PT ;  /* 0x00ff00003c1f7812 */ /* 0x000fc400078ef825 */
[----:B------:R-:W-:Y:S02]  /*4970*/  SHF.R.U32.HI R43, RZ, 0x10, R37 ;  /* 0x00000010ff2b7819 */ /* 0x000fe40000011625 */
[----:B------:R-:W-:Y:S02]  /*4980*/  LOP3.LUT R37, R41, 0xff, RZ, 0xc0, !PT ;  /* 0x000000ff29257812 */ /* 0x000fe400078ec0ff */
[----:B------:R-:W-:Y:S02]  /*4990*/  F2FP.F16.E4M3.UNPACK_B R6, R36 ;  /* 0x00000024ff06723e */ /* 0x000fe400020006ff */
[----:B------:R-:W-:-:S03]  /*49a0*/  F2FP.F16.E4M3.UNPACK_B R41, R37 ;  /* 0x00000025ff29723e */ /* 0x000fc600020006ff */
[----:B------:R-:W-:Y:S01]  /*49b0*/  HADD2.F32 R37, -RZ, R6.H0_H0 ;  /* 0x20000006ff257230 */ /* 0x000fe20000004100 */
[----:B------:R-:W-:Y:S01]  /*49c0*/  IADD3 R6, P0, PT, R14, UR8, RZ ;  /* 0x000000080e067c10 */ /* 0x000fe2000ff1e0ff */
[----:B------:R-:W-:Y:S01]  /*49d0*/  FFMA R36, R7, UR13, R0 ;  /* 0x0000000d07247c23 */ /* 0x000fe20008000000 */
[----:B------:R-:W-:Y:S02]  /*49e0*/  HADD2.F32 R0, -RZ, R41.H0_H0 ;  /* 0x20000029ff007230 */ /* 0x000fe40000004100 */
[----:B------:R-:W-:Y:S01]  /*49f0*/  FFMA R55, R46, UR13, R55 ;  /* 0x0000000d2e377c23 */ /* 0x000fe20008000037 */
[----:B------:R-:W-:Y:S01]  /*4a00*/  IADD3.X R7, PT, PT, R15, UR9, RZ, P0, !PT ;  /* 0x000000090f077c10 */ /* 0x000fe200087fe4ff */
[----:B------:R0:W2:Y:S01]  /*4a10*/  LDG.E.64 R46, desc[UR24][R14.64] ;  /* 0x000000180e2e7981 */ /* 0x0000a2000c1e1b00 */
[----:B------:R-:W-:Y:S01]  /*4a20*/  FFMA R37, R37, UR13, R38 ;  /* 0x0000000d25257c23 */ /* 0x000fe20008000026 */
[----:B------:R-:W-:Y:S02]  /*4a30*/  FFMA R41, R0, UR13, R39 ;  /* 0x0000000d00297c23 */ /* 0x000fe40008000027 */
[----:B------:R1:W2:Y:S01]  /*4a40*/  LDG.E.64 R38, desc[UR24][R6.64] ;  /* 0x0000001806267981 */ /* 0x0002a2000c1e1b00 */
[----:B------:R-:W-:-:S02]  /*4a50*/  F2FP.F16.E4M3.UNPACK_B R5, R5 ;  /* 0x00000005ff05723e */ /* 0x000fc400020006ff */
[----:B------:R-:W-:Y:S02]  /*4a60*/  F2FP.F16.E4M3.UNPACK_B R30, R30 ;  /* 0x0000001eff1e723e */ /* 0x000fe400020006ff */
[----:B------:R-:W-:Y:S01]  /*4a70*/  LOP3.LUT R43, R43, 0xff, RZ, 0xc0, !PT ;  /* 0x000000ff2b2b7812 */ /* 0x000fe200078ec0ff */
[----:B------:R-:W-:Y:S02]  /*4a80*/  HADD2.F32 R5, -RZ, R5.H0_H0 ;  /* 0x20000005ff057230 */ /* 0x000fe40000004100 */
[----:B------:R-:W-:Y:S01]  /*4a90*/  HADD2.F32 R30, -RZ, R30.H0_H0 ;  /* 0x2000001eff1e7230 */ /* 0x000fe20000004100 */
[----:B------:R-:W-:Y:S02]  /*4aa0*/  F2FP.F16.E4M3.UNPACK_B R43, R43 ;  /* 0x0000002bff2b723e */ /* 0x000fe400020006ff */
[----:B------:R-:W-:Y:S01]  /*4ab0*/  FFMA R5, R5, UR13, R42 ;  /* 0x0000000d05057c23 */ /* 0x000fe2000800002a */
[----:B---3--:R-:W-:Y:S01]  /*4ac0*/  IMAD.SHL.U32 R42, R28, 0x1000000, RZ ;  /* 0x010000001c2a7824 */ /* 0x008fe200078e00ff */
[----:B------:R-:W-:Y:S01]  /*4ad0*/  LOP3.LUT R0, R29, 0xff, RZ, 0xc0, !PT ;  /* 0x000000ff1d007812 */ /* 0x000fe200078ec0ff */
[----:B------:R-:W-:Y:S01]  /*4ae0*/  FFMA R30, R30, UR13, R45 ;  /* 0x0000000d1e1e7c23 */ /* 0x000fe2000800002d */
[----:B------:R-:W-:Y:S01]  /*4af0*/  HADD2.F32 R43, -RZ, R43.H0_H0 ;  /* 0x2000002bff2b7230 */ /* 0x000fe20000004100 */
[----:B------:R-:W-:-:S02]  /*4b00*/  SHF.R.U32.HI R45, RZ, 0x18, R29 ;  /* 0x00000018ff2d7819 */ /* 0x000fc4000001161d */
[----:B------:R-:W-:Y:S02]  /*4b10*/  F2FP.F16.E4M3.UNPACK_B R0, R0 ;  /* 0x00000000ff00723e */ /* 0x000fe400020006ff */
[----:B------:R-:W-:Y:S01]  /*4b20*/  LOP3.LUT R42, R63, 0xff000000, R42, 0xf8, !PT ;  /* 0xff0000003f2a7812 */ /* 0x000fe200078ef82a */
[----:B------:R-:W-:Y:S01]  /*4b30*/  FFMA R43, R43, UR13, R54 ;  /* 0x0000000d2b2b7c23 */ /* 0x000fe20008000036 */
[C---:B------:R-:W-:Y:S01]  /*4b40*/  SHF.L.U64.HI R62, R40.reuse, 0x8, RZ ;  /* 0x00000008283e7819 */ /* 0x040fe200000102ff */
[----:B------:R-:W-:Y:S01]  /*4b50*/  IMAD.SHL.U32 R54, R40, 0x100, RZ ;  /* 0x0000010028367824 */ /* 0x000fe200078e00ff */
[C---:B------:R-:W-:Y:S01]  /*4b60*/  SHF.L.U64.HI R63, R61.reuse, 0x10, RZ ;  /* 0x000000103d3f7819 */ /* 0x040fe200000102ff */
[----:B------:R-:W-:Y:S01]  /*4b70*/  IMAD.U32 R61, R61, 0x10000, RZ ;  /* 0x000100003d3d7824 */ /* 0x000fe200078e00ff */
[C---:B0-----:R-:W-:Y:S01]  /*4b80*/  SHF.L.U64.HI R14, R45.reuse, 0x18, RZ ;  /* 0x000000182d0e7819 */ /* 0x041fe200000102ff */
[----:B------:R-:W-:Y:S01]  /*4b90*/  IMAD.SHL.U32 R60, R45, 0x1000000, RZ ;  /* 0x010000002d3c7824 */ /* 0x000fe200078e00ff */
[----:B------:R-:W-:Y:S01]  /*4ba0*/  F2FP.F16.E4M3.UNPACK_B R40, R45 ;  /* 0x0000002dff28723e */ /* 0x000fe200020006ff */
[----:B------:R-:W-:Y:S01]  /*4bb0*/  HADD2.F32 R15, -RZ, R0.H0_H0 ;  /* 0x20000000ff0f7230 */ /* 0x000fe20000004100 */
[----:B------:R-:W-:-:S02]  /*4bc0*/  LOP3.LUT R0, R14, R62, R63, 0xfe, !PT ;  /* 0x0000003e0e007212 */ /* 0x000fc400078efe3f */
[----:B------:R-:W-:Y:S02]  /*4bd0*/  LOP3.LUT R14, R28, 0xff, RZ, 0xc0, !PT ;  /* 0x000000ff1c0e7812 */ /* 0x000fe400078ec0ff */
[----:B------:R-:W-:Y:S01]  /*4be0*/  LOP3.LUT R60, R60, R54, R61, 0xfe, !PT ;  /* 0x000000363c3c7212 */ /* 0x000fe200078efe3d */
[----:B------:R-:W-:Y:S01]  /*4bf0*/  HADD2.F32 R54, -RZ, R40.H0_H0 ;  /* 0x20000028ff367230 */ /* 0x000fe20000004100 */
[--C-:B------:R-:W-:Y:S02]  /*4c00*/  SHF.R.U32.HI R40, RZ, 0x8, R29.reuse ;  /* 0x00000008ff287819 */ /* 0x100fe4000001161d */
[----:B------:R-:W-:Y:S02]  /*4c10*/  F2FP.F16.E4M3.UNPACK_B R14, R14 ;  /* 0x0000000eff0e723e */ /* 0x000fe400020006ff */
[C-C-:B------:R-:W-:Y:S02]  /*4c20*/  SHF.R.U64 R61, R28.reuse, 0x8, R29.reuse ;  /* 0x000000081c3d7819 */ /* 0x140fe4000000121d */
[----:B------:R-:W-:-:S02]  /*4c30*/  SHF.R.U64 R45, R28, 0x10, R29 ;  /* 0x000000101c2d7819 */ /* 0x000fc4000000121d */
[--C-:B------:R-:W-:Y:S02]  /*4c40*/  SHF.R.U64 R62, R28, 0x18, R29.reuse ;  /* 0x000000181c3e7819 */ /* 0x100fe4000000121d */
[----:B------:R-:W-:Y:S01]  /*4c50*/  SHF.R.U32.HI R29, RZ, 0x10, R29 ;  /* 0x00000010ff1d7819 */ /* 0x000fe2000001161d */
[----:B------:R-:W-:Y:S01]  /*4c60*/  FFMA R44, R15, UR13, R44 ;  /* 0x0000000d0f2c7c23 */ /* 0x000fe2000800002c */
[----:B------:R-:W-:Y:S01]  /*4c70*/  LOP3.LUT R40, R40, 0xff, RZ, 0xc0, !PT ;  /* 0x000000ff28287812 */ /* 0x000fe200078ec0ff */
[----:B------:R-:W-:Y:S01]  /*4c80*/  HADD2.F32 R15, -RZ, R14.H0_H0 ;  /* 0x2000000eff0f7230 */ /* 0x000fe20000004100 */
[----:B------:R-:W-:Y:S01]  /*4c90*/  LOP3.LUT R80, R81, 0xff000000, R28, 0xf8, !PT ;  /* 0xff00000051507812 */ /* 0x000fe200078ef81c */
[C---:B------:R-:W-:Y:S01]  /*4ca0*/  IMAD.U32 R104, R28.reuse, 0x10000, RZ ;  /* 0x000100001c687824 */ /* 0x040fe200078e00ff */
[----:B------:R-:W-:Y:S01]  /*4cb0*/  LOP3.LUT R14, R29, 0xff, RZ, 0xc0, !PT ;  /* 0x000000ff1d0e7812 */ /* 0x000fe200078ec0ff */
[----:B------:R-:W-:Y:S01]  /*4cc0*/  IMAD.SHL.U32 R92, R28, 0x100, RZ ;  /* 0x000001001c5c7824 */ /* 0x000fe200078e00ff */
[----:B------:R-:W-:-:S02]  /*4cd0*/  F2FP.F16.E4M3.UNPACK_B R40, R40 ;  /* 0x00000028ff28723e */ /* 0x000fc400020006ff */
[----:B------:R-:W-:Y:S02]  /*4ce0*/  LOP3.LUT R28, R60, R11, RZ, 0xfc, !PT ;  /* 0x0000000b3c1c7212 */ /* 0x000fe400078efcff */
[----:B------:R-:W-:Y:S02]  /*4cf0*/  LOP3.LUT R11, R61, 0xff, RZ, 0xc0, !PT ;  /* 0x000000ff3d0b7812 */ /* 0x000fe400078ec0ff */
[----:B------:R-:W-:Y:S01]  /*4d00*/  F2FP.F16.E4M3.UNPACK_B R29, R14 ;  /* 0x0000000eff1d723e */ /* 0x000fe200020006ff */
[----:B------:R-:W-:Y:S01]  /*4d10*/  HADD2.F32 R40, -RZ, R40.H0_H0 ;  /* 0x20000028ff287230 */ /* 0x000fe20000004100 */
[----:B------:R-:W-:Y:S02]  /*4d20*/  LOP3.LUT R14, R45, 0xff, RZ, 0xc0, !PT ;  /* 0x000000ff2d0e7812 */ /* 0x000fe400078ec0ff */
[----:B------:R-:W-:Y:S01]  /*4d30*/  F2FP.F16.E4M3.UNPACK_B R11, R11 ;  /* 0x0000000bff0b723e */ /* 0x000fe200020006ff */
[----:B------:R-:W-:Y:S01]  /*4d40*/  FFMA R15, R15, UR13, R30 ;  /* 0x0000000d0f0f7c23 */ /* 0x000fe2000800001e */
[----:B------:R-:W-:Y:S01]  /*4d50*/  HADD2.F32 R60, -RZ, R29.H0_H0 ;  /* 0x2000001dff3c7230 */ /* 0x000fe20000004100 */
[----:B------:R-:W-:Y:S01]  /*4d60*/  F2FP.F16.E4M3.UNPACK_B R29, R14 ;  /* 0x0000000eff1d723e */ /* 0x000fe200020006ff */
[----:B------:R-:W-:Y:S01]  /*4d70*/  FFMA R40, R40, UR13, R41 ;  /* 0x0000000d28287c23 */ /* 0x000fe20008000029 */
[----:B------:R-:W-:Y:S01]  /*4d80*/  LOP3.LUT R30, R31, 0xff000000, R62, 0xf8, !PT ;  /* 0xff0000001f1e7812 */ /* 0x000fe200078ef83e */
[----:B------:R-:W-:Y:S01]  /*4d90*/  HADD2.F32 R14, -RZ, R11.H0_H0 ;  /* 0x2000000bff0e7230 */ /* 0x000fe20000004100 */
[----:B------:R-:W-:-:S02]  /*4da0*/  LOP3.LUT R31, R62, 0xff, RZ, 0xc0, !PT ;  /* 0x000000ff3e1f7812 */ /* 0x000fc400078ec0ff */
[----:B-----5:R-:W-:Y:S02]  /*4db0*/  LOP3.LUT R11, R32, 0xff, RZ, 0xc0, !PT ;  /* 0x000000ff200b7812 */ /* 0x020fe400078ec0ff */
[----:B------:R-:W-:Y:S01]  /*4dc0*/  LOP3.LUT R41, R33, 0xff, RZ, 0xc0, !PT ;  /* 0x000000ff21297812 */ /* 0x000fe200078ec0ff */
[----:B------:R-:W-:Y:S01]  /*4dd0*/  HADD2.F32 R29, -RZ, R29.H0_H0 ;  /* 0x2000001dff1d7230 */ /* 0x000fe20000004100 */
[----:B------:R-:W-:Y:S02]  /*4de0*/  F2FP.F16.E4M3.UNPACK_B R31, R31 ;  /* 0x0000001fff1f723e */ /* 0x000fe400020006ff */
[----:B------:R-:W-:Y:S02]  /*4df0*/  F2FP.F16.E4M3.UNPACK_B R11, R11 ;  /* 0x0000000bff0b723e */ /* 0x000fe400020006ff */
[----:B------:R-:W-:Y:S01]  /*4e00*/  F2FP.F16.E4M3.UNPACK_B R41, R41 ;  /* 0x00000029ff29723e */ /* 0x000fe200020006ff */
[----:B------:R-:W-:Y:S01]  /*4e10*/  FFMA R5, R14, UR13, R5 ;  /* 0x0000000d0e057c23 */ /* 0x000fe20008000005 */
[----:B------:R-:W-:-:S02]  /*4e20*/  HADD2.F32 R14, -RZ, R31.H0_H0 ;  /* 0x2000001fff0e7230 */ /* 0x000fc40000004100 */
[----:B------:R-:W-:Y:S01]  /*4e30*/  FFMA R29, R29, UR13, R36 ;  /* 0x0000000d1d1d7c23 */ /* 0x000fe20008000024 */
[----:B------:R-:W-:Y:S01]  /*4e40*/  HADD2.F32 R36, -RZ, R11.H0_H0 ;  /* 0x2000000bff247230 */ /* 0x000fe20000004100 */
[--C-:B------:R-:W-:Y:S01]  /*4e50*/  SHF.R.U32.HI R62, RZ, 0x18, R33.reuse ;  /* 0x00000018ff3e7819 */ /* 0x100fe20000011621 */
[----:B------:R-:W-:Y:S01]  /*4e60*/  HADD2.F32 R41, -RZ, R41.H0_H0 ;  /* 0x20000029ff297230 */ /* 0x000fe20000004100 */
[----:B------:R-:W-:Y:S01]  /*4e70*/  SHF.R.U64 R11, R32, 0x8, R33 ;  /* 0x00000008200b7819 */ /* 0x000fe20000001221 */
[----:B------:R-:W-:Y:S01]  /*4e80*/  FFMA R14, R14, UR13, R37 ;  /* 0x0000000d0e0e7c23 */ /* 0x000fe20008000025 */
[----:B------:R-:W-:Y:S02]  /*4e90*/  F2FP.F16.E4M3.UNPACK_B R31, R62 ;  /* 0x0000003eff1f723e */ /* 0x000fe400020006ff */
[----:B------:R-:W-:Y:S01]  /*4ea0*/  LOP3.LUT R11, R11, 0xff, RZ, 0xc0, !PT ;  /* 0x000000ff0b0b7812 */ /* 0x000fe200078ec0ff */
[----:B------:R-:W-:Y:S01]  /*4eb0*/  FFMA R37, R41, UR13, R44 ;  /* 0x0000000d29257c23 */ /* 0x000fe2000800002c */
[----:B------:R-:W-:Y:S01]  /*4ec0*/  SHF.R.U64 R41, R32, 0x18, R33 ;  /* 0x0000001820297819 */ /* 0x000fe20000001221 */
[----:B------:R-:W-:Y:S01]  /*4ed0*/  FFMA R43, R60, UR13, R43 ;  /* 0x0000000d3c2b7c23 */ /* 0x000fe2000800002b */
[----:B------:R-:W-:Y:S01]  /*4ee0*/  FFMA R36, R36, UR13, R15 ;  /* 0x0000000d24247c23 */ /* 0x000fe2000800000f */
[----:B------:R-:W-:Y:S01]  /*4ef0*/  F2FP.F16.E4M3.UNPACK_B R11, R11 ;  /* 0x0000000bff0b723e */ /* 0x000fe200020006ff */
[----:B------:R-:W-:Y:S01]  /*4f00*/  HADD2.F32 R60, -RZ, R31.H0_H0 ;  /* 0x2000001fff3c7230 */ /* 0x000fe20000004100 */
[----:B------:R-:W-:-:S02]  /*4f10*/  SHF.R.U64 R15, R32, 0x10, R33 ;  /* 0x00000010200f7819 */ /* 0x000fc40000001221 */
[----:B------:R-:W-:Y:S02]  /*4f20*/  LOP3.LUT R31, R41, 0xff, RZ, 0xc0, !PT ;  /* 0x000000ff291f7812 */ /* 0x000fe400078ec0ff */
[----:B------:R-:W-:Y:S01]  /*4f30*/  SHF.R.U32.HI R41, RZ, 0x8, R33 ;  /* 0x00000008ff297819 */ /* 0x000fe20000011621 */
[----:B------:R-:W-:Y:S01]  /*4f40*/  HADD2.F32 R44, -RZ, R11.H0_H0 ;  /* 0x2000000bff2c7230 */ /* 0x000fe20000004100 */
[----:B------:R-:W-:Y:S02]  /*4f50*/  LOP3.LUT R15, R15, 0xff, RZ, 0xc0, !PT ;  /* 0x000000ff0f0f7812 */ /* 0x000fe400078ec0ff */
[----:B------:R-:W-:Y:S02]  /*4f60*/  LOP3.LUT R41, R41, 0xff, RZ, 0xc0, !PT ;  /* 0x000000ff29297812 */ /* 0x000fe400078ec0ff */
[----:B------:R-:W-:Y:S01]  /*4f70*/  F2FP.F16.E4M3.UNPACK_B R15, R15 ;  /* 0x0000000fff0f723e */ /* 0x000fe200020006ff */
[----:B------:R-:W-:Y:S01]  /*4f80*/  FFMA R11, R44, UR13, R5 ;  /* 0x0000000d2c0b7c23 */ /* 0x000fe20008000005 */
[----:B------:R-:W-:-:S02]  /*4f90*/  F2FP.F16.E4M3.UNPACK_B R41, R41 ;  /* 0x00000029ff29723e */ /* 0x000fc400020006ff */
[----:B------:R-:W-:Y:S01]  /*4fa0*/  SHF.R.U32.HI R5, RZ, 0x10, R33 ;  /* 0x00000010ff057819 */ /* 0x000fe20000011621 */
[----:B------:R-:W-:Y:S01]  /*4fb0*/  HADD2.F32 R44, -RZ, R15.H0_H0 ;  /* 0x2000000fff2c7230 */ /* 0x000fe20000004100 */
[----:B------:R-:W-:Y:S01]  /*4fc0*/  F2FP.F16.E4M3.UNPACK_B R31, R31 ;  /* 0x0000001fff1f723e */ /* 0x000fe200020006ff */
[----:B------:R-:W-:Y:S01]  /*4fd0*/  FFMA R55, R54, UR13, R55 ;  /* 0x0000000d36377c23 */ /* 0x000fe20008000037 */
[----:B------:R-:W-:Y:S01]  /*4fe0*/  LOP3.LUT R15, R5, 0xff, RZ, 0xc0, !PT ;  /* 0x000000ff050f7812 */ /* 0x000fe200078ec0ff */
[----:B------:R-:W-:Y:S02]  /*4ff0*/  HADD2.F32 R41, -RZ, R41.H0_H0 ;  /* 0x20000029ff297230 */ /* 0x000fe40000004100 */
[----:B------:R-:W-:Y:S02]  /*5000*/  HADD2.F32 R31, -RZ, R31.H0_H0 ;  /* 0x2000001fff1f7230 */ /* 0x000fe40000004100 */
[----:B------:R-:W-:Y:S01]  /*5010*/  FFMA R60, R60, UR13, R55 ;  /* 0x0000000d3c3c7c23 */ /* 0x000fe20008000037 */
[----:B------:R-:W-:Y:S01]  /*5020*/  F2FP.F16.E4M3.UNPACK_B R15, R15 ;  /* 0x0000000fff0f723e */ /* 0x000fe200020006ff */
[----:B------:R-:W-:Y:S01]  /*5030*/  FFMA R55, R41, UR13, R40 ;  /* 0x0000000d29377c23 */ /* 0x000fe20008000028 */
[----:B------:R-:W-:Y:S01]  /*5040*/  SHF.L.U64.HI R40, R32, 0x10, R33 ;  /* 0x0000001020287819 */ /* 0x000fe20000010221 */
[----:B------:R-:W-:-:S02]  /*5050*/  FFMA R31, R31, UR13, R14 ;  /* 0x0000000d1f1f7c23 */ /* 0x000fc4000800000e */
[----:B------:R-:W-:Y:S01]  /*5060*/  HADD2.F32 R14, -RZ, R15.H0_H0 ;  /* 0x2000000fff0e7230 */ /* 0x000fe20000004100 */
[----:B------:R-:W-:Y:S02]  /*5070*/  LOP3.LUT R40, R40, 0xff, RZ, 0xc0, !PT ;  /* 0x000000ff28287812 */ /* 0x000fe400078ec0ff */
[--C-:B----4-:R-:W-:Y:S02]  /*5080*/  SHF.L.U64.HI R15, R34, 0x18, R35.reuse ;  /* 0x00000018220f7819 */ /* 0x110fe40000010223 */
[----:B------:R-:W-:Y:S01]  /*5090*/  SHF.R.U32.HI R65, RZ, 0x18, R35 ;  /* 0x00000018ff417819 */ /* 0x000fe20000011623 */
[----:B------:R-:W-:Y:S01]  /*50a0*/  FFMA R43, R14, UR13, R43 ;  /* 0x0000000d0e2b7c23 */ /* 0x000fe2000800002b */
[----:B------:R-:W-:Y:S02]  /*50b0*/  LOP3.LUT R15, R40, 0xff00, R15, 0xf8, !PT ;  /* 0x0000ff00280f7812 */ /* 0x000fe400078ef80f */
[----:B------:R-:W-:Y:S02]  /*50c0*/  LOP3.LUT R14, R34, 0xff, RZ, 0xc0, !PT ;  /* 0x000000ff220e7812 */ /* 0x000fe400078ec0ff */
[----:B------:R-:W-:-:S02]  /*50d0*/  F2FP.F16.E4M3.UNPACK_B R40, R65 ;  /* 0x00000041ff28723e */ /* 0x000fc400020006ff */
[----:B-1----:R-:W-:Y:S02]  /*50e0*/  IADD3 R6, P0, PT, R6, UR8, RZ ;  /* 0x0000000806067c10 */ /* 0x002fe4000ff1e0ff */
[----:B------:R-:W-:Y:S01]  /*50f0*/  F2FP.F16.E4M3.UNPACK_B R14, R14 ;  /* 0x0000000eff0e723e */ /* 0x000fe200020006ff */
[----:B------:R-:W-:Y:S01]  /*5100*/  HADD2.F32 R63, -RZ, R40.H0_H0 ;  /* 0x20000028ff3f7230 */ /* 0x000fe20000004100 */
[----:B------:R-:W-:Y:S01]  /*5110*/  LOP3.LUT R54, R64, 0xff000000, R45, 0xf8, !PT ;  /* 0xff00000040367812 */ /* 0x000fe200078ef82d */
[----:B------:R-:W-:Y:S01]  /*5120*/  IMAD.SHL.U32 R67, R34, 0x100, RZ ;  /* 0x0000010022437824 */ /* 0x000fe200078e00ff */
[----:B------:R-:W-:Y:S02]  /*5130*/  IADD3.X R7, PT, PT, R7, UR9, RZ, P0, !PT ;  /* 0x0000000907077c10 */ /* 0x000fe400087fe4ff */
[----:B------:R-:W-:Y:S02]  /*5140*/  LOP3.LUT R64, R32, 0xff, RZ, 0xc0, !PT ;  /* 0x000000ff20407812 */ /* 0x000fe400078ec0ff */
[----:B------:R-:W-:Y:S01]  /*5150*/  LOP3.LUT R68, R68, 0xff000000, R61, 0xf8, !PT ;  /* 0xff00000044447812 */ /* 0x000fe200078ef83d */
[----:B------:R-:W-:Y:S01]  /*5160*/  HADD2.F32 R61, -RZ, R14.H0_H0 ;  /* 0x2000000eff3d7230 */ /* 0x000fe20000004100 */
[----:B------:R-:W-:Y:S01]  /*5170*/  SHF.L.U64.HI R41, R32, 0x8, R33 ;  /* 0x0000000820297819 */ /* 0x000fe20000010221 */
[----:B------:R-:W-:Y:S01]  /*5180*/  FFMA R14, R63, UR13, R60 ;  /* 0x0000000d3f0e7c23 */ /* 0x000fe2000800003c */
[----:B------:R-:W-:Y:S01]  /*5190*/  FFMA R29, R44, UR13, R29 ;  /* 0x0000000d2c1d7c23 */ /* 0x000fe2000800001d */
[----:B------:R-:W-:Y:S01]  /*51a0*/  LOP3.LUT R67, R64, 0xff00, R67, 0xf8, !PT ;  /* 0x0000ff0040437812 */ /* 0x000fe200078ef843 */
[----:B------:R0:W3:Y:S01]  /*51b0*/  LDG.E.64 R44, desc[UR24][R6.64] ;  /* 0x00000018062c7981 */ /* 0x0000e2000c1e1b00 */
[----:B------:R-:W-:-:S02]  /*51c0*/  SHF.L.U64.HI R63, R32, 0x18, R33 ;  /* 0x00000018203f7819 */ /* 0x000fc40000010221 */
[----:B------:R-:W-:Y:S02]  /*51d0*/  LOP3.LUT R41, R41, 0xff, RZ, 0xc0, !PT ;  /* 0x000000ff29297812 */ /* 0x000fe400078ec0ff */
[C-C-:B------:R-:W-:Y:S02]  /*51e0*/  SHF.L.U64.HI R64, R34.reuse, 0x10, R35.reuse ;  /* 0x0000001022407819 */ /* 0x140fe40000010223 */
[----:B------:R-:W-:Y:S02]  /*51f0*/  SHF.R.U64 R32, R34, 0x8, R35 ;  /* 0x0000000822207819 */ /* 0x000fe40000001223 */
[----:B------:R-:W-:Y:S02]  /*5200*/  LOP3.LUT R40, R35, 0xff, RZ, 0xc0, !PT ;  /* 0x000000ff23287812 */ /* 0x000fe400078ec0ff */
[----:B------:R-:W-:Y:S02]  /*5210*/  LOP3.LUT R64, R41, 0xff00, R64, 0xf8, !PT ;  /* 0x0000ff0029407812 */ /* 0x000fe400078ef840 */
[----:B------:R-:W-:-:S02]  /*5220*/  LOP3.LUT R32, R32, 0xff, RZ, 0xc0, !PT ;  /* 0x000000ff20207812 */ /* 0x000fc400078ec0ff */
[----:B------:R-:W-:Y:S02]  /*5230*/  LOP3.LUT R66, R33, 0xff, RZ, 0xc0, !PT ;  /* 0x000000ff21427812 */ /* 0x000fe400078ec0ff */
[C-C-:B------:R-:W-:Y:S02]  /*5240*/  SHF.L.U64.HI R41, R34.reuse, 0x8, R35.reuse ;  /* 0x0000000822297819 */ /* 0x140fe40000010223 */
[----:B------:R-:W-:Y:S01]  /*5250*/  LOP3.LUT R63, R63, 0xff, RZ, 0xc0, !PT ;  /* 0x000000ff3f3f7812 */ /* 0x000fe200078ec0ff */
[----:B------:R-:W-:Y:S01]  /*5260*/  FFMA R61, R61, UR13, R36 ;  /* 0x0000000d3d3d7c23 */ /* 0x000fe20008000024 */
[----:B------:R-:W-:Y:S02]  /*5270*/  F2FP.F16.E4M3.UNPACK_B R40, R40 ;  /* 0x00000028ff28723e */ /* 0x000fe400020006ff */
[----:B------:R-:W-:Y:S01]  /*5280*/  SHF.R.U64 R60, R34, 0x10, R35 ;  /* 0x00000010223c7819 */ /* 0x000fe20000001223 */
[----:B------:R-:W-:Y:S01]  /*5290*/  IMAD.SHL.U32 R65, R65, 0x100, RZ ;  /* 0x0000010041417824 */ /* 0x000fe200078e00ff */
[----:B------:R-:W-:-:S02]  /*52a0*/  F2FP.F16.E4M3.UNPACK_B R32, R32 ;  /* 0x00000020ff20723e */ /* 0x000fc400020006ff */
[----:B------:R-:W-:Y:S02]  /*52b0*/  LOP3.LUT R41, R66, 0xff00, R41, 0xf8, !PT ;  /* 0x0000ff0042297812 */ /* 0x000fe400078ef829 */
[----:B------:R-:W-:Y:S02]  /*52c0*/  SHF.R.U64 R36, R34, 0x18, R35 ;  /* 0x0000001822247819 */ /* 0x000fe40000001223 */
[----:B------:R-:W-:Y:S01]  /*52d0*/  LOP3.LUT R66, R63, 0xff00, R34, 0xf8, !PT ;  /* 0x0000ff003f427812 */ /* 0x000fe200078ef822 */
[----:B------:R-:W-:Y:S01]  /*52e0*/  HADD2.F32 R40, -RZ, R40.H0_H0 ;  /* 0x20000028ff287230 */ /* 0x000fe20000004100 */
[----:B------:R-:W-:Y:S01]  /*52f0*/  LOP3.LUT R34, R60, 0xff, RZ, 0xc0, !PT ;  /* 0x000000ff3c227812 */ /* 0x000fe200078ec0ff */
[----:B------:R-:W-:Y:S01]  /*5300*/  HADD2.F32 R32, -RZ, R32.H0_H0 ;  /* 0x20000020ff207230 */ /* 0x000fe20000004100 */
[----:B------:R-:W-:Y:S02]  /*5310*/  LOP3.LUT R36, R36, 0xff, RZ, 0xc0, !PT ;  /* 0x000000ff24247812 */ /* 0x000fe400078ec0ff */
[----:B------:R-:W-:-:S02]  /*5320*/  LOP3.LUT R0, R65, R0, R62, 0xfe, !PT ;  /* 0x0000000041007212 */ /* 0x000fc400078efe3e */
[----:B------:R-:W-:Y:S02]  /*5330*/  F2FP.F16.E4M3.UNPACK_B R34, R34 ;  /* 0x00000022ff22723e */ /* 0x000fe400020006ff */
[----:B------:R-:W-:Y:S01]  /*5340*/  SHF.R.U32.HI R65, RZ, 0x8, R35 ;  /* 0x00000008ff417819 */ /* 0x000fe20000011623 */
[----:B------:R-:W-:Y:S01]  /*5350*/  FFMA R63, R40, UR13, R37 ;  /* 0x0000000d283f7c23 */ /* 0x000fe20008000025 */
[----:B------:R-:W-:Y:S01]  /*5360*/  F2FP.F16.E4M3.UNPACK_B R60, R36 ;  /* 0x00000024ff3c723e */ /* 0x000fe200020006ff */
[----:B------:R-:W-:Y:S01]  /*5370*/  FFMA R40, R32, UR13, R11 ;  /* 0x0000000d20287c23 */ /* 0x000fe2000800000b */
[----:B------:R-:W-:Y:S01]  /*5380*/  SHF.R.U32.HI R62, RZ, 0x10, R35 ;  /* 0x00000010ff3e7819 */ /* 0x000fe20000011623 */
[----:B------:R-:W-:Y:S01]  /*5390*/  HADD2.F32 R34, -RZ, R34.H0_H0 ;  /* 0x20000022ff227230 */ /* 0x000fe20000004100 */
[----:B------:R-:W-:Y:S01]  /*53a0*/  LOP3.LUT R11, R65, 0xff, RZ, 0xc0, !PT ;  /* 0x000000ff410b7812 */ /* 0x000fe200078ec0ff */
[----:B------:R-:W-:Y:S01]  /*53b0*/  HADD2.F32 R32, -RZ, R60.H0_H0 ;  /* 0x2000003cff207230 */ /* 0x000fe20000004100 */
[----:B------:R-:W-:-:S02]  /*53c0*/  LOP3.LUT R62, R62, 0xff, RZ, 0xc0, !PT ;  /* 0x000000ff3e3e7812 */ /* 0x000fc400078ec0ff */
[----:B------:R-:W-:Y:S01]  /*53d0*/  F2FP.F16.E4M3.UNPACK_B R11, R11 ;  /* 0x0000000bff0b723e */ /* 0x000fe200020006ff */
[----:B------:R-:W-:Y:S01]  /*53e0*/  FFMA R60, R34, UR13, R29 ;  /* 0x0000000d223c7c23 */ /* 0x000fe2000800001d */
[----:B0-----:R-:W-:Y:S02]  /*53f0*/  IADD3 R6, P0, PT, R6, UR8, RZ ;  /* 0x0000000806067c10 */ /* 0x001fe4000ff1e0ff */
[----:B------:R-:W-:Y:S01]  /*5400*/  F2FP.F16.E4M3.UNPACK_B R29, R62 ;  /* 0x0000003eff1d723e */ /* 0x000fe200020006ff */
[----:B------:R-:W-:Y:S01]  /*5410*/  FFMA R62, R32, UR13, R31 ;  /* 0x0000000d203e7c23 */ /* 0x000fe2000800001f */
[----:B------:R-:W-:Y:S01]  /*5420*/  LOP3.LUT R5, R5, 0xffffff00, R27, 0xf8, !PT ;  /* 0xffffff0005057812 */ /* 0x000fe200078ef81b */
[----:B------:R-:W-:Y:S01]  /*5430*/  HADD2.F32 R32, -RZ, R11.H0_H0 ;  /* 0x2000000bff207230 */ /* 0x000fe20000004100 */
[----:B------:R-:W-:Y:S02]  /*5440*/  IADD3.X R7, PT, PT, R7, UR9, RZ, P0, !PT ;  /* 0x0000000907077c10 */ /* 0x000fe400087fe4ff */
[----:B------:R-:W-:-:S02]  /*5450*/  SHF.R.U32.HI R74, RZ, 0x8, R33 ;  /* 0x00000008ff4a7819 */ /* 0x000fc40000011621 */
[----:B------:R-:W-:Y:S01]  /*5460*/  SHF.R.U32.HI R76, RZ, 0x8, R35 ;  /* 0x00000008ff4c7819 */ /* 0x000fe20000011623 */
[----:B------:R0:W4:Y:S01]  /*5470*/  LDG.E.64 R36, desc[UR24][R6.64] ;  /* 0x0000001806247981 */ /* 0x000122000c1e1b00 */
[----:B------:R-:W-:Y:S01]  /*5480*/  LOP3.LUT R5, R5, 0xff, RZ, 0xc0, !PT ;  /* 0x000000ff05057812 */ /* 0x000fe200078ec0ff */
[----:B------:R-:W-:Y:S01]  /*5490*/  FFMA R55, R32, UR13, R55 ;  /* 0x0000000d20377c23 */ /* 0x000fe20008000037 */
[----:B------:R-:W-:Y:S01]  /*54a0*/  LOP3.LUT R74, R74, 0xff, RZ, 0xc0, !PT ;  /* 0x000000ff4a4a7812 */ /* 0x000fe200078ec0ff */
[----:B------:R-:W-:Y:S01]  /*54b0*/  HADD2.F32 R34, -RZ, R29.H0_H0 ;  /* 0x2000001dff227230 */ /* 0x000fe20000004100 */
[----:B------:R-:W-:Y:S01]  /*54c0*/  LOP3.LUT R32, R5, 0xff00, R76, 0xf8, !PT ;  /* 0x0000ff0005207812 */ /* 0x000fe200078ef84c */
[C---:B--2---:R-:W-:Y:S01]  /*54d0*/  IMAD.SHL.U32 R5, R50.reuse, 0x100, RZ ;  /* 0x0000010032057824 */ /* 0x044fe200078e00ff */
[----:B------:R-:W-:Y:S02]  /*54e0*/  LOP3.LUT R29, R50, 0xff, RZ, 0xc0, !PT ;  /* 0x000000ff321d7812 */ /* 0x000fe400078ec0ff */
[----:B------:R-:W-:Y:S01]  /*54f0*/  LOP3.LUT R31, R51, 0xff, RZ, 0xc0, !PT ;  /* 0x000000ff331f7812 */ /* 0x000fe200078ec0ff */
[----:B------:R-:W-:Y:S01]  /*5500*/  FFMA R43, R34, UR13, R43 ;  /* 0x0000000d222b7c23 */ /* 0x000fe2000800002b */
[----:B------:R-:W-:-:S02]  /*5510*/  LOP3.LUT R65, R74, 0xff00, R35, 0xf8, !PT ;  /* 0x0000ff004a417812 */ /* 0x000fc400078ef823 */
[----:B------:R-:W-:Y:S02]  /*5520*/  SHF.L.U64.HI R35, R50, 0x18, R51 ;  /* 0x0000001832237819 */ /* 0x000fe40000010233 */
[----:B------:R-:W-:Y:S02]  /*5530*/  F2FP.F16.E4M3.UNPACK_B R33, R29 ;  /* 0x0000001dff21723e */ /* 0x000fe400020006ff */
[----:B------:R-:W-:Y:S02]  /*5540*/  LOP3.LUT R5, R66, 0xff0000, R5, 0xf8, !PT ;  /* 0x00ff000042057812 */ /* 0x000fe400078ef805 */
[----:B------:R-:W-:Y:S02]  /*5550*/  F2FP.F16.E4M3.UNPACK_B R34, R31 ;  /* 0x0000001fff22723e */ /* 0x000fe400020006ff */
[--C-:B------:R-:W-:Y:S02]  /*5560*/  SHF.R.U32.HI R31, RZ, 0x18, R51.reuse ;  /* 0x00000018ff1f7819 */ /* 0x100fe40000011633 */
[----:B------:R-:W-:-:S02]  /*5570*/  SHF.L.U64.HI R66, R50, 0x10, R51 ;  /* 0x0000001032427819 */ /* 0x000fc40000010233 */
[----:B------:R-:W-:Y:S01]  /*5580*/  LOP3.LUT R29, R64, 0xff0000, R35, 0xf8, !PT ;  /* 0x00ff0000401d7812 */ /* 0x000fe200078ef823 */
[----:B------:R-:W-:Y:S01]  /*5590*/  HADD2.F32 R64, -RZ, R33.H0_H0 ;  /* 0x20000021ff407230 */ /* 0x000fe20000004100 */
[----:B------:R-:W-:Y:S02]  /*55a0*/  F2FP.F16.E4M3.UNPACK_B R35, R31 ;  /* 0x0000001fff23723e */ /* 0x000fe400020006ff */
[----:B------:R-:W-:Y:S01]  /*55b0*/  LOP3.LUT R33, R41, 0xff0000, R66, 0xf8, !PT ;  /* 0x00ff000029217812 */ /* 0x000fe200078ef842 */
[----:B------:R-:W-:Y:S02]  /*55c0*/  HADD2.F32 R66, -RZ, R34.H0_H0 ;  /* 0x20000022ff427230 */ /* 0x000fe40000004100 */
[C---:B------:R-:W-:Y:S02]  /*55d0*/  IMAD.U32 R74, R50.reuse, 0x10000, RZ ;  /* 0x00010000324a7824 */ /* 0x040fe400078e00ff */
[----:B------:R-:W-:Y:S01]  /*55e0*/  HADD2.F32 R41, -RZ, R35.H0_H0 ;  /* 0x20000023ff297230 */ /* 0x000fe20000004100 */
[----:B------:R-:W-:Y:S01]  /*55f0*/  LOP3.LUT R35, R50, 0xffff, RZ, 0xc0, !PT ;  /* 0x0000ffff32237812 */ /* 0x000fe200078ec0ff */
[----:B------:R-:W-:Y:S01]  /*5600*/  FFMA R66, R66, UR13, R63 ;  /* 0x0000000d42427c23 */ /* 0x000fe2000800003f */
[----:B------:R-:W-:-:S02]  /*5610*/  SHF.R.U64 R63, R50, 0x10, R51 ;  /* 0x00000010323f7819 */ /* 0x000fc40000001233 */
[----:B------:R-:W-:Y:S01]  /*5620*/  LOP3.LUT R11, R67, 0xff0000, R74, 0xf8, !PT ;  /* 0x00ff0000430b7812 */ /* 0x000fe200078ef84a */
[----:B------:R-:W-:Y:S01]  /*5630*/  FFMA R67, R41, UR13, R14 ;  /* 0x0000000d29437c23 */ /* 0x000fe2000800000e */
[----:B------:R-:W-:Y:S02]  /*5640*/  SHF.R.U32.HI R35, RZ, 0x8, R35 ;  /* 0x00000008ff237819 */ /* 0x000fe40000011623 */
[C-C-:B------:R-:W-:Y:S02]  /*5650*/  SHF.L.U64.HI R74, R50.reuse, 0x8, R51.reuse ;  /* 0x00000008324a7819 */ /* 0x140fe40000010233 */
[----:B------:R-:W-:Y:S02]  /*5660*/  LOP3.LUT R14, R63, 0xff, RZ, 0xc0, !PT ;  /* 0x000000ff3f0e7812 */ /* 0x000fe400078ec0ff */
[----:B------:R-:W-:Y:S02]  /*5670*/  SHF.R.U64 R63, R50, 0x18, R51 ;  /* 0x00000018323f7819 */ /* 0x000fe40000001233 */
[----:B0-----:R-:W-:-:S02]  /*5680*/  IADD3 R6, P0, PT, R6, UR8, RZ ;  /* 0x0000000806067c10 */ /* 0x001fc4000ff1e0ff */
[----:B------:R-:W-:Y:S02]  /*5690*/  F2FP.F16.E4M3.UNPACK_B R41, R35 ;  /* 0x00000023ff29723e */ /* 0x000fe400020006ff */
[----:B------:R-:W-:Y:S02]  /*56a0*/  LOP3.LUT R34, R65, 0xff0000, R74, 0xf8, !PT ;  /* 0x00ff000041227812 */ /* 0x000fe400078ef84a */
[----:B------:R-:W-:Y:S02]  /*56b0*/  LOP3.LUT R35, R15, 0xff0000, R50, 0xf8, !PT ;  /* 0x00ff00000f237812 */ /* 0x000fe400078ef832 */
[----:B------:R-:W-:Y:S02]  /*56c0*/  F2FP.F16.E4M3.UNPACK_B R50, R14 ;  /* 0x0000000eff32723e */ /* 0x000fe400020006ff */
[----:B------:R-:W-:Y:S02]  /*56d0*/  LOP3.LUT R63, R63, 0xff, RZ, 0xc0, !PT ;  /* 0x000000ff3f3f7812 */ /* 0x000fe400078ec0ff */
[----:B------:R-:W-:Y:S01]  /*56e0*/  SHF.R.U32.HI R65, RZ, 0x8, R51 ;  /* 0x00000008ff417819 */ /* 0x000fe20000011633 */
[----:B------:R-:W-:Y:S01]  /*56f0*/  FFMA R61, R64, UR13, R61 ;  /* 0x0000000d403d7c23 */ /* 0x000fe2000800003d */
[----:B------:R-:W-:Y:S01]  /*5700*/  IADD3.X R7, PT, PT, R7, UR9, RZ, P0, !PT ;  /* 0x0000000907077c10 */ /* 0x000fe200087fe4ff */
[----:B------:R-:W-:Y:S01]  /*5710*/  HADD2.F32 R41, -RZ, R41.H0_H0 ;  /* 0x20000029ff297230 */ /* 0x000fe20000004100 */
[----:B------:R-:W-:-:S02]  /*5720*/  SHF.R.U32.HI R69, RZ, 0x10, R51 ;  /* 0x00000010ff457819 */ /* 0x000fc40000011633 */
[----:B------:R-:W-:Y:S01]  /*5730*/  F2FP.F16.E4M3.UNPACK_B R64, R63 ;  /* 0x0000003fff40723e */ /* 0x000fe200020006ff */
[----:B------:R-:W-:Y:S01]  /*5740*/  HADD2.F32 R63, -RZ, R50.H0_H0 ;  /* 0x20000032ff3f7230 */ /* 0x000fe20000004100 */
[----:B------:R-:W-:Y:S01]  /*5750*/  LOP3.LUT R65, R65, 0xff, RZ, 0xc0, !PT ;  /* 0x000000ff41417812 */ /* 0x000fe200078ec0ff */
[----:B------:R0:W2:Y:S01]  /*5760*/  LDG.E.64 R14, desc[UR24][R6.64] ;  /* 0x00000018060e7981 */ /* 0x0000a2000c1e1b00 */
[----:B------:R-:W-:Y:S01]  /*5770*/  LOP3.LUT R50, R69, 0xff, RZ, 0xc0, !PT ;  /* 0x000000ff45327812 */ /* 0x000fe200078ec0ff */
[----:B------:R-:W-:Y:S01]  /*5780*/  FFMA R40, R41, UR13, R40 ;  /* 0x0000000d29287c23 */ /* 0x000fe20008000028 */
[----:B------:R-:W-:Y:S01]  /*5790*/  F2FP.F16.E4M3.UNPACK_B R65, R65 ;  /* 0x00000041ff41723e */ /* 0x000fe200020006ff */
[----:B------:R-:W-:Y:S02]  /*57a0*/  HADD2.F32 R41, -RZ, R64.H0_H0 ;  /* 0x20000040ff297230 */ /* 0x000fe40000004100 */
[----:B------:R-:W-:Y:S01]  /*57b0*/  FFMA R60, R63, UR13, R60 ;  /* 0x0000000d3f3c7c23 */ /* 0x000fe2000800003c */
[----:B------:R-:W-:-:S02]  /*57c0*/  LOP3.LUT R63, R52, 0xff, RZ, 0xc0, !PT ;  /* 0x000000ff343f7812 */ /* 0x000fc400078ec0ff */
[----:B------:R-:W-:Y:S01]  /*57d0*/  F2FP.F16.E4M3.UNPACK_B R64, R50 ;  /* 0x00000032ff40723e */ /* 0x000fe200020006ff */
[----:B------:R-:W-:Y:S02]  /*57e0*/  HADD2.F32 R50, -RZ, R65.H0_H0 ;  /* 0x20000041ff327230 */ /* 0x000fe40000004100 */
[----:B------:R-:W-:Y:S01]  /*57f0*/  FFMA R41, R41, UR13, R62 ;  /* 0x0000000d29297c23 */ /* 0x000fe2000800003e */
[----:B------:R-:W-:Y:S02]  /*5800*/  F2FP.F16.E4M3.UNPACK_B R63, R63 ;  /* 0x0000003fff3f723e */ /* 0x000fe400020006ff */
[----:B------:R-:W-:Y:S01]  /*5810*/  LOP3.LUT R62, R53, 0xff, RZ, 0xc0, !PT ;  /* 0x000000ff353e7812 */ /* 0x000fe200078ec0ff */
[----:B------:R-:W-:Y:S01]  /*5820*/  FFMA R50, R50, UR13, R55 ;  /* 0x0000000d32327c23 */ /* 0x000fe20008000037 */
[----:B------:R-:W-:Y:S02]  /*5830*/  HADD2.F32 R64, -RZ, R64.H0_H0 ;  /* 0x20000040ff407230 */ /* 0x000fe40000004100 */
[----:B------:R-:W-:Y:S01]  /*5840*/  F2FP.F16.E4M3.UNPACK_B R55, R62 ;  /* 0x0000003eff37723e */ /* 0x000fe200020006ff */
[----:B------:R-:W-:Y:S01]  /*5850*/  HADD2.F32 R62, -RZ, R63.H0_H0 ;  /* 0x2000003fff3e7230 */ /* 0x000fe20000004100 */
[----:B------:R-:W-:-:S02]  /*5860*/  SHF.R.U32.HI R65, RZ, 0x18, R53 ;  /* 0x00000018ff417819 */ /* 0x000fc40000011635 */
[C-C-:B------:R-:W-:Y:S02]  /*5870*/  SHF.R.U64 R86, R52.reuse, 0x8, R53.reuse ;  /* 0x0000000834567819 */ /* 0x140fe40000001235 */
[----:B------:R-:W-:Y:S01]  /*5880*/  SHF.R.U64 R79, R52, 0x10, R53 ;  /* 0x00000010344f7819 */ /* 0x000fe20000001235 */
[----:B------:R-:W-:Y:S01]  /*5890*/  FFMA R43, R64, UR13, R43 ;  /* 0x0000000d402b7c23 */ /* 0x000fe2000800002b */
[----:B------:R-:W-:Y:S02]  /*58a0*/  HADD2.F32 R63, -RZ, R55.H0_H0 ;  /* 0x20000037ff3f7230 */ /* 0x000fe40000004100 */
[----:B------:R-:W-:Y:S01]  /*58b0*/  FFMA R61, R62, UR13, R61 ;  /* 0x0000000d3e3d7c23 */ /* 0x000fe2000800003d */
[----:B------:R-:W-:Y:S02]  /*58c0*/  F2FP.F16.E4M3.UNPACK_B R64, R65 ;  /* 0x00000041ff40723e */ /* 0x000fe400020006ff */
[----:B------:R-:W-:Y:S02]  /*58d0*/  LOP3.LUT R55, R86, 0xff, RZ, 0xc0, !PT ;  /* 0x000000ff56377812 */ /* 0x000fe400078ec0ff */
[----:B------:R-:W-:Y:S01]  /*58e0*/  LOP3.LUT R62, R79, 0xff, RZ, 0xc0, !PT ;  /* 0x000000ff4f3e7812 */ /* 0x000fe200078ec0ff */
[----:B------:R-:W-:Y:S01]  /*58f0*/  HADD2.F32 R64, -RZ, R64.H0_H0 ;  /* 0x20000040ff407230 */ /* 0x000fe20000004100 */
[----:B------:R-:W-:-:S02]  /*5900*/  F2FP.F16.E4M3.UNPACK_B R55, R55 ;  /* 0x00000037ff37723e */ /* 0x000fc400020006ff */
[----:B------:R-:W-:Y:S02]  /*5910*/  F2FP.F16.E4M3.UNPACK_B R62, R62 ;  /* 0x0000003eff3e723e */ /* 0x000fe400020006ff */
[--C-:B------:R-:W-:Y:S01]  /*5920*/  SHF.R.U32.HI R76, RZ, 0x8, R53.reuse ;  /* 0x00000008ff4c7819 */ /* 0x100fe20000011635 */
[----:B------:R-:W-:Y:S01]  /*5930*/  FFMA R69, R63, UR13, R66 ;  /* 0x0000000d3f457c23 */ /* 0x000fe20008000042 */
[----:B------:R-:W-:Y:S01]  /*5940*/  SHF.R.U64 R78, R52, 0x18, R53 ;  /* 0x00000018344e7819 */ /* 0x000fe20000001235 */
[----:B------:R-:W-:Y:S02]  /*5950*/  HADD2.F32 R55, -RZ, R55.H0_H0 ;  /* 0x20000037ff377230 */ /* 0x000fe40000004100 */
[----:B------:R-:W-:Y:S01]  /*5960*/  FFMA R77, R64, UR13, R67 ;  /* 0x0000000d404d7c23 */ /* 0x000fe20008000043 */
[----:B------:R-:W-:Y:S01]  /*5970*/  HADD2.F32 R63, -RZ, R62.H0_H0 ;  /* 0x2000003eff3f7230 */ /* 0x000fe20000004100 */
[----:B------:R-:W-:Y:S02]  /*5980*/  LOP3.LUT R62, R76, 0xff, RZ, 0xc0, !PT ;  /* 0x000000ff4c3e7812 */ /* 0x000fe400078ec0ff */
[----:B------:R-:W-:-:S02]  /*5990*/  LOP3.LUT R64, R78, 0xff, RZ, 0xc0, !PT ;  /* 0x000000ff4e407812 */ /* 0x000fc400078ec0ff */
[----:B------:R-:W-:Y:S01]  /*59a0*/  SHF.R.U32.HI R74, RZ, 0x10, R53 ;  /* 0x00000010ff4a7819 */ /* 0x000fe20000011635 */
[----:B------:R-:W-:Y:S01]  /*59b0*/  FFMA R55, R55, UR13, R40 ;  /* 0x0000000d37377c23 */ /* 0x000fe20008000028 */
[----:B------:R-:W-:Y:S02]  /*59c0*/  F2FP.F16.E4M3.UNPACK_B R62, R62 ;  /* 0x0000003eff3e723e */ /* 0x000fe400020006ff */
[----:B------:R-:W-:Y:S02]  /*59d0*/  F2FP.F16.E4M3.UNPACK_B R64, R64 ;  /* 0x00000040ff40723e */ /* 0x000fe400020006ff */
[----:B------:R-:W-:Y:S01]  /*59e0*/  LOP3.LUT R40, R74, 0xff, RZ, 0xc0, !PT ;  /* 0x000000ff4a287812 */ /* 0x000fe200078ec0ff */
[----:B------:R-:W-:Y:S01]  /*59f0*/  FFMA R63, R63, UR13, R60 ;  /* 0x0000000d3f3f7c23 */ /* 0x000fe2000800003c */
[----:B0-----:R-:W-:Y:S01]  /*5a00*/  IADD3 R6, P0, PT, R6, UR8, RZ ;  /* 0x0000000806067c10 */ /* 0x001fe2000ff1e0ff */
[----:B------:R-:W-:Y:S01]  /*5a10*/  HADD2.F32 R67, -RZ, R62.H0_H0 ;  /* 0x2000003eff437230 */ /* 0x000fe20000004100 */
[----:B------:R-:W-:Y:S01]  /*5a20*/  F2FP.F16.E4M3.UNPACK_B R60, R40 ;  /* 0x00000028ff3c723e */ /* 0x000fe200020006ff */
[----:B------:R-:W-:Y:S01]  /*5a30*/  HADD2.F32 R64, -RZ, R64.H0_H0 ;  /* 0x20000040ff407230 */ /* 0x000fe20000004100 */
[----:B------:R-:W-:Y:S01]  /*5a40*/  IADD3.X R7, PT, PT, R7, UR9, RZ, P0, !PT ;  /* 0x0000000907077c10 */ /* 0x000fe200087fe4ff */
[----:B------:R-:W-:-:S02]  /*5a50*/  VIADD R40, R19, 0x2 ;  /* 0x0000000213287836 */ /* 0x000fc40000000000 */
[----:B------:R-:W-:Y:S01]  /*5a60*/  FFMA R67, R67, UR13, R50 ;  /* 0x0000000d43437c23 */ /* 0x000fe20008000032 */
[----:B------:R-:W-:Y:S02]  /*5a70*/  FFMA R65, R64, UR13, R41 ;  /* 0x0000000d40417c23 */ /* 0x000fe40008000029 */
[----:B------:R-:W-:Y:S02]  /*5a80*/  LOP3.LUT R50, R40, 0x1f, RZ, 0xc0, !PT ;  /* 0x0000001f28327812 */ /* 0x000fe400078ec0ff */
[----:B------:R0:W5:Y:S04]  /*5a90*/  LDG.E.64 R40, desc[UR24][R6.64] ;  /* 0x0000001806287981 */ /* 0x000168000c1e1b00 */
[----:B------:R-:W1:Y:S01]  /*5aa0*/  SHFL.IDX PT, R62, R63, R50, 0x1f ;  /* 0x00001f323f3e7589 */ /* 0x000e6200000e0000 */
[----:B------:R-:W-:-:S02]  /*5ab0*/  HADD2.F32 R60, -RZ, R60.H0_H0 ;  /* 0x2000003cff3c7230 */ /* 0x000fc40000004100 */
[----:B------:R-:W-:Y:S02]  /*5ac0*/  IMAD.SHL.U32 R88, R52, 0x1000000, RZ ;  /* 0x0100000034587824 */ /* 0x000fe400078e00ff */
[----:B------:R-:W-:Y:S02]  /*5ad0*/  IMAD.SHL.U32 R52, R53, 0x1000000, RZ ;  /* 0x0100000035347824 */ /* 0x000fe400078e00ff */
[----:B------:R-:W-:Y:S01]  /*5ae0*/  FFMA R75, R60, UR13, R43 ;  /* 0x0000000d3c4b7c23 */ /* 0x000fe2000800002b */
[----:B------:R-:W-:Y:S01]  /*5af0*/  IMAD.U32 R43, R31, 0x10000, RZ ;  /* 0x000100001f2b7824 */ /* 0x000fe200078e00ff */
[----:B------:R-:W-:Y:S01]  /*5b00*/  LOP3.LUT R90, R32, 0xff0000, R51, 0xf8, !PT ;  /* 0x00ff0000205a7812 */ /* 0x000fe200078ef833 */
[----:B------:R-:W-:Y:S01]  /*5b10*/  IMAD.SHL.U32 R32, R78, 0x1000000, RZ ;  /* 0x010000004e207824 */ /* 0x000fe200078e00ff */
[----:B------:R0:W3:Y:S02]  /*5b20*/  SHFL.IDX PT, R64, R69, R50, 0x1f ;  /* 0x00001f3245407589 */ /* 0x0000e400000e0000 */
[----:B------:R-:W-:Y:S01]  /*5b30*/  LOP3.LUT R0, R0, R43, RZ, 0xfc, !PT ;  /* 0x0000002b00007212 */ /* 0x000fe200078efcff */
[----:B------:R-:W-:Y:S01]  /*5b40*/  IMAD.SHL.U32 R86, R86, 0x1000000, RZ ;  /* 0x0100000056567824 */ /* 0x000fe200078e00ff */
[----:B------:R-:W-:Y:S01]  /*5b50*/  LOP3.LUT R43, R11, R88, RZ, 0xfc, !PT ;  /* 0x000000580b2b7212 */ /* 0x000fe200078efcff */
[----:B------:R-:W-:Y:S01]  /*5b60*/  IMAD.SHL.U32 R11, R76, 0x1000000, RZ ;  /* 0x010000004c0b7824 */ /* 0x000fe200078e00ff */
[----:B------:R-:W-:-:S02]  /*5b70*/  LOP3.LUT R81, R29, R32, RZ, 0xfc, !PT ;  /* 0x000000201d517212 */ /* 0x000fc400078efcff */
[----:B0-----:R-:W-:Y:S01]  /*5b80*/  LOP3.LUT R69, R33, R52, RZ, 0xfc, !PT ;  /* 0x0000003421457212 */ /* 0x001fe200078efcff */
[----:B------:R-:W-:Y:S01]  /*5b90*/  IMAD.SHL.U32 R52, R79, 0x1000000, RZ ;  /* 0x010000004f347824 */ /* 0x000fe200078e00ff */
[----:B------:R-:W-:Y:S02]  /*5ba0*/  SHF.R.U64 R63, R46, 0x10, R47 ;  /* 0x000000102e3f7819 */ /* 0x000fe4000000122f */
[----:B------:R-:W-:Y:S01]  /*5bb0*/  LOP3.LUT R29, R0, 0xff000000, R53, 0xf8, !PT ;  /* 0xff000000001d7812 */ /* 0x000fe200078ef835 */
[----:B------:R-:W-:Y:S01]  /*5bc0*/  VIADD R0, R10, 0xfffffff0 ;  /* 0xfffffff00a007836 */ /* 0x000fe20000000000 */
[----:B------:R-:W-:Y:S01]  /*5bd0*/  LOP3.LUT R92, R93, 0xff000000, R92, 0xf8, !PT ;  /* 0xff0000005d5c7812 */ /* 0x000fe200078ef85c */
[----:B------:R-:W0:Y:S01]  /*5be0*/  SHFL.IDX PT, R65, R65, R50, 0x1f ;  /* 0x00001f3241417589 */ /* 0x000e2200000e0000 */
[----:B------:R-:W-:Y:S01]  /*5bf0*/  LOP3.LUT R93, R35, R52, RZ, 0xfc, !PT ;  /* 0x00000034235d7212 */ /* 0x000fe200078efcff */
[----:B-1----:R-:W-:Y:S01]  /*5c00*/  FADD R151, R151, R62 ;  /* 0x0000003e97977221 */ /* 0x002fe20000000000 */
[----:B------:R-:W-:Y:S01]  /*5c10*/  LOP3.LUT R32, R63, 0xff, RZ, 0xc0, !PT ;  /* 0x000000ff3f207812 */ /* 0x000fe200078ec0ff */
[----:B------:R1:W-:Y:S01]  /*5c20*/  SHFL.IDX PT, R31, R55, R50, 0x1f ;  /* 0x00001f32371f7589 */ /* 0x0003e200000e0000 */
[C---:B------:R-:W-:Y:S01]  /*5c30*/  SHF.R.U64 R35, R38.reuse, 0x8, R39 ;  /* 0x0000000826237819 */ /* 0x040fe20000001227 */
[----:B------:R-:W-:Y:S01]  /*5c40*/  IMAD.SHL.U32 R62, R38, 0x100, RZ ;  /* 0x00000100263e7824 */ /* 0x000fe200078e00ff */
[----:B------:R-:W-:Y:S01]  /*5c50*/  LOP3.LUT R104, R105, 0xff000000, R104, 0xf8, !PT ;  /* 0xff00000069687812 */ /* 0x000fe200078ef868 */
[----:B------:R-:W0:Y:S01]  /*5c60*/  SHFL.IDX PT, R60, R61, R50, 0x1f ;  /* 0x00001f323d3c7589 */ /* 0x000e2200000e0000 */
[----:B------:R-:W-:-:S02]  /*5c70*/  LOP3.LUT R105, R5, R86, RZ, 0xfc, !PT ;  /* 0x0000005605697212 */ /* 0x000fc400078efcff */
[----:B------:R-:W-:Y:S02]  /*5c80*/  LOP3.LUT R5, R0, 0xf8, RZ, 0xc0, !PT ;  /* 0x000000f800057812 */ /* 0x000fe400078ec0ff */
[----:B-1----:R-:W-:Y:S02]  /*5c90*/  LOP3.LUT R55, R34, R11, RZ, 0xfc, !PT ;  /* 0x0000000b22377212 */ /* 0x002fe400078efcff */
[C---:B------:R-:W-:Y:S02]  /*5ca0*/  LOP3.LUT R11, R46.reuse, 0xff, RZ, 0xc0, !PT ;  /* 0x000000ff2e0b7812 */ /* 0x040fe400078ec0ff */
[----:B------:R-:W-:Y:S02]  /*5cb0*/  LOP3.LUT R0, R46, 0xff, RZ, 0xc0, !PT ;  /* 0x000000ff2e007812 */ /* 0x000fe400078ec0ff */
[----:B------:R-:W-:Y:S02]  /*5cc0*/  LOP3.LUT R35, R32, 0xff00, R35, 0xf8, !PT ;  /* 0x0000ff0020237812 */ /* 0x000fe400078ef823 */
[----:B------:R-:W-:-:S02]  /*5cd0*/  IADD3 R32, P0, PT, R6, UR8, RZ ;  /* 0x0000000806207c10 */ /* 0x000fc4000ff1e0ff */
[----:B------:R-:W-:Y:S02]  /*5ce0*/  LOP3.LUT R62, R11, 0xff00, R62, 0xf8, !PT ;  /* 0x0000ff000b3e7812 */ /* 0x000fe400078ef83e */
[----:B------:R-:W-:Y:S02]  /*5cf0*/  F2FP.F16.E4M3.UNPACK_B R0, R0 ;  /* 0x00000000ff00723e */ /* 0x000fe400020006ff */
[----:B------:R-:W-:Y:S02]  /*5d00*/  LOP3.LUT R11, R38, 0xff, RZ, 0xc0, !PT ;  /* 0x000000ff260b7812 */ /* 0x000fe400078ec0ff */
[----:B------:R-:W-:Y:S02]  /*5d10*/  LOP3.LUT R6, R47, 0xff, RZ, 0xc0, !PT ;  /* 0x000000ff2f067812 */ /* 0x000fe400078ec0ff */
[----:B------:R-:W-:Y:S02]  /*5d20*/  LOP3.LUT R34, R39, 0xff, RZ, 0xc0, !PT ;  /* 0x000000ff27227812 */ /* 0x000fe400078ec0ff */
[----:B------:R-:W-:Y:S01]  /*5d30*/  IADD3.X R33, PT, PT, R7, UR9, RZ, P0, !PT ;  /* 0x0000000907217c10 */ /* 0x000fe200087fe4ff */
[----:B------:R-:W1:Y:S01]  /*5d40*/  SHFL.IDX PT, R66, R77, R50, 0x1f ;  /* 0x00001f324d427589 */ /* 0x000e6200000e0000 */
[----:B------:R-:W-:Y:S01]  /*5d50*/  F2FP.F16.E4M3.UNPACK_B R11, R11 ;  /* 0x0000000bff0b723e */ /* 0x000fe200020006ff */
[----:B------:R-:W-:Y:S01]  /*5d60*/  HADD2.F32 R0, -RZ, R0.H0_H0 ;  /* 0x20000000ff007230 */ /* 0x000fe20000004100 */
[----:B------:R-:W-:Y:S01]  /*5d70*/  F2FP.F16.E4M3.UNPACK_B R6, R6 ;  /* 0x00000006ff06723e */ /* 0x000fe200020006ff */
[----:B------:R-:W1:Y:S01]  /*5d80*/  SHFL.IDX PT, R67, R67, R50, 0x1f ;  /* 0x00001f3243437589 */ /* 0x000e6200000e0000 */
[----:B------:R-:W-:-:S03]  /*5d90*/  F2FP.F16.E4M3.UNPACK_B R34, R34 ;  /* 0x00000022ff22723e */ /* 0x000fc600020006ff */
[----:B------:R0:W4:Y:S01]  /*5da0*/  SHFL.IDX PT, R75, R75, R50, 0x1f ;  /* 0x00001f324b4b7589 */ /* 0x00012200000e0000 */
[----:B------:R-:W-:Y:S02]  /*5db0*/  IMAD.IADD R5, R16, 0x1, R5 ;  /* 0x0000000110057824 */ /* 0x000fe400078e0205 */
[----:B------:R-:W-:Y:S01]  /*5dc0*/  FFMA R0, R0, UR13, RZ ;  /* 0x0000000d00007c23 */ /* 0x000fe200080000ff */
[----:B------:R-:W-:Y:S02]  /*5dd0*/  HADD2.F32 R7, -RZ, R11.H0_H0 ;  /* 0x2000000bff077230 */ /* 0x000fe40000004100 */
[----:B------:R-:W-:Y:S01]  /*5de0*/  HADD2.F32 R6, -RZ, R6.H0_H0 ;  /* 0x20000006ff067230 */ /* 0x000fe20000004100 */
[----:B0-----:R0:W5:Y:S01]  /*5df0*/  LDG.E.64 R50, desc[UR24][R32.64] ;  /* 0x0000001820327981 */ /* 0x001162000c1e1b00 */
[----:B------:R-:W-:Y:S01]  /*5e00*/  HADD2.F32 R53, -RZ, R34.H0_H0 ;  /* 0x20000022ff357230 */ /* 0x000fe20000004100 */
[----:B------:R-:W-:Y:S02]  /*5e10*/  SHF.R.U32.HI R34, RZ, 0x18, R39 ;  /* 0x00000018ff227819 */ /* 0x000fe40000011627 */
[----:B------:R0:W-:Y:S01]  /*5e20*/  STS.64 [R5], R42 ;  /* 0x0000002a05007388 */ /* 0x0001e20000000a00 */
[----:B------:R-:W-:Y:S01]  /*5e30*/  SHF.R.U32.HI R11, RZ, 0x18, R47 ;  /* 0x00000018ff0b7819 */ /* 0x000fe2000001162f */
[----:B---3--:R-:W-:Y:S01]  /*5e40*/  FADD R149, R149, R64 ;  /* 0x0000004095957221 */ /* 0x008fe20000000000 */
[----:B------:R-:W-:Y:S01]  /*5e50*/  FADD R150, R150, R65 ;  /* 0x0000004196967221 */ /* 0x000fe20000000000 */
[----:B------:R-:W-:Y:S01]  /*5e60*/  FFMA R6, R6, UR13, RZ ;  /* 0x0000000d06067c23 */ /* 0x000fe200080000ff */
[----:B------:R-:W-:-:S02]  /*5e70*/  SHF.R.U64 R65, R46, 0x8, R47 ;  /* 0x000000082e417819 */ /* 0x000fc4000000122f */
[----:B------:R-:W-:Y:S01]  /*5e80*/  SHF.R.U64 R64, R46, 0x18, R47 ;  /* 0x000000182e407819 */ /* 0x000fe2000000122f */
[----:B0-----:R-:W-:Y:S01]  /*5e90*/  FFMA R42, R7, UR13, R0 ;  /* 0x0000000d072a7c23 */ /* 0x001fe20008000000 */
[----:B------:R-:W-:Y:S01]  /*5ea0*/  F2FP.F16.E4M3.UNPACK_B R7, R34 ;  /* 0x00000022ff07723e */ /* 0x000fe200020006ff */
[----:B------:R-:W-:Y:S01]  /*5eb0*/  FADD R129, R129, R60 ;  /* 0x0000003c81817221 */ /* 0x000fe20000000000 */
[----:B------:R-:W-:Y:S01]  /*5ec0*/  F2FP.F16.E4M3.UNPACK_B R0, R11 ;  /* 0x0000000bff00723e */ /* 0x000fe200020006ff */
[----:B------:R-:W-:Y:S01]  /*5ed0*/  FFMA R52, R53, UR13, R6 ;  /* 0x0000000d35347c23 */ /* 0x000fe20008000006 */
[----:B------:R-:W-:Y:S01]  /*5ee0*/  LOP3.LUT R46, R38, 0xffff, RZ, 0xc0, !PT ;  /* 0x0000ffff262e7812 */ /* 0x000fe200078ec0ff */
[----:B------:R-:W-:Y:S01]  /*5ef0*/  HADD2.F32 R61, -RZ, R7.H0_H0 ;  /* 0x20000007ff3d7230 */ /* 0x000fe20000004100 */
[----:B------:R-:W-:Y:S02]  /*5f00*/  LOP3.LUT R6, R65, 0xff, RZ, 0xc0, !PT ;  /* 0x000000ff41067812 */ /* 0x000fe400078ec0ff */
[----:B------:R-:W-:-:S02]  /*5f10*/  LOP3.LUT R79, R64, 0xff, RZ, 0xc0, !PT ;  /* 0x000000ff404f7812 */ /* 0x000fc400078ec0ff */
[----:B------:R-:W-:Y:S02]  /*5f20*/  SHF.R.U64 R60, R38, 0x10, R39 ;  /* 0x00000010263c7819 */ /* 0x000fe40000001227 */
[----:B------:R-:W-:Y:S01]  /*5f30*/  LOP3.LUT R7, R63, 0xff, RZ, 0xc0, !PT ;  /* 0x000000ff3f077812 */ /* 0x000fe200078ec0ff */
[----:B------:R-:W-:Y:S01]  /*5f40*/  HADD2.F32 R0, -RZ, R0.H0_H0 ;  /* 0x20000000ff007230 */ /* 0x000fe20000004100 */
[----:B------:R-:W-:Y:S02]  /*5f50*/  SHF.R.U32.HI R46, RZ, 0x8, R46 ;  /* 0x00000008ff2e7819 */ /* 0x000fe4000001162e */
[----:B------:R-:W-:Y:S02]  /*5f60*/  F2FP.F16.E4M3.UNPACK_B R6, R6 ;  /* 0x00000006ff06723e */ /* 0x000fe400020006ff */
[----:B------:R-:W-:Y:S02]  /*5f70*/  LOP3.LUT R79, R79, 0xff00, R60, 0xf8, !PT ;  /* 0x0000ff004f4f7812 */ /* 0x000fe400078ef83c */
[----:B------:R-:W-:-:S02]  /*5f80*/  LOP3.LUT R60, R60, 0xff, RZ, 0xc0, !PT ;  /* 0x000000ff3c3c7812 */ /* 0x000fc400078ec0ff */
[----:B------:R-:W-:Y:S02]  /*5f90*/  F2FP.F16.E4M3.UNPACK_B R7, R7 ;  /* 0x00000007ff07723e */ /* 0x000fe400020006ff */
[----:B------:R-:W-:Y:S01]  /*5fa0*/  F2FP.F16.E4M3.UNPACK_B R53, R46 ;  /* 0x0000002eff35723e */ /* 0x000fe200020006ff */
[----:B------:R-:W-:Y:S01]  /*5fb0*/  FFMA R46, R0, UR13, RZ ;  /* 0x0000000d002e7c23 */ /* 0x000fe200080000ff */
[----:B------:R-:W-:Y:S01]  /*5fc0*/  F2FP.F16.E4M3.UNPACK_B R60, R60 ;  /* 0x0000003cff3c723e */ /* 0x000fe200020006ff */
[----:B------:R-:W-:Y:S02]  /*5fd0*/  HADD2.F32 R0, -RZ, R6.H0_H0 ;  /* 0x20000006ff007230 */ /* 0x000fe40000004100 */
[----:B------:R-:W-:Y:S02]  /*5fe0*/  HADD2.F32 R6, -RZ, R7.H0_H0 ;  /* 0x20000007ff067230 */ /* 0x000fe40000004100 */
[----:B------:R-:W-:Y:S01]  /*5ff0*/  FFMA R63, R61, UR13, R46 ;  /* 0x0000000d3d3f7c23 */ /* 0x000fe2000800002e */
[----:B------:R-:W-:-:S02]  /*6000*/  HADD2.F32 R53, -RZ, R53.H0_H0 ;  /* 0x20000035ff357230 */ /* 0x000fc40000004100 */
[----:B------:R-:W-:Y:S01]  /*6010*/  FFMA R0, R0, UR13, RZ ;  /* 0x0000000d00007c23 */ /* 0x000fe200080000ff */
[----:B------:R-:W-:Y:S02]  /*6020*/  HADD2.F32 R61, -RZ, R60.H0_H0 ;  /* 0x2000003cff3d7230 */ /* 0x000fe40000004100 */
[----:B------:R-:W-:Y:S01]  /*6030*/  FFMA R6, R6, UR13, RZ ;  /* 0x0000000d06067c23 */ /* 0x000fe200080000ff */
[----:B------:R-:W-:Y:S01]  /*6040*/  IADD3 R60, P0, PT, R32, UR8, RZ ;  /* 0x00000008203c7c10 */ /* 0x000fe2000ff1e0ff */
[----:B------:R-:W-:Y:S02]  /*6050*/  FFMA R32, R53, UR13, R0 ;  /* 0x0000000d35207c23 */ /* 0x000fe40008000000 */
[----:B------:R-:W-:Y:S01]  /*6060*/  FFMA R53, R61, UR13, R6 ;  /* 0x0000000d3d357c23 */ /* 0x000fe20008000006 */
[----:B------:R-:W-:-:S06]  /*6070*/  IADD3.X R61, PT, PT, R33, UR9, RZ, P0, !PT ;  /* 0x00000009213d7c10 */ /* 0x000fcc00087fe4ff */
[----:B------:R-:W3:Y:S01]  /*6080*/  LDG.E.64 R60, desc[UR24][R60.64] ;  /* 0x000000183c3c7981 */ /* 0x000ee2000c1e1b00 */
[----:B------:R-:W-:Y:S02]  /*6090*/  LOP3.LUT R7, R64, 0xff, RZ, 0xc0, !PT ;  /* 0x000000ff40077812 */ /* 0x000fe400078ec0ff */
[--C-:B------:R-:W-:Y:S02]  /*60a0*/  SHF.R.U32.HI R76, RZ, 0x8, R47.reuse ;  /* 0x00000008ff4c7819 */ /* 0x100fe4000001162f */
[----:B------:R-:W-:Y:S02]  /*60b0*/  F2FP.F16.E4M3.UNPACK_B R0, R7 ;  /* 0x00000007ff00723e */ /* 0x000fe400020006ff */
[----:B------:R-:W-:Y:S02]  /*60c0*/  LOP3.LUT R33, R65, 0xff, RZ, 0xc0, !PT ;  /* 0x000000ff41217812 */ /* 0x000fe400078ec0ff */
[----:B------:R-:W-:Y:S02]  /*60d0*/  LOP3.LUT R6, R76, 0xff, RZ, 0xc0, !PT ;  /* 0x000000ff4c067812 */ /* 0x000fe400078ec0ff */
[----:B------:R-:W-:-:S02]  /*60e0*/  SHF.R.U32.HI R7, RZ, 0x10, R47 ;  /* 0x00000010ff077819 */ /* 0x000fc4000001162f */
[----:B------:R-:W-:Y:S01]  /*60f0*/  LOP3.LUT R76, R76, 0xff, RZ, 0xc0, !PT ;  /* 0x000000ff4c4c7812 */ /* 0x000fe200078ec0ff */
[----:B-1----:R-:W-:Y:S01]  /*6100*/  FADD R147, R147, R66 ;  /* 0x0000004293937221 */ /* 0x002fe20000000000 */
[----:B------:R-:W-:Y:S01]  /*6110*/  FADD R152, R152, R31 ;  /* 0x0000001f98987221 */ /* 0x000fe20000000000 */
[----:B------:R-:W-:Y:S01]  /*6120*/  IMAD.SHL.U32 R31, R74, 0x1000000, RZ ;  /* 0x010000004a1f7824 */ /* 0x000fe200078e00ff */
[----:B------:R-:W-:Y:S02]  /*6130*/  LOP3.LUT R66, R47, 0xff, RZ, 0xc0, !PT ;  /* 0x000000ff2f427812 */ /* 0x000fe400078ec0ff */
[----:B------:R-:W-:Y:S02]  /*6140*/  LOP3.LUT R64, R33, 0xff00, R38, 0xf8, !PT ;  /* 0x0000ff0021407812 */ /* 0x000fe400078ef826 */
[--C-:B------:R-:W-:Y:S02]  /*6150*/  SHF.R.U64 R33, R38, 0x18, R39.reuse ;  /* 0x0000001826217819 */ /* 0x100fe40000001227 */
[----:B------:R-:W-:-:S02]  /*6160*/  SHF.R.U32.HI R47, RZ, 0x8, R39 ;  /* 0x00000008ff2f7819 */ /* 0x000fc40000011627 */
[--C-:B------:R-:W-:Y:S02]  /*6170*/  LOP3.LUT R76, R76, 0xff00, R39.reuse, 0xf8, !PT ;  /* 0x0000ff004c4c7812 */ /* 0x100fe400078ef827 */
[C---:B------:R-:W-:Y:S02]  /*6180*/  LOP3.LUT R74, R7.reuse, 0xff, RZ, 0xc0, !PT ;  /* 0x000000ff074a7812 */ /* 0x040fe400078ec0ff */
[----:B------:R-:W-:Y:S02]  /*6190*/  SHF.R.U32.HI R39, RZ, 0x10, R39 ;  /* 0x00000010ff277819 */ /* 0x000fe40000011627 */
[----:B------:R-:W-:Y:S02]  /*61a0*/  LOP3.LUT R7, R7, 0xff, RZ, 0xc0, !PT ;  /* 0x000000ff07077812 */ /* 0x000fe400078ec0ff */
[----:B------:R-:W-:Y:S02]  /*61b0*/  LOP3.LUT R39, R39, 0xff, RZ, 0xc0, !PT ;  /* 0x000000ff27277812 */ /* 0x000fe400078ec0ff */
[----:B------:R-:W-:-:S02]  /*61c0*/  F2FP.F16.E4M3.UNPACK_B R7, R7 ;  /* 0x00000007ff07723e */ /* 0x000fc400020006ff */
[----:B------:R-:W-:Y:S02]  /*61d0*/  F2FP.F16.E4M3.UNPACK_B R6, R6 ;  /* 0x00000006ff06723e */ /* 0x000fe400020006ff */
[----:B------:R-:W-:Y:S01]  /*61e0*/  LOP3.LUT R38, R47, 0xff, RZ, 0xc0, !PT ;  /* 0x000000ff2f267812 */ /* 0x000fe200078ec0ff */
[----:B------:R-:W-:Y:S01]  /*61f0*/  HADD2.F32 R7, -RZ, R7.H0_H0 ;  /* 0x20000007ff077230 */ /* 0x000fe20000004100 */
[----:B------:R-:W-:Y:S01]  /*6200*/  F2FP.F16.E4M3.UNPACK_B R46, R39 ;  /* 0x00000027ff2e723e */ /* 0x000fe200020006ff */
[----:B------:R-:W-:Y:S01]  /*6210*/  HADD2.F32 R6, -RZ, R6.H0_H0 ;  /* 0x20000006ff067230 */ /* 0x000fe20000004100 */
[----:B------:R-:W-:Y:S02]  /*6220*/  F2FP.F16.E4M3.UNPACK_B R38, R38 ;  /* 0x00000026ff26723e */ /* 0x000fe400020006ff */
[----:B------:R-:W-:Y:S01]  /*6230*/  LOP3.LUT R66, R66, 0xff00, R33, 0xf8, !PT ;  /* 0x0000ff0042427812 */ /* 0x000fe200078ef821 */
[----:B------:R-:W-:Y:S01]  /*6240*/  HADD2.F32 R46, -RZ, R46.H0_H0 ;  /* 0x2000002eff2e7230 */ /* 0x000fe20000004100 */
[----:B------:R-:W-:Y:S01]  /*6250*/  LOP3.LUT R33, R33, 0xff, RZ, 0xc0, !PT ;  /* 0x000000ff21217812 */ /* 0x000fe200078ec0ff */
[----:B------:R-:W-:-:S02]  /*6260*/  HADD2.F32 R39, -RZ, R38.H0_H0 ;  /* 0x20000026ff277230 */ /* 0x000fc40000004100 */
[----:B------:R-:W-:Y:S01]  /*6270*/  FFMA R7, R7, UR13, RZ ;  /* 0x0000000d07077c23 */ /* 0x000fe200080000ff */
[----:B------:R-:W-:Y:S01]  /*6280*/  FFMA R6, R6, UR13, RZ ;  /* 0x0000000d06067c23 */ /* 0x000fe200080000ff */
[----:B------:R-:W-:Y:S01]  /*6290*/  F2FP.F16.E4M3.UNPACK_B R33, R33 ;  /* 0x00000021ff21723e */ /* 0x000fe200020006ff */
[----:B------:R-:W-:Y:S02]  /*62a0*/  HADD2.F32 R0, -RZ, R0.H0_H0 ;  /* 0x20000000ff007230 */ /* 0x000fe40000004100 */
[----:B------:R-:W-:Y:S01]  /*62b0*/  FFMA R46, R46, UR13, R7 ;  /* 0x0000000d2e2e7c23 */ /* 0x000fe20008000007 */
[----:B------:R-:W-:Y:S01]  /*62c0*/  FFMA R39, R39, UR13, R6 ;  /* 0x0000000d27277c23 */ /* 0x000fe20008000006 */
[----:B------:R-:W-:Y:S01]  /*62d0*/  LOP3.LUT R7, R45, 0xff, RZ, 0xc0, !PT ;  /* 0x000000ff2d077812 */ /* 0x000fe200078ec0ff */
[----:B------:R-:W-:Y:S01]  /*62e0*/  FADD R148, R148, R67 ;  /* 0x0000004394947221 */ /* 0x000fe20000000000 */
[C---:B------:R-:W-:Y:S01]  /*62f0*/  LOP3.LUT R6, R44.reuse, 0xff, RZ, 0xc0, !PT ;  /* 0x000000ff2c067812 */ /* 0x040fe200078ec0ff */
[----:B------:R-:W-:Y:S01]  /*6300*/  IMAD.U32 R67, R44, 0x10000, RZ ;  /* 0x000100002c437824 */ /* 0x000fe200078e00ff */
[----:B------:R-:W-:Y:S01]  /*6310*/  F2FP.F16.E4M3.UNPACK_B R7, R7 ;  /* 0x00000007ff07723e */ /* 0x000fe200020006ff */
[----:B------:R-:W-:-:S02]  /*6320*/  HADD2.F32 R33, -RZ, R33.H0_H0 ;  /* 0x20000021ff217230 */ /* 0x000fc40000004100 */
[----:B------:R-:W-:Y:S01]  /*6330*/  FFMA R0, R0, UR13, RZ ;  /* 0x0000000d00007c23 */ /* 0x000fe200080000ff */
[----:B------:R-:W-:Y:S02]  /*6340*/  F2FP.F16.E4M3.UNPACK_B R6, R6 ;  /* 0x00000006ff06723e */ /* 0x000fe400020006ff */
[----:B------:R-:W-:Y:S01]  /*6350*/  LOP3.LUT R67, R62, 0xff0000, R67, 0xf8, !PT ;  /* 0x00ff00003e437812 */ /* 0x000fe200078ef843 */
[----:B------:R-:W-:Y:S01]  /*6360*/  FFMA R38, R33, UR13, R0 ;  /* 0x0000000d21267c23 */ /* 0x000fe20008000000 */
[----:B------:R-:W-:Y:S01]  /*6370*/  SHF.R.U64 R62, R44, 0x8, R45 ;  /* 0x000000082c3e7819 */ /* 0x000fe2000000122d */
[----:B------:R-:W-:Y:S02]  /*6380*/  HADD2.F32 R7, -RZ, R7.H0_H0 ;  /* 0x20000007ff077230 */ /* 0x000fe40000004100 */
[----:B------:R-:W-:Y:S01]  /*6390*/  HADD2.F32 R33, -RZ, R6.H0_H0 ;  /* 0x20000006ff217230 */ /* 0x000fe20000004100 */
[----:B------:R-:W-:Y:S02]  /*63a0*/  LOP3.LUT R74, R74, 0xff00, R47, 0xf8, !PT ;  /* 0x0000ff004a4a7812 */ /* 0x000fe400078ef82f */
[----:B------:R-:W-:-:S02]  /*63b0*/  LOP3.LUT R79, R79, 0xff0000, R62, 0xf8, !PT ;  /* 0x00ff00004f4f7812 */ /* 0x000fc400078ef83e */
[----:B------:R-:W-:Y:S01]  /*63c0*/  LOP3.LUT R6, R62, 0xff, RZ, 0xc0, !PT ;  /* 0x000000ff3e067812 */ /* 0x000fe200078ec0ff */
[----:B------:R-:W-:Y:S01]  /*63d0*/  FFMA R62, R7, UR13, R52 ;  /* 0x0000000d073e7c23 */ /* 0x000fe20008000034 */
[----:B------:R-:W-:Y:S01]  /*63e0*/  LOP3.LUT R91, R35, 0xff0000, R44, 0xf8, !PT ;  /* 0x00ff0000235b7812 */ /* 0x000fe200078ef82c */
[C---:B------:R-:W-:Y:S02]  /*63f0*/  IMAD.SHL.U32 R103, R44.reuse, 0x100, RZ ;  /* 0x000001002c677824 */ /* 0x040fe400078e00ff */
[----:B------:R-:W-:Y:S01]  /*6400*/  FFMA R33, R33, UR13, R42 ;  /* 0x0000000d21217c23 */ /* 0x000fe2000800002a */
[C-C-:B------:R-:W-:Y:S02]  /*6410*/  SHF.R.U64 R7, R44.reuse, 0x10, R45.reuse ;  /* 0x000000102c077819 */ /* 0x140fe4000000122d */
[--C-:B------:R-:W-:Y:S02]  /*6420*/  SHF.R.U64 R35, R44, 0x18, R45.reuse ;  /* 0x000000182c237819 */ /* 0x100fe4000000122d */
[----:B------:R-:W-:-:S02]  /*6430*/  SHF.R.U32.HI R0, RZ, 0x18, R45 ;  /* 0x00000018ff007819 */ /* 0x000fc4000001162d */
[--C-:B------:R-:W-:Y:S02]  /*6440*/  SHF.R.U32.HI R44, RZ, 0x8, R45.reuse ;  /* 0x00000008ff2c7819 */ /* 0x100fe4000001162d */
[--C-:B------:R-:W-:Y:S02]  /*6450*/  LOP3.LUT R42, R74, 0xff0000, R45.reuse, 0xf8, !PT ;  /* 0x00ff00004a2a7812 */ /* 0x100fe400078ef82d */
[----:B------:R-:W-:Y:S02]  /*6460*/  SHF.R.U32.HI R45, RZ, 0x10, R45 ;  /* 0x00000010ff2d7819 */ /* 0x000fe4000001162d */
[----:B------:R-:W-:Y:S02]  /*6470*/  F2FP.F16.E4M3.UNPACK_B R47, R0 ;  /* 0x00000000ff2f723e */ /* 0x000fe400020006ff */
[----:B------:R-:W-:Y:S02]  /*6480*/  LOP3.LUT R66, R66, 0xff0000, R7, 0xf8, !PT ;  /* 0x00ff000042427812 */ /* 0x000fe400078ef807 */
[----:B------:R-:W-:-:S02]  /*6490*/  LOP3.LUT R45, R45, 0xff, RZ, 0xc0, !PT ;  /* 0x000000ff2d2d7812 */ /* 0x000fc400078ec0ff */
[----:B------:R-:W-:Y:S02]  /*64a0*/  F2FP.F16.E4M3.UNPACK_B R6, R6 ;  /* 0x00000006ff06723e */ /* 0x000fe400020006ff */
[----:B------:R-:W-:Y:S02]  /*64b0*/  LOP3.LUT R7, R7, 0xff, RZ, 0xc0, !PT ;  /* 0x000000ff07077812 */ /* 0x000fe400078ec0ff */
[----:B------:R-:W-:Y:S01]  /*64c0*/  LOP3.LUT R103, R64, 0xff0000, R103, 0xf8, !PT ;  /* 0x00ff000040677812 */ /* 0x000fe200078ef867 */
[----:B------:R-:W-:Y:S01]  /*64d0*/  HADD2.F32 R64, -RZ, R47.H0_H0 ;  /* 0x2000002fff407230 */ /* 0x000fe20000004100 */
[----:B------:R-:W-:Y:S01]  /*64e0*/  F2FP.F16.E4M3.UNPACK_B R45, R45 ;  /* 0x0000002dff2d723e */ /* 0x000fe200020006ff */
[----:B------:R-:W-:Y:S01]  /*64f0*/  HADD2.F32 R47, -RZ, R6.H0_H0 ;  /* 0x20000006ff2f7230 */ /* 0x000fe20000004100 */
[----:B------:R-:W-:Y:S02]  /*6500*/  F2FP.F16.E4M3.UNPACK_B R7, R7 ;  /* 0x00000007ff07723e */ /* 0x000fe400020006ff */
[----:B------:R-:W-:Y:S01]  /*6510*/  LOP3.LUT R44, R44, 0xff, RZ, 0xc0, !PT ;  /* 0x000000ff2c2c7812 */ /* 0x000fe200078ec0ff */
[----:B------:R-:W-:-:S02]  /*6520*/  HADD2.F32 R45, -RZ, R45.H0_H0 ;  /* 0x2000002dff2d7230 */ /* 0x000fc40000004100 */
[----:B------:R-:W-:Y:S01]  /*6530*/  FFMA R47, R47, UR13, R32 ;  /* 0x0000000d2f2f7c23 */ /* 0x000fe20008000020 */
[----:B------:R-:W-:Y:S01]  /*6540*/  HADD2.F32 R6, -RZ, R7.H0_H0 ;  /* 0x20000007ff067230 */ /* 0x000fe20000004100 */
[----:B------:R-:W-:Y:S01]  /*6550*/  F2FP.F16.E4M3.UNPACK_B R44, R44 ;  /* 0x0000002cff2c723e */ /* 0x000fe200020006ff */
[----:B------:R-:W-:Y:S01]  /*6560*/  FFMA R65, R64, UR13, R63 ;  /* 0x0000000d40417c23 */ /* 0x000fe2000800003f */
[----:B----4-:R-:W-:Y:S01]  /*6570*/  LOP3.LUT R32, R37, 0xff, RZ, 0xc0, !PT ;  /* 0x000000ff25207812 */ /* 0x010fe200078ec0ff */
[----:B------:R-:W-:Y:S01]  /*6580*/  FFMA R64, R45, UR13, R46 ;  /* 0x0000000d2d407c23 */ /* 0x000fe2000800002e */
[----:B------:R-:W-:Y:S01]  /*6590*/  LOP3.LUT R52, R76, 0xff0000, R35, 0xf8, !PT ;  /* 0x00ff00004c347812 */ /* 0x000fe200078ef823 */
[----:B------:R-:W-:Y:S02]  /*65a0*/  HADD2.F32 R44, -RZ, R44.H0_H0 ;  /* 0x2000002cff2c7230 */ /* 0x000fe40000004100 */
[----:B------:R-:W-:Y:S01]  /*65b0*/  FFMA R53, R6, UR13, R53 ;  /* 0x0000000d06357c23 */ /* 0x000fe20008000035 */
[----:B------:R-:W-:Y:S01]  /*65c0*/  IMAD.SHL.U32 R46, R36, 0x1000000, RZ ;  /* 0x01000000242e7824 */ /* 0x000fe200078e00ff */
[----:B------:R-:W-:-:S02]  /*65d0*/  LOP3.LUT R35, R35, 0xff, RZ, 0xc0, !PT ;  /* 0x000000ff23237812 */ /* 0x000fc400078ec0ff */
[----:B------:R-:W-:Y:S02]  /*65e0*/  IADD3 R6, P0, PT, R12, UR8, RZ ;  /* 0x000000080c067c10 */ /* 0x000fe4000ff1e0ff */
[----:B------:R-:W-:Y:S02]  /*65f0*/  F2FP.F16.E4M3.UNPACK_B R32, R32 ;  /* 0x00000020ff20723e */ /* 0x000fe400020006ff */
[----:B------:R-:W-:Y:S01]  /*6600*/  SHF.R.U32.HI R74, RZ, 0x18, R37 ;  /* 0x00000018ff4a7819 */ /* 0x000fe20000011625 */
[----:B------:R-:W-:Y:S01]  /*6610*/  FFMA R63, R44, UR13, R39 ;  /* 0x0000000d2c3f7c23 */ /* 0x000fe20008000027 */
[----:B------:R-:W-:Y:S01]  /*6620*/  FADD R160, R160, R75 ;  /* 0x0000004ba0a07221 */ /* 0x000fe20000000000 */
[----:B------:R-:W-:Y:S01]  /*6630*/  F2FP.F16.E4M3.UNPACK_B R35, R35 ;  /* 0x00000023ff23723e */ /* 0x000fe200020006ff */
[----:B------:R0:W4:Y:S01]  /*6640*/  LDG.E.64 R44, desc[UR24][R12.64] ;  /* 0x000000180c2c7981 */ /* 0x000122000c1e1b00 */
[----:B------:R-:W-:Y:S01]  /*6650*/  IADD3.X R7, PT, PT, R13, UR9, RZ, P0, !PT ;  /* 0x000000090d077c10 */ /* 0x000fe200087fe4ff */
[C---:B------:R-:W-:Y:S01]  /*6660*/  IMAD.SHL.U32 R76, R34.reuse, 0x100, RZ ;  /* 0x00000100224c7824 */ /* 0x040fe200078e00ff */
[----:B------:R-:W-:Y:S01]  /*6670*/  LOP3.LUT R46, R67, 0xff000000, R46, 0xf8, !PT ;  /* 0xff000000432e7812 */ /* 0x000fe200078ef82e */
[----:B------:R-:W-:Y:S01]  /*6680*/  HADD2.F32 R67, -RZ, R32.H0_H0 ;  /* 0x20000020ff437230 */ /* 0x000fe20000004100 */
[----:B------:R-:W-:Y:S01]  /*6690*/  SHF.L.U64.HI R78, R34, 0x8, RZ ;  /* 0x00000008224e7819 */ /* 0x000fe200000102ff */
[C---:B------:R-:W-:Y:S01]  /*66a0*/  IMAD.U32 R75, R0.reuse, 0x10000, RZ ;  /* 0x00010000004b7824 */ /* 0x040fe200078e00ff */
[----:B------:R-:W-:Y:S01]  /*66b0*/  SHF.L.U64.HI R77, R0, 0x10, RZ ;  /* 0x00000010004d7819 */ /* 0x000fe200000102ff */
[----:B------:R-:W-:Y:S01]  /*66c0*/  IMAD.SHL.U32 R34, R74, 0x1000000, RZ ;  /* 0x010000004a227824 */ /* 0x000fe200078e00ff */
[----:B0-----:R-:W-:-:S02]  /*66d0*/  F2FP.F16.E4M3.UNPACK_B R13, R74 ;  /* 0x0000004aff0d723e */ /* 0x001fc400020006ff */
[----:B------:R-:W-:Y:S01]  /*66e0*/  SHF.L.U64.HI R12, R74, 0x18, RZ ;  /* 0x000000184a0c7819 */ /* 0x000fe200000102ff */
[----:B------:R-:W-:Y:S01]  /*66f0*/  HADD2.F32 R35, -RZ, R35.H0_H0 ;  /* 0x20000023ff237230 */ /* 0x000fe20000004100 */
[----:B------:R-:W-:Y:S01]  /*6700*/  LOP3.LUT R31, R90, R31, RZ, 0xfc, !PT ;  /* 0x0000001f5a1f7212 */ /* 0x000fe200078efcff */
[----:B------:R-:W-:Y:S01]  /*6710*/  HADD2.F32 R32, -RZ, R13.H0_H0 ;  /* 0x2000000dff207230 */ /* 0x000fe20000004100 */
[----:B------:R-:W-:Y:S01]  /*6720*/  LOP3.LUT R0, R12, R78, R77, 0xfe, !PT ;  /* 0x0000004e0c007212 */ /* 0x000fe200078efe4d */
[----:B------:R-:W-:Y:S01]  /*6730*/  FFMA R77, R67, UR13, R62 ;  /* 0x0000000d434d7c23 */ /* 0x000fe2000800003e */
[C---:B------:R-:W-:Y:S01]  /*6740*/  LOP3.LUT R12, R36.reuse, 0xff, RZ, 0xc0, !PT ;  /* 0x000000ff240c7812 */ /* 0x040fe200078ec0ff */
[----:B------:R-:W-:Y:S01]  /*6750*/  IMAD.U32 R102, R36, 0x10000, RZ ;  /* 0x0001000024667824 */ /* 0x000fe200078e00ff */
[----:B------:R-:W-:Y:S01]  /*6760*/  LOP3.LUT R34, R34, R76, R75, 0xfe, !PT ;  /* 0x0000004c22227212 */ /* 0x000fe200078efe4b */
[C---:B------:R-:W-:Y:S01]  /*6770*/  IMAD.SHL.U32 R90, R36.reuse, 0x100, RZ ;  /* 0x00000100245a7824 */ /* 0x040fe200078e00ff */
[----:B------:R-:W-:-:S02]  /*6780*/  SHF.R.U64 R87, R36, 0x8, R37 ;  /* 0x0000000824577819 */ /* 0x000fc40000001225 */
[C-C-:B------:R-:W-:Y:S02]  /*6790*/  SHF.R.U64 R75, R36.reuse, 0x10, R37.reuse ;  /* 0x00000010244b7819 */ /* 0x140fe40000001225 */
[----:B------:R-:W-:Y:S02]  /*67a0*/  LOP3.LUT R78, R79, 0xff000000, R36, 0xf8, !PT ;  /* 0xff0000004f4e7812 */ /* 0x000fe400078ef824 */
[--C-:B------:R-:W-:Y:S02]  /*67b0*/  SHF.R.U64 R67, R36, 0x18, R37.reuse ;  /* 0x0000001824437819 */ /* 0x100fe40000001225 */
[--C-:B------:R-:W-:Y:S02]  /*67c0*/  SHF.R.U32.HI R13, RZ, 0x8, R37.reuse ;  /* 0x00000008ff0d7819 */ /* 0x100fe40000011625 */
[----:B------:R-:W-:Y:S01]  /*67d0*/  SHF.R.U32.HI R36, RZ, 0x10, R37 ;  /* 0x00000010ff247819 */ /* 0x000fe20000011625 */
[----:B------:R-:W-:Y:S01]  /*67e0*/  FFMA R35, R35, UR13, R38 ;  /* 0x0000000d23237c23 */ /* 0x000fe20008000026 */
[----:B------:R-:W-:Y:S01]  /*67f0*/  F2FP.F16.E4M3.UNPACK_B R12, R12 ;  /* 0x0000000cff0c723e */ /* 0x000fe200020006ff */
[----:B------:R0:W4:Y:S01]  /*6800*/  LDG.E.64 R38, desc[UR24][R6.64] ;  /* 0x0000001806267981 */ /* 0x000122000c1e1b00 */
[----:B------:R-:W-:Y:S01]  /*6810*/  FFMA R65, R32, UR13, R65 ;  /* 0x0000000d20417c23 */ /* 0x000fe20008000041 */
[----:B------:R-:W-:-:S02]  /*6820*/  LOP3.LUT R13, R13, 0xff, RZ, 0xc0, !PT ;  /* 0x000000ff0d0d7812 */ /* 0x000fc400078ec0ff */
[----:B------:R-:W-:Y:S02]  /*6830*/  LOP3.LUT R32, R34, R11, RZ, 0xfc, !PT ;  /* 0x0000000b22207212 */ /* 0x000fe400078efcff */
[----:B------:R-:W-:Y:S02]  /*6840*/  LOP3.LUT R36, R36, 0xff, RZ, 0xc0, !PT ;  /* 0x000000ff24247812 */ /* 0x000fe400078ec0ff */
[----:B------:R-:W-:Y:S01]  /*6850*/  LOP3.LUT R11, R87, 0xff, RZ, 0xc0, !PT ;  /* 0x000000ff570b7812 */ /* 0x000fe200078ec0ff */
[----:B------:R-:W-:Y:S01]  /*6860*/  HADD2.F32 R12, -RZ, R12.H0_H0 ;  /* 0x2000000cff0c7230 */ /* 0x000fe20000004100 */
[----:B------:R-:W-:Y:S02]  /*6870*/  F2FP.F16.E4M3.UNPACK_B R34, R13 ;  /* 0x0000000dff22723e */ /* 0x000fe400020006ff */
[----:B------:R-:W-:Y:S02]  /*6880*/  F2FP.F16.E4M3.UNPACK_B R36, R36 ;  /* 0x00000024ff24723e */ /* 0x000fe400020006ff */
[----:B------:R-:W-:-:S02]  /*6890*/  LOP3.LUT R13, R75, 0xff, RZ, 0xc0, !PT ;  /* 0x000000ff4b0d7812 */ /* 0x000fc400078ec0ff */
[----:B------:R-:W-:Y:S01]  /*68a0*/  F2FP.F16.E4M3.UNPACK_B R11, R11 ;  /* 0x0000000bff0b723e */ /* 0x000fe200020006ff */
[----:B------:R-:W-:Y:S01]  /*68b0*/  FFMA R12, R12, UR13, R33 ;  /* 0x0000000d0c0c7c23 */ /* 0x000fe20008000021 */
[----:B------:R-:W-:Y:S01]  /*68c0*/  F2FP.F16.E4M3.UNPACK_B R13, R13 ;  /* 0x0000000dff0d723e */ /* 0x000fe200020006ff */
[----:B------:R-:W-:Y:S02]  /*68d0*/  HADD2.F32 R33, -RZ, R36.H0_H0 ;  /* 0x20000024ff217230 */ /* 0x000fe40000004100 */
[----:B------:R-:W-:Y:S01]  /*68e0*/  HADD2.F32 R36, -RZ, R11.H0_H0 ;  /* 0x2000000bff247230 */ /* 0x000fe20000004100 */
[----:B------:R-:W-:Y:S01]  /*68f0*/  LOP3.LUT R11, R67, 0xff, RZ, 0xc0, !PT ;  /* 0x000000ff430b7812 */ /* 0x000fe200078ec0ff */
[----:B------:R-:W-:Y:S02]  /*6900*/  HADD2.F32 R34, -RZ, R34.H0_H0 ;  /* 0x20000022ff227230 */ /* 0x000fe40000004100 */
[----:B------:R-:W-:Y:S01]  /*6910*/  HADD2.F32 R62, -RZ, R13.H0_H0 ;  /* 0x2000000dff3e7230 */ /* 0x000fe20000004100 */
[----:B--2---:R-:W-:-:S02]  /*6920*/  LOP3.LUT R13, R14, 0xff, RZ, 0xc0, !PT ;  /* 0x000000ff0e0d7812 */ /* 0x004fc400078ec0ff */
[----:B------:R-:W-:Y:S01]  /*6930*/  F2FP.F16.E4M3.UNPACK_B R11, R11 ;  /* 0x0000000bff0b723e */ /* 0x000fe200020006ff */
[----:B------:R-:W-:Y:S01]  /*6940*/  FFMA R63, R34, UR13, R63 ;  /* 0x0000000d223f7c23 */ /* 0x000fe2000800003f */
[----:B------:R-:W-:Y:S01]  /*6950*/  FFMA R36, R36, UR13, R47 ;  /* 0x0000000d24247c23 */ /* 0x000fe2000800002f */
[----:B------:R-:W-:Y:S02]  /*6960*/  LOP3.LUT R34, R42, 0xff000000, R67, 0xf8, !PT ;  /* 0xff0000002a227812 */ /* 0x000fe400078ef843 */
[----:B------:R-:W-:Y:S01]  /*6970*/  F2FP.F16.E4M3.UNPACK_B R37, R13 ;  /* 0x0000000dff25723e */ /* 0x000fe200020006ff */
[----:B------:R-:W-:Y:S01]  /*6980*/  HADD2.F32 R42, -RZ, R11.H0_H0 ;  /* 0x2000000bff2a7230 */ /* 0x000fe20000004100 */
[----:B------:R-:W-:Y:S02]  /*6990*/  LOP3.LUT R47, R15, 0xff, RZ, 0xc0, !PT ;  /* 0x000000ff0f2f7812 */ /* 0x000fe400078ec0ff */
[--C-:B------:R-:W-:Y:S02]  /*69a0*/  SHF.R.U32.HI R13, RZ, 0x18, R15.reuse ;  /* 0x00000018ff0d7819 */ /* 0x100fe4000001160f */
[----:B------:R-:W-:Y:S01]  /*69b0*/  SHF.R.U64 R11, R14, 0x8, R15 ;  /* 0x000000080e0b7819 */ /* 0x000fe2000000120f */
[----:B------:R-:W-:Y:S01]  /*69c0*/  FFMA R53, R62, UR13, R53 ;  /* 0x0000000d3e357c23 */ /* 0x000fe20008000035 */
[----:B------:R-:W-:-:S02]  /*69d0*/  F2FP.F16.E4M3.UNPACK_B R47, R47 ;  /* 0x0000002fff2f723e */ /* 0x000fc400020006ff */
[----:B------:R-:W-:Y:S02]  /*69e0*/  F2FP.F16.E4M3.UNPACK_B R62, R13 ;  /* 0x0000000dff3e723e */ /* 0x000fe400020006ff */
[----:B------:R-:W-:Y:S01]  /*69f0*/  LOP3.LUT R11, R11, 0xff, RZ, 0xc0, !PT ;  /* 0x000000ff0b0b7812 */ /* 0x000fe200078ec0ff */
[----:B------:R-:W-:Y:S01]  /*6a00*/  FFMA R67, R42, UR13, R35 ;  /* 0x0000000d2a437c23 */ /* 0x000fe20008000023 */
[----:B------:R-:W-:Y:S02]  /*6a10*/  HADD2.F32 R42, -RZ, R47.H0_H0 ;  /* 0x2000002fff2a7230 */ /* 0x000fe40000004100 */
[----:B------:R-:W-:Y:S01]  /*6a20*/  HADD2.F32 R37, -RZ, R37.H0_H0 ;  /* 0x20000025ff257230 */ /* 0x000fe20000004100 */
[----:B------:R-:W-:Y:S01]  /*6a30*/  F2FP.F16.E4M3.UNPACK_B R11, R11 ;  /* 0x0000000bff0b723e */ /* 0x000fe200020006ff */
[----:B------:R-:W-:Y:S02]  /*6a40*/  HADD2.F32 R62, -RZ, R62.H0_H0 ;  /* 0x2000003eff3e7230 */ /* 0x000fe40000004100 */
[----:B------:R-:W-:Y:S01]  /*6a50*/  FFMA R77, R42, UR13, R77 ;  /* 0x0000000d2a4d7c23 */ /* 0x000fe2000800004d */
[----:B------:R-:W-:Y:S01]  /*6a60*/  FFMA R12, R37, UR13, R12 ;  /* 0x0000000d250c7c23 */ /* 0x000fe2000800000c */
[----:B------:R-:W-:-:S02]  /*6a70*/  HADD2.F32 R35, -RZ, R11.H0_H0 ;  /* 0x2000000bff237230 */ /* 0x000fc40000004100 */
[----:B------:R-:W-:Y:S01]  /*6a80*/  FFMA R42, R62, UR13, R65 ;  /* 0x0000000d3e2a7c23 */ /* 0x000fe20008000041 */
[C-C-:B------:R-:W-:Y:S02]  /*6a90*/  SHF.R.U64 R37, R14.reuse, 0x10, R15.reuse ;  /* 0x000000100e257819 */ /* 0x140fe4000000120f */
[--C-:B------:R-:W-:Y:S02]  /*6aa0*/  SHF.R.U32.HI R62, RZ, 0x8, R15.reuse ;  /* 0x00000008ff3e7819 */ /* 0x100fe4000001160f */
[--C-:B------:R-:W-:Y:S02]  /*6ab0*/  SHF.R.U32.HI R11, RZ, 0x10, R15.reuse ;  /* 0x00000010ff0b7819 */ /* 0x100fe4000001160f */
[----:B------:R-:W-:Y:S02]  /*6ac0*/  LOP3.LUT R37, R37, 0xff, RZ, 0xc0, !PT ;  /* 0x000000ff25257812 */ /* 0x000fe400078ec0ff */
[----:B------:R-:W-:Y:S02]  /*6ad0*/  SHF.R.U64 R47, R14, 0x18, R15 ;  /* 0x000000180e2f7819 */ /* 0x000fe4000000120f */
[----:B------:R-:W-:-:S02]  /*6ae0*/  LOP3.LUT R62, R62, 0xff, RZ, 0xc0, !PT ;  /* 0x000000ff3e3e7812 */ /* 0x000fc400078ec0ff */
[----:B------:R-:W-:Y:S01]  /*6af0*/  LOP3.LUT R65, R11, 0xff, RZ, 0xc0, !PT ;  /* 0x000000ff0b417812 */ /* 0x000fe200078ec0ff */
[----:B------:R-:W-:Y:S01]  /*6b00*/  FFMA R33, R33, UR13, R64 ;  /* 0x0000000d21217c23 */ /* 0x000fe20008000040 */
[----:B------:R-:W-:Y:S02]  /*6b10*/  F2FP.F16.E4M3.UNPACK_B R37, R37 ;  /* 0x00000025ff25723e */ /* 0x000fe400020006ff */
[----:B------:R-:W-:Y:S02]  /*6b20*/  LOP3.LUT R47, R47, 0xff, RZ, 0xc0, !PT ;  /* 0x000000ff2f2f7812 */ /* 0x000fe400078ec0ff */
[----:B------:R-:W-:Y:S02]  /*6b30*/  F2FP.F16.E4M3.UNPACK_B R64, R62 ;  /* 0x0000003eff40723e */ /* 0x000fe400020006ff */
[----:B------:R-:W-:Y:S01]  /*6b40*/  F2FP.F16.E4M3.UNPACK_B R65, R65 ;  /* 0x00000041ff41723e */ /* 0x000fe200020006ff */
[----:B------:R-:W-:Y:S01]  /*6b50*/  FFMA R35, R35, UR13, R36 ;  /* 0x0000000d23237c23 */ /* 0x000fe20008000024 */
[----:B------:R-:W-:Y:S01]  /*6b60*/  F2FP.F16.E4M3.UNPACK_B R47, R47 ;  /* 0x0000002fff2f723e */ /* 0x000fe200020006ff */
[----:B------:R-:W-:-:S02]  /*6b70*/  HADD2.F32 R36, -RZ, R37.H0_H0 ;  /* 0x20000025ff247230 */ /* 0x000fc40000004100 */
[----:B------:R-:W-:Y:S02]  /*6b80*/  HADD2.F32 R64, -RZ, R64.H0_H0 ;  /* 0x20000040ff407230 */ /* 0x000fe40000004100 */
[----:B------:R-:W-:Y:S01]  /*6b90*/  HADD2.F32 R76, -RZ, R65.H0_H0 ;  /* 0x20000041ff4c7230 */ /* 0x000fe20000004100 */
[----:B------:R-:W-:Y:S01]  /*6ba0*/  LOP3.LUT R43, R43, 0xff000000, RZ, 0xc0, !PT ;  /* 0xff0000002b2b7812 */ /* 0x000fe200078ec0ff */
[----:B------:R-:W-:Y:S01]  /*6bb0*/  HADD2.F32 R62, -RZ, R47.H0_H0 ;  /* 0x2000002fff3e7230 */ /* 0x000fe20000004100 */
[----:B------:R-:W-:Y:S01]  /*6bc0*/  LOP3.LUT R52, R52, 0xff000000, R75, 0xf8, !PT ;  /* 0xff00000034347812 */ /* 0x000fe200078ef84b */
[----:B------:R-:W-:Y:S01]  /*6bd0*/  FFMA R65, R36, UR13, R53 ;  /* 0x0000000d24417c23 */ /* 0x000fe20008000035 */
[----:B------:R-:W-:Y:S01]  /*6be0*/  FFMA R75, R64, UR13, R63 ;  /* 0x0000000d404b7c23 */ /* 0x000fe2000800003f */
[----:B------:R-:W-:Y:S01]  /*6bf0*/  FFMA R76, R76, UR13, R33 ;  /* 0x0000000d4c4c7c23 */ /* 0x000fe20008000021 */
[C-C-:B------:R-:W-:Y:S02]  /*6c00*/  SHF.L.U64.HI R53, R14.reuse, 0x18, R15.reuse ;  /* 0x000000180e357819 */ /* 0x140fe4000001020f */
[----:B------:R-:W-:-:S02]  /*6c10*/  SHF.L.U64.HI R63, R14, 0x10, R15 ;  /* 0x000000100e3f7819 */ /* 0x000fc4000001020f */
[----:B------:R-:W-:Y:S02]  /*6c20*/  LOP3.LUT R43, R43, 0xff, R14, 0xf8, !PT ;  /* 0x000000ff2b2b7812 */ /* 0x000fe400078ef80e */
[----:B------:R-:W-:Y:S02]  /*6c30*/  SHF.L.U64.HI R33, R14, 0x8, R15 ;  /* 0x000000080e217819 */ /* 0x000fe4000001020f */
[----:B------:R-:W-:Y:S01]  /*6c40*/  LOP3.LUT R14, R81, 0xff000000, RZ, 0xc0, !PT ;  /* 0xff000000510e7812 */ /* 0x000fe200078ec0ff */
[----:B------:R-:W-:Y:S01]  /*6c50*/  FFMA R67, R62, UR13, R67 ;  /* 0x0000000d3e437c23 */ /* 0x000fe20008000043 */
[----:B------:R-:W-:Y:S02]  /*6c60*/  LOP3.LUT R62, R93, 0xff000000, RZ, 0xc0, !PT ;  /* 0xff0000005d3e7812 */ /* 0x000fe400078ec0ff */
[----:B0-----:R-:W-:Y:S02]  /*6c70*/  IADD3 R6, P0, PT, R6, UR8, RZ ;  /* 0x0000000806067c10 */ /* 0x001fe4000ff1e0ff */
[----:B------:R-:W-:-:S02]  /*6c80*/  LOP3.LUT R88, R69, 0xff000000, RZ, 0xc0, !PT ;  /* 0xff00000045587812 */ /* 0x000fc400078ec0ff */
[----:B------:R-:W-:Y:S02]  /*6c90*/  LOP3.LUT R33, R14, 0xff, R33, 0xf8, !PT ;  /* 0x000000ff0e217812 */ /* 0x000fe400078ef821 */
[----:B-----5:R-:W-:Y:S02]  /*6ca0*/  LOP3.LUT R14, R40, 0xff, RZ, 0xc0, !PT ;  /* 0x000000ff280e7812 */ /* 0x020fe400078ec0ff */
[----:B------:R-:W-:Y:S02]  /*6cb0*/  LOP3.LUT R63, R62, 0xff, R63, 0xf8, !PT ;  /* 0x000000ff3e3f7812 */ /* 0x000fe400078ef83f */
[----:B------:R-:W-:Y:S02]  /*6cc0*/  IADD3.X R7, PT, PT, R7, UR9, RZ, P0, !PT ;  /* 0x0000000907077c10 */ /* 0x000fe400087fe4ff */
[--C-:B------:R-:W-:Y:S02]  /*6cd0*/  LOP3.LUT R88, R88, 0xff, R15.reuse, 0xf8, !PT ;  /* 0x000000ff58587812 */ /* 0x100fe400078ef80f */
[----:B------:R-:W-:Y:S01]  /*6ce0*/  SHF.R.U32.HI R62, RZ, 0x8, R15 ;  /* 0x00000008ff3e7819 */ /* 0x000fe2000001160f */
[----:B------:R0:W2:Y:S01]  /*6cf0*/  LDG.E.64 R36, desc[UR24][R6.64] ;  /* 0x0000001806247981 */ /* 0x0000a2000c1e1b00 */
[----:B------:R-:W-:-:S02]  /*6d00*/  LOP3.LUT R47, R55, 0xff000000, RZ, 0xc0, !PT ;  /* 0xff000000372f7812 */ /* 0x000fc400078ec0ff */
[----:B------:R-:W-:Y:S02]  /*6d10*/  F2FP.F16.E4M3.UNPACK_B R14, R14 ;  /* 0x0000000eff0e723e */ /* 0x000fe400020006ff */
[----:B------:R-:W-:Y:S02]  /*6d20*/  LOP3.LUT R15, R41, 0xff, RZ, 0xc0, !PT ;  /* 0x000000ff290f7812 */ /* 0x000fe400078ec0ff */
[--C-:B------:R-:W-:Y:S02]  /*6d30*/  SHF.R.U64 R74, R40, 0x8, R41.reuse ;  /* 0x00000008284a7819 */ /* 0x100fe40000001229 */
[----:B------:R-:W-:Y:S02]  /*6d40*/  LOP3.LUT R64, R105, 0xff000000, RZ, 0xc0, !PT ;  /* 0xff00000069407812 */ /* 0x000fe400078ec0ff */
[----:B------:R-:W-:Y:S02]  /*6d50*/  LOP3.LUT R62, R47, 0xff, R62, 0xf8, !PT ;  /* 0x000000ff2f3e7812 */ /* 0x000fe400078ef83e */
[----:B------:R-:W-:-:S02]  /*6d60*/  SHF.R.U32.HI R86, RZ, 0x18, R41 ;  /* 0x00000018ff567819 */ /* 0x000fc40000011629 */
[----:B------:R-:W-:Y:S01]  /*6d70*/  F2FP.F16.E4M3.UNPACK_B R47, R15 ;  /* 0x0000000fff2f723e */ /* 0x000fe200020006ff */
[----:B------:R-:W-:Y:S01]  /*6d80*/  HADD2.F32 R15, -RZ, R14.H0_H0 ;  /* 0x2000000eff0f7230 */ /* 0x000fe20000004100 */
[----:B------:R-:W-:Y:S02]  /*6d90*/  LOP3.LUT R14, R74, 0xff, RZ, 0xc0, !PT ;  /* 0x000000ff4a0e7812 */ /* 0x000fe400078ec0ff */
[----:B------:R-:W-:Y:S02]  /*6da0*/  LOP3.LUT R53, R64, 0xff, R53, 0xf8, !PT ;  /* 0x000000ff40357812 */ /* 0x000fe400078ef835 */
[----:B------:R-:W-:Y:S01]  /*6db0*/  F2FP.F16.E4M3.UNPACK_B R64, R86 ;  /* 0x00000056ff40723e */ /* 0x000fe200020006ff */
[----:B------:R-:W-:Y:S01]  /*6dc0*/  IMAD.SHL.U32 R86, R86, 0x100, RZ ;  /* 0x0000010056567824 */ /* 0x000fe200078e00ff */
[----:B------:R-:W-:Y:S01]  /*6dd0*/  F2FP.F16.E4M3.UNPACK_B R14, R14 ;  /* 0x0000000eff0e723e */ /* 0x000fe200020006ff */
[----:B------:R-:W-:Y:S02]  /*6de0*/  HADD2.F32 R74, -RZ, R47.H0_H0 ;  /* 0x2000002fff4a7230 */ /* 0x000fe40000004100 */
[----:B------:R-:W-:Y:S01]  /*6df0*/  HADD2.F32 R79, -RZ, R64.H0_H0 ;  /* 0x20000040ff4f7230 */ /* 0x000fe20000004100 */
[----:B------:R-:W-:Y:S01]  /*6e00*/  LOP3.LUT R64, R86, R0, R13, 0xfe, !PT ;  /* 0x0000000056407212 */ /* 0x000fe200078efe0d */
[----:B------:R-:W-:-:S02]  /*6e10*/  HADD2.F32 R0, -RZ, R14.H0_H0 ;  /* 0x2000000eff007230 */ /* 0x000fc40000004100 */
[----:B------:R-:W-:Y:S01]  /*6e20*/  FFMA R13, R15, UR13, R12 ;  /* 0x0000000d0f0d7c23 */ /* 0x000fe2000800000c */
[C-C-:B------:R-:W-:Y:S02]  /*6e30*/  SHF.R.U64 R14, R40.reuse, 0x10, R41.reuse ;  /* 0x00000010280e7819 */ /* 0x140fe40000001229 */
[----:B------:R-:W-:Y:S01]  /*6e40*/  SHF.R.U64 R15, R40, 0x18, R41 ;  /* 0x00000018280f7819 */ /* 0x000fe20000001229 */
[----:B------:R-:W-:Y:S01]  /*6e50*/  FFMA R77, R74, UR13, R77 ;  /* 0x0000000d4a4d7c23 */ /* 0x000fe2000800004d */
[----:B------:R-:W-:Y:S02]  /*6e60*/  LOP3.LUT R14, R14, 0xff, RZ, 0xc0, !PT ;  /* 0x000000ff0e0e7812 */ /* 0x000fe400078ec0ff */
[----:B------:R-:W-:Y:S02]  /*6e70*/  SHF.R.U32.HI R74, RZ, 0x8, R41 ;  /* 0x00000008ff4a7819 */ /* 0x000fe40000011629 */
[----:B------:R-:W-:Y:S01]  /*6e80*/  LOP3.LUT R15, R15, 0xff, RZ, 0xc0, !PT ;  /* 0x000000ff0f0f7812 */ /* 0x000fe200078ec0ff */
[----:B------:R-:W-:Y:S01]  /*6e90*/  FFMA R12, R79, UR13, R42 ;  /* 0x0000000d4f0c7c23 */ /* 0x000fe2000800002a */
[----:B------:R-:W-:-:S02]  /*6ea0*/  F2FP.F16.E4M3.UNPACK_B R42, R14 ;  /* 0x0000000eff2a723e */ /* 0x000fc400020006ff */
[----:B------:R-:W-:Y:S02]  /*6eb0*/  LOP3.LUT R74, R74, 0xff, RZ, 0xc0, !PT ;  /* 0x000000ff4a4a7812 */ /* 0x000fe400078ec0ff */
[----:B------:R-:W-:Y:S01]  /*6ec0*/  F2FP.F16.E4M3.UNPACK_B R47, R15 ;  /* 0x0000000fff2f723e */ /* 0x000fe200020006ff */
[----:B------:R-:W-:Y:S01]  /*6ed0*/  HADD2.F32 R42, -RZ, R42.H0_H0 ;  /* 0x2000002aff2a7230 */ /* 0x000fe20000004100 */
[----:B0-----:R-:W-:Y:S02]  /*6ee0*/  IADD3 R6, P0, PT, R6, UR8, RZ ;  /* 0x0000000806067c10 */ /* 0x001fe4000ff1e0ff */
[----:B------:R-:W-:Y:S01]  /*6ef0*/  F2FP.F16.E4M3.UNPACK_B R79, R74 ;  /* 0x0000004aff4f723e */ /* 0x000fe200020006ff */
[----:B------:R-:W-:Y:S01]  /*6f00*/  HADD2.F32 R74, -RZ, R47.H0_H0 ;  /* 0x2000002fff4a7230 */ /* 0x000fe20000004100 */
[----:B------:R-:W-:Y:S01]  /*6f10*/  SHF.L.U64.HI R47, R40, 0x8, R41 ;  /* 0x00000008282f7819 */ /* 0x000fe20000010229 */
[----:B------:R-:W-:Y:S01]  /*6f20*/  FFMA R35, R0, UR13, R35 ;  /* 0x0000000d00237c23 */ /* 0x000fe20008000023 */
[----:B------:R-:W-:Y:S01]  /*6f30*/  IADD3.X R7, PT, PT, R7, UR9, RZ, P0, !PT ;  /* 0x0000000907077c10 */ /* 0x000fe200087fe4ff */
[----:B------:R-:W-:-:S02]  /*6f40*/  IMAD.SHL.U32 R0, R40, 0x100, RZ ;  /* 0x0000010028007824 */ /* 0x000fc400078e00ff */
[----:B------:R-:W-:Y:S01]  /*6f50*/  FFMA R65, R42, UR13, R65 ;  /* 0x0000000d2a417c23 */ /* 0x000fe20008000041 */
[----:B------:R-:W-:Y:S01]  /*6f60*/  LOP3.LUT R42, R88, 0xff00, R47, 0xf8, !PT ;  /* 0x0000ff00582a7812 */ /* 0x000fe200078ef82f */
[----:B------:R-:W-:Y:S01]  /*6f70*/  FFMA R67, R74, UR13, R67 ;  /* 0x0000000d4a437c23 */ /* 0x000fe20008000043 */
[----:B------:R-:W-:Y:S01]  /*6f80*/  LOP3.LUT R47, R11, 0xffffff00, R31, 0xf8, !PT ;  /* 0xffffff000b2f7812 */ /* 0x000fe200078ef81f */
[----:B------:R0:W5:Y:S01]  /*6f90*/  LDG.E.64 R14, desc[UR24][R6.64] ;  /* 0x00000018060e7981 */ /* 0x000162000c1e1b00 */
[--C-:B------:R-:W-:Y:S02]  /*6fa0*/  SHF.L.U64.HI R74, R40, 0x18, R41.reuse ;  /* 0x00000018284a7819 */ /* 0x100fe40000010229 */
[----:B------:R-:W-:Y:S02]  /*6fb0*/  LOP3.LUT R11, R50, 0xff, RZ, 0xc0, !PT ;  /* 0x000000ff320b7812 */ /* 0x000fe400078ec0ff */
[----:B------:R-:W-:Y:S02]  /*6fc0*/  LOP3.LUT R43, R43, 0xff00, R0, 0xf8, !PT ;  /* 0x0000ff002b2b7812 */ /* 0x000fe400078ef800 */
[----:B------:R-:W-:-:S02]  /*6fd0*/  SHF.L.U64.HI R0, R40, 0x10, R41 ;  /* 0x0000001028007819 */ /* 0x000fc40000010229 */
[----:B------:R-:W-:Y:S02]  /*6fe0*/  LOP3.LUT R53, R53, 0xff00, R40, 0xf8, !PT ;  /* 0x0000ff0035357812 */ /* 0x000fe400078ef828 */
[----:B------:R-:W-:Y:S02]  /*6ff0*/  LOP3.LUT R63, R63, 0xff00, R74, 0xf8, !PT ;  /* 0x0000ff003f3f7812 */ /* 0x000fe400078ef84a */
[----:B------:R-:W-:Y:S02]  /*7000*/  LOP3.LUT R40, R51, 0xff, RZ, 0xc0, !PT ;  /* 0x000000ff33287812 */ /* 0x000fe400078ec0ff */
[----:B------:R-:W-:Y:S02]  /*7010*/  F2FP.F16.E4M3.UNPACK_B R11, R11 ;  /* 0x0000000bff0b723e */ /* 0x000fe400020006ff */
[--C-:B------:R-:W-:Y:S02]  /*7020*/  SHF.R.U32.HI R86, RZ, 0x10, R41.reuse ;  /* 0x00000010ff567819 */ /* 0x100fe40000011629 */
[----:B------:R-:W-:-:S02]  /*7030*/  SHF.R.U32.HI R74, RZ, 0x8, R41 ;  /* 0x00000008ff4a7819 */ /* 0x000fc40000011629 */
[----:B------:R-:W-:Y:S02]  /*7040*/  LOP3.LUT R47, R47, 0xff, RZ, 0xc0, !PT ;  /* 0x000000ff2f2f7812 */ /* 0x000fe400078ec0ff */
[----:B------:R-:W-:Y:S02]  /*7050*/  LOP3.LUT R33, R33, 0xff00, R0, 0xf8, !PT ;  /* 0x0000ff0021217812 */ /* 0x000fe400078ef800 */
[----:B------:R-:W-:Y:S02]  /*7060*/  SHF.R.U64 R99, R50, 0x8, R51 ;  /* 0x0000000832637819 */ /* 0x000fe40000001233 */
[----:B------:R-:W-:Y:S02]  /*7070*/  LOP3.LUT R0, R62, 0xff00, R41, 0xf8, !PT ;  /* 0x0000ff003e007812 */ /* 0x000fe400078ef829 */
[----:B------:R-:W-:Y:S01]  /*7080*/  F2FP.F16.E4M3.UNPACK_B R41, R40 ;  /* 0x00000028ff29723e */ /* 0x000fe200020006ff */
[----:B------:R-:W-:Y:S01]  /*7090*/  HADD2.F32 R40, -RZ, R11.H0_H0 ;  /* 0x2000000bff287230 */ /* 0x000fe20000004100 */
[----:B------:R-:W-:-:S02]  /*70a0*/  LOP3.LUT R86, R86, 0xff, RZ, 0xc0, !PT ;  /* 0x000000ff56567812 */ /* 0x000fc400078ec0ff */
[----:B------:R-:W-:Y:S02]  /*70b0*/  LOP3.LUT R62, R47, 0xff00, R74, 0xf8, !PT ;  /* 0x0000ff002f3e7812 */ /* 0x000fe400078ef84a */
[----:B------:R-:W-:Y:S02]  /*70c0*/  SHF.R.U32.HI R47, RZ, 0x18, R51 ;  /* 0x00000018ff2f7819 */ /* 0x000fe40000011633 */
[----:B------:R-:W-:Y:S01]  /*70d0*/  LOP3.LUT R11, R99, 0xff, RZ, 0xc0, !PT ;  /* 0x000000ff630b7812 */ /* 0x000fe200078ec0ff */
[----:B------:R-:W-:Y:S01]  /*70e0*/  HADD2.F32 R74, -RZ, R41.H0_H0 ;  /* 0x20000029ff4a7230 */ /* 0x000fe20000004100 */
[----:B------:R-:W-:Y:S02]  /*70f0*/  LOP3.LUT R66, R66, 0xff000000, R87, 0xf8, !PT ;  /* 0xff00000042427812 */ /* 0x000fe400078ef857 */
[----:B------:R-:W-:Y:S01]  /*7100*/  F2FP.F16.E4M3.UNPACK_B R87, R86 ;  /* 0x00000056ff57723e */ /* 0x000fe200020006ff */
[----:B------:R-:W-:Y:S01]  /*7110*/  HADD2.F32 R86, -RZ, R79.H0_H0 ;  /* 0x2000004fff567230 */ /* 0x000fe20000004100 */
[----:B------:R-:W-:Y:S01]  /*7120*/  F2FP.F16.E4M3.UNPACK_B R11, R11 ;  /* 0x0000000bff0b723e */ /* 0x000fe200020006ff */
[----:B------:R-:W-:Y:S01]  /*7130*/  IMAD.U32 R79, R47, 0x10000, RZ ;  /* 0x000100002f4f7824 */ /* 0x000fe200078e00ff */
[----:B------:R-:W-:Y:S01]  /*7140*/  F2FP.F16.E4M3.UNPACK_B R47, R47 ;  /* 0x0000002fff2f723e */ /* 0x000fe200020006ff */
[----:B------:R-:W-:-:S02]  /*7150*/  FFMA R77, R74, UR13, R77 ;  /* 0x0000000d4a4d7c23 */ /* 0x000fc4000800004d */
[----:B------:R-:W-:Y:S01]  /*7160*/  HADD2.F32 R74, -RZ, R11.H0_H0 ;  /* 0x2000000bff4a7230 */ /* 0x000fe20000004100 */
[----:B------:R-:W-:Y:S01]  /*7170*/  LOP3.LUT R64, R64, R79, RZ, 0xfc, !PT ;  /* 0x0000004f40407212 */ /* 0x000fe200078efcff */
[----:B------:R-:W-:Y:S01]  /*7180*/  HADD2.F32 R41, -RZ, R47.H0_H0 ;  /* 0x2000002fff297230 */ /* 0x000fe20000004100 */
[--C-:B------:R-:W-:Y:S02]  /*7190*/  SHF.R.U32.HI R11, RZ, 0x8, R51.reuse ;  /* 0x00000008ff0b7819 */ /* 0x100fe40000011633 */
[--C-:B------:R-:W-:Y:S02]  /*71a0*/  SHF.R.U32.HI R79, RZ, 0x10, R51.reuse ;  /* 0x00000010ff4f7819 */ /* 0x100fe40000011633 */
[----:B------:R-:W-:Y:S02]  /*71b0*/  LOP3.LUT R90, R91, 0xff000000, R90, 0xf8, !PT ;  /* 0xff0000005b5a7812 */ /* 0x000fe400078ef85a */
[C-C-:B------:R-:W-:Y:S02]  /*71c0*/  SHF.R.U64 R91, R50.reuse, 0x10, R51.reuse ;  /* 0x00000010325b7819 */ /* 0x140fe40000001233 */
[----:B------:R-:W-:-:S02]  /*71d0*/  SHF.R.U64 R89, R50, 0x18, R51 ;  /* 0x0000001832597819 */ /* 0x000fc40000001233 */
[----:B------:R-:W-:Y:S01]  /*71e0*/  LOP3.LUT R47, R11, 0xff, RZ, 0xc0, !PT ;  /* 0x000000ff0b2f7812 */ /* 0x000fe200078ec0ff */
[----:B------:R-:W-:Y:S01]  /*71f0*/  FFMA R40, R40, UR13, R13 ;  /* 0x0000000d28287c23 */ /* 0x000fe2000800000d */
[----:B------:R-:W-:Y:S01]  /*7200*/  LOP3.LUT R79, R79, 0xff, RZ, 0xc0, !PT ;  /* 0x000000ff4f4f7812 */ /* 0x000fe200078ec0ff */
[----:B------:R-:W-:Y:S01]  /*7210*/  FFMA R41, R41, UR13, R12 ;  /* 0x0000000d29297c23 */ /* 0x000fe2000800000c */
[----:B------:R-:W-:Y:S02]  /*7220*/  LOP3.LUT R12, R91, 0xff, RZ, 0xc0, !PT ;  /* 0x000000ff5b0c7812 */ /* 0x000fe400078ec0ff */
[----:B------:R-:W-:Y:S02]  /*7230*/  LOP3.LUT R13, R89, 0xff, RZ, 0xc0, !PT ;  /* 0x000000ff590d7812 */ /* 0x000fe400078ec0ff */
[----:B0-----:R-:W-:Y:S02]  /*7240*/  IADD3 R6, P0, PT, R6, UR8, RZ ;  /* 0x0000000806067c10 */ /* 0x001fe4000ff1e0ff */
[----:B------:R-:W-:Y:S01]  /*7250*/  F2FP.F16.E4M3.UNPACK_B R47, R47 ;  /* 0x0000002fff2f723e */ /* 0x000fe200020006ff */
[----:B------:R-:W-:Y:S01]  /*7260*/  HADD2.F32 R87, -RZ, R87.H0_H0 ;  /* 0x20000057ff577230 */ /* 0x000fe20000004100 */
[----:B------:R-:W-:-:S02]  /*7270*/  F2FP.F16.E4M3.UNPACK_B R79, R79 ;  /* 0x0000004fff4f723e */ /* 0x000fc400020006ff */
[----:B------:R-:W-:Y:S02]  /*7280*/  F2FP.F16.E4M3.UNPACK_B R12, R12 ;  /* 0x0000000cff0c723e */ /* 0x000fe400020006ff */
[----:B------:R-:W-:Y:S01]  /*7290*/  F2FP.F16.E4M3.UNPACK_B R13, R13 ;  /* 0x0000000dff0d723e */ /* 0x000fe200020006ff */
[----:B------:R-:W-:Y:S01]  /*72a0*/  HADD2.F32 R98, -RZ, R47.H0_H0 ;  /* 0x2000002fff627230 */ /* 0x000fe20000004100 */
[----:B------:R-:W-:Y:S01]  /*72b0*/  IADD3.X R7, PT, PT, R7, UR9, RZ, P0, !PT ;  /* 0x0000000907077c10 */ /* 0x000fe200087fe4ff */
[----:B------:R-:W-:Y:S02]  /*72c0*/  HADD2.F32 R47, -RZ, R79.H0_H0 ;  /* 0x2000004fff2f7230 */ /* 0x000fe40000004100 */
[----:B------:R-:W-:Y:S01]  /*72d0*/  FFMA R75, R86, UR13, R75 ;  /* 0x0000000d564b7c23 */ /* 0x000fe2000800004b */
[----:B------:R-:W-:Y:S01]  /*72e0*/  FFMA R76, R87, UR13, R76 ;  /* 0x0000000d574c7c23 */ /* 0x000fe2000800004c */
[----:B------:R-:W-:Y:S02]  /*72f0*/  HADD2.F32 R86, -RZ, R12.H0_H0 ;  /* 0x2000000cff567230 */ /* 0x000fe40000004100 */
[----:B------:R-:W-:Y:S01]  /*7300*/  FFMA R79, R74, UR13, R35 ;  /* 0x0000000d4a4f7c23 */ /* 0x000fe20008000023 */
[----:B------:R-:W-:-:S02]  /*7310*/  HADD2.F32 R88, -RZ, R13.H0_H0 ;  /* 0x2000000dff587230 */ /* 0x000fc40000004100 */
[----:B------:R0:W5:Y:S01]  /*7320*/  LDG.E.64 R12, desc[UR24][R6.64] ;  /* 0x00000018060c7981 */ /* 0x000162000c1e1b00 */
[----:B------:R-:W-:Y:S02]  /*7330*/  IMAD.U32 R50, R50, 0x10000, RZ ;  /* 0x0001000032327824 */ /* 0x000fe400078e00ff */
[----:B------:R-:W-:Y:S02]  /*7340*/  IMAD.U32 R74, R99, 0x10000, RZ ;  /* 0x00010000634a7824 */ /* 0x000fe400078e00ff */
[----:B------:R-:W-:Y:S01]  /*7350*/  FFMA R76, R47, UR13, R76 ;  /* 0x0000000d2f4c7c23 */ /* 0x000fe2000800004c */
[----:B------:R-:W-:Y:S01]  /*7360*/  IMAD.U32 R87, R51, 0x10000, RZ ;  /* 0x0001000033577824 */ /* 0x000fe200078e00ff */
[----:B---3--:R-:W-:Y:S02]  /*7370*/  LOP3.LUT R47, R60, 0xff, RZ, 0xc0, !PT ;  /* 0x000000ff3c2f7812 */ /* 0x008fe400078ec0ff */
[----:B------:R-:W-:Y:S02]  /*7380*/  LOP3.LUT R35, R43, 0xffffff, R50, 0xc8, !PT ;  /* 0x00ffffff2b237812 */ /* 0x000fe400078ec832 */
[----:B------:R-:W-:Y:S01]  /*7390*/  LOP3.LUT R53, R53, 0xffffff, R74, 0xc8, !PT ;  /* 0x00ffffff35357812 */ /* 0x000fe200078ec84a */
[----:B------:R-:W-:Y:S01]  /*73a0*/  IMAD.U32 R74, R91, 0x10000, RZ ;  /* 0x000100005b4a7824 */ /* 0x000fe200078e00ff */
[----:B------:R-:W-:-:S02]  /*73b0*/  LOP3.LUT R50, R42, 0xffffff, R87, 0xc8, !PT ;  /* 0x00ffffff2a327812 */ /* 0x000fc400078ec857 */
[----:B------:R-:W-:Y:S02]  /*73c0*/  F2FP.F16.E4M3.UNPACK_B R42, R47 ;  /* 0x0000002fff2a723e */ /* 0x000fe400020006ff */
[----:B------:R-:W-:Y:S02]  /*73d0*/  SHF.R.U64 R47, R60, 0x8, R61 ;  /* 0x000000083c2f7819 */ /* 0x000fe4000000123d */
[----:B------:R-:W-:Y:S02]  /*73e0*/  LOP3.LUT R43, R61, 0xff, RZ, 0xc0, !PT ;  /* 0x000000ff3d2b7812 */ /* 0x000fe400078ec0ff */
[----:B------:R-:W-:Y:S01]  /*73f0*/  LOP3.LUT R63, R63, 0xffffff, R74, 0xc8, !PT ;  /* 0x00ffffff3f3f7812 */ /* 0x000fe200078ec84a */
[----:B------:R-:W-:Y:S01]  /*7400*/  FFMA R65, R86, UR13, R65 ;  /* 0x0000000d56417c23 */ /* 0x000fe20008000041 */
[----:B------:R-:W-:Y:S02]  /*7410*/  LOP3.LUT R74, R47, 0xff, RZ, 0xc0, !PT ;  /* 0x000000ff2f4a7812 */ /* 0x000fe400078ec0ff */
[----:B------:R-:W-:-:S02]  /*7420*/  SHF.R.U32.HI R87, RZ, 0x18, R61 ;  /* 0x00000018ff577819 */ /* 0x000fc4000001163d */
[----:B------:R-:W-:Y:S01]  /*7430*/  F2FP.F16.E4M3.UNPACK_B R86, R43 ;  /* 0x0000002bff56723e */ /* 0x000fe200020006ff */
[----:B------:R-:W-:Y:S02]  /*7440*/  HADD2.F32 R43, -RZ, R42.H0_H0 ;  /* 0x2000002aff2b7230 */ /* 0x000fe40000004100 */
[----:B------:R-:W-:Y:S01]  /*7450*/  FFMA R75, R98, UR13, R75 ;  /* 0x0000000d624b7c23 */ /* 0x000fe2000800004b */
[----:B------:R-:W-:Y:S01]  /*7460*/  F2FP.F16.E4M3.UNPACK_B R42, R74 ;  /* 0x0000004aff2a723e */ /* 0x000fe200020006ff */
[----:B------:R-:W-:Y:S01]  /*7470*/  IMAD.U32 R98, R89, 0x10000, RZ ;  /* 0x0001000059627824 */ /* 0x000fe200078e00ff */
[----:B------:R-:W-:Y:S01]  /*7480*/  F2FP.F16.E4M3.UNPACK_B R87, R87 ;  /* 0x00000057ff57723e */ /* 0x000fe200020006ff */
[----:B------:R-:W-:Y:S02]  /*7490*/  FFMA R67, R88, UR13, R67 ;  /* 0x0000000d58437c23 */ /* 0x000fe40008000043 */
[----:B------:R-:W-:Y:S01]  /*74a0*/  HADD2.F32 R42, -RZ, R42.H0_H0 ;  /* 0x2000002aff2a7230 */ /* 0x000fe20000004100 */
[----:B------:R-:W-:Y:S01]  /*74b0*/  LOP3.LUT R74, R33, 0xffffff, R98, 0xc8, !PT ;  /* 0x00ffffff214a7812 */ /* 0x000fe200078ec862 */
[----:B------:R-:W-:-:S02]  /*74c0*/  HADD2.F32 R88, -RZ, R87.H0_H0 ;  /* 0x20000057ff587230 */ /* 0x000fc40000004100 */
[----:B------:R-:W-:Y:S01]  /*74d0*/  FFMA R33, R43, UR13, R40 ;  /* 0x0000000d2b217c23 */ /* 0x000fe20008000028 */
[----:B------:R-:W-:Y:S02]  /*74e0*/  SHF.R.U64 R110, R60, 0x18, R61 ;  /* 0x000000183c6e7819 */ /* 0x000fe4000000123d */
[----:B------:R-:W-:Y:S01]  /*74f0*/  IADD3 R40, P0, PT, R6, UR8, RZ ;  /* 0x0000000806287c10 */ /* 0x000fe2000ff1e0ff */
[----:B------:R-:W-:Y:S01]  /*7500*/  FFMA R79, R42, UR13, R79 ;  /* 0x0000000d2a4f7c23 */ /* 0x000fe2000800004f */
[----:B------:R-:W-:Y:S01]  /*7510*/  FFMA R101, R88, UR13, R41 ;  /* 0x0000000d58657c23 */ /* 0x000fe20008000029 */
[----:B------:R-:W-:Y:S02]  /*7520*/  LOP3.LUT R42, R110, 0xff, RZ, 0xc0, !PT ;  /* 0x000000ff6e2a7812 */ /* 0x000fe400078ec0ff */
[----:B------:R-:W-:Y:S02]  /*7530*/  IADD3.X R41, PT, PT, R7, UR9, RZ, P0, !PT ;  /* 0x0000000907297c10 */ /* 0x000fe400087fe4ff */
[----:B------:R-:W-:-:S03]  /*7540*/  F2FP.F16.E4M3.UNPACK_B R87, R42 ;  /* 0x0000002aff57723e */ /* 0x000fc600020006ff */
[----:B------:R-:W3:Y:S01]  /*7550*/  LDG.E.64 R42, desc[UR24][R40.64] ;  /* 0x00000018282a7981 */ /* 0x000ee2000c1e1b00 */
[----:B------:R-:W-:Y:S02]  /*7560*/  LOP3.LUT R102, R103, 0xff000000, R102, 0xf8, !PT ;  /* 0xff00000067667812 */ /* 0x000fe400078ef866 */
[--C-:B------:R-:W-:Y:S01]  /*7570*/  SHF.R.U64 R103, R60, 0x10, R61.reuse ;  /* 0x000000103c677819 */ /* 0x100fe2000000123d */
[----:B------:R-:W-:Y:S01]  /*7580*/  HADD2.F32 R86, -RZ, R86.H0_H0 ;  /* 0x20000056ff567230 */ /* 0x000fe20000004100 */
[----:B0-----:R-:W-:Y:S02]  /*7590*/  SHF.R.U32.HI R7, RZ, 0x10, R61 ;  /* 0x00000010ff077819 */ /* 0x001fe4000001163d */
[----:B------:R-:W-:Y:S02]  /*75a0*/  LOP3.LUT R6, R103, 0xff, RZ, 0xc0, !PT ;  /* 0x000000ff67067812 */ /* 0x000fe400078ec0ff */
[----:B------:R-:W-:Y:S01]  /*75b0*/  FFMA R89, R86, UR13, R77 ;  /* 0x0000000d56597c23 */ /* 0x000fe2000800004d */
[----:B------:R-:W-:Y:S01]  /*75c0*/  LOP3.LUT R86, R7, 0xff, RZ, 0xc0, !PT ;  /* 0x000000ff07567812 */ /* 0x000fe200078ec0ff */
[----:B------:R-:W-:Y:S01]  /*75d0*/  HADD2.F32 R88, -RZ, R87.H0_H0 ;  /* 0x20000057ff587230 */ /* 0x000fe20000004100 */
[----:B------:R-:W-:-:S02]  /*75e0*/  F2FP.F16.E4M3.UNPACK_B R77, R6 ;  /* 0x00000006ff4d723e */ /* 0x000fc400020006ff */
[----:B------:R-:W-:Y:S02]  /*75f0*/  SHF.R.U32.HI R100, RZ, 0x8, R61 ;  /* 0x00000008ff647819 */ /* 0x000fe4000001163d */
[----:B------:R-:W-:Y:S01]  /*7600*/  F2FP.F16.E4M3.UNPACK_B R99, R86 ;  /* 0x00000056ff63723e */ /* 0x000fe200020006ff */
[----:B------:R-:W-:Y:S02]  /*7610*/  HADD2.F32 R86, -RZ, R77.H0_H0 ;  /* 0x2000004dff567230 */ /* 0x000fe40000004100 */
[----:B------:R-:W-:Y:S01]  /*7620*/  FFMA R77, R88, UR13, R67 ;  /* 0x0000000d584d7c23 */ /* 0x000fe20008000043 */
[----:B------:R-:W-:Y:S01]  /*7630*/  LOP3.LUT R6, R100, 0xff, RZ, 0xc0, !PT ;  /* 0x000000ff64067812 */ /* 0x000fe200078ec0ff */
[----:B------:R-:W-:Y:S01]  /*7640*/  IMAD.U32 R67, R11, 0x10000, RZ ;  /* 0x000100000b437824 */ /* 0x000fe200078e00ff */
[----:B------:R-:W-:Y:S01]  /*7650*/  LOP3.LUT R112, R62, 0xff0000, R51, 0xf8, !PT ;  /* 0x00ff00003e707812 */ /* 0x000fe200078ef833 */
[----:B------:R-:W-:Y:S01]  /*7660*/  IMAD.SHL.U32 R51, R61, 0x1000000, RZ ;  /* 0x010000003d337824 */ /* 0x000fe200078e00ff */
[----:B------:R-:W-:Y:S01]  /*7670*/  F2FP.F16.E4M3.UNPACK_B R91, R6 ;  /* 0x00000006ff5b723e */ /* 0x000fe200020006ff */
[----:B------:R-:W-:Y:S01]  /*7680*/  VIADD R6, R19, 0x3 ;  /* 0x0000000313067836 */ /* 0x000fe20000000000 */
[----:B------:R-:W-:-:S02]  /*7690*/  LOP3.LUT R0, R0, 0xffffff, R67, 0xc8, !PT ;  /* 0x00ffffff00007812 */ /* 0x000fc400078ec843 */
[----:B------:R-:W-:Y:S01]  /*76a0*/  LOP3.LUT R67, R50, R51, RZ, 0xfc, !PT ;  /* 0x0000003332437212 */ /* 0x000fe200078efcff */
[----:B------:R-:W-:Y:S01]  /*76b0*/  IMAD.SHL.U32 R50, R103, 0x1000000, RZ ;  /* 0x0100000067327824 */ /* 0x000fe200078e00ff */
[----:B------:R-:W-:Y:S01]  /*76c0*/  LOP3.LUT R6, R6, 0x1f, RZ, 0xc0, !PT ;  /* 0x0000001f06067812 */ /* 0x000fe200078ec0ff */
[----:B------:R-:W-:Y:S02]  /*76d0*/  HADD2.F32 R98, -RZ, R91.H0_H0 ;  /* 0x2000005bff627230 */ /* 0x000fe40000004100 */
[----:B------:R-:W-:Y:S01]  /*76e0*/  IMAD.SHL.U32 R51, R110, 0x1000000, RZ ;  /* 0x010000006e337824 */ /* 0x000fe200078e00ff */
[----:B------:R-:W-:Y:S02]  /*76f0*/  LOP3.LUT R91, R63, R50, RZ, 0xfc, !PT ;  /* 0x000000323f5b7212 */ /* 0x000fe400078efcff */
[----:B------:R-:W-:Y:S01]  /*7700*/  IADD3 R50, P0, PT, R40, UR8, RZ ;  /* 0x0000000828327c10 */ /* 0x000fe2000ff1e0ff */
[----:B------:R0:W1:Y:S02]  /*7710*/  SHFL.IDX PT, R11, R79, R6, 0x1f ;  /* 0x00001f064f0b7589 */ /* 0x00006400000e0000 */
[----:B0-----:R-:W-:-:S02]  /*7720*/  LOP3.LUT R79, R74, R51, RZ, 0xfc, !PT ;  /* 0x000000334a4f7212 */ /* 0x001fc400078efcff */
[----:B------:R-:W-:-:S05]  /*7730*/  IADD3.X R51, PT, PT, R41, UR9, RZ, P0, !PT ;  /* 0x0000000929337c10 */ /* 0x000fca00087fe4ff */
[----:B------:R0:W3:Y:S01]  /*7740*/  LDG.E.64 R40, desc[UR24][R50.64] ;  /* 0x0000001832287981 */ /* 0x0000e2000c1e1b00 */
[----:B------:R-:W-:-:S04]  /*7750*/  IADD3 R122, P0, PT, R50, UR8, RZ ;  /* 0x00000008327a7c10 */ /* 0x000fc8000ff1e0ff */
[----:B------:R-:W-:Y:S01]  /*7760*/  IADD3.X R123, PT, PT, R51, UR9, RZ, P0, !PT ;  /* 0x00000009337b7c10 */ /* 0x000fe200087fe4ff */
[----:B------:R-:W-:-:S05]  /*7770*/  IMAD.SHL.U32 R62, R60, 0x1000000, RZ ;  /* 0x010000003c3e7824 */ /* 0x000fca00078e00ff */
[----:B------:R-:W3:Y:S01]  /*7780*/  LDG.E.64 R122, desc[UR24][R122.64] ;  /* 0x000000187a7a7981 */ /* 0x000ee2000c1e1b00 */
[----:B------:R-:W-:Y:S01]  /*7790*/  IMAD.SHL.U32 R60, R47, 0x1000000, RZ ;  /* 0x010000002f3c7824 */ /* 0x000fe200078e00ff */
[----:B------:R-:W-:Y:S01]  /*77a0*/  LOP3.LUT R47, R35, R62, RZ, 0xfc, !PT ;  /* 0x0000003e232f7212 */ /* 0x000fe200078efcff */
[----:B------:R-:W-:Y:S02]  /*77b0*/  IMAD.SHL.U32 R35, R100, 0x1000000, RZ ;  /* 0x0100000064237824 */ /* 0x000fe400078e00ff */
[----:B------:R-:W-:Y:S01]  /*77c0*/  FFMA R75, R98, UR13, R75 ;  /* 0x0000000d624b7c23 */ /* 0x000fe2000800004b */
[----:B------:R-:W-:Y:S01]  /*77d0*/  HADD2.F32 R99, -RZ, R99.H0_H0 ;  /* 0x20000063ff637230 */ /* 0x000fe20000004100 */
[----:B------:R-:W-:Y:S02]  /*77e0*/  LOP3.LUT R103, R53, R60, RZ, 0xfc, !PT ;  /* 0x0000003c35677212 */ /* 0x000fe400078efcff */
[----:B------:R-:W-:Y:S01]  /*77f0*/  LOP3.LUT R53, R0, R35, RZ, 0xfc, !PT ;  /* 0x0000002300357212 */ /* 0x000fe200078efcff */
[----:B------:R-:W-:Y:S01]  /*7800*/  VIADD R0, R10, 0xffffffe8 ;  /* 0xffffffe80a007836 */ /* 0x000fe20000000000 */
[----:B------:R-:W0:Y:S01]  /*7810*/  SHFL.IDX PT, R75, R75, R6, 0x1f ;  /* 0x00001f064b4b7589 */ /* 0x000e2200000e0000 */
[----:B------:R-:W-:Y:S01]  /*7820*/  FFMA R99, R99, UR13, R76 ;  /* 0x0000000d63637c23 */ /* 0x000fe2000800004c */
[----:B------:R-:W-:Y:S01]  /*7830*/  FFMA R65, R86, UR13, R65 ;  /* 0x0000000d56417c23 */ /* 0x000fe20008000041 */
[----:B-1----:R-:W-:Y:S01]  /*7840*/  FADD R152, R152, R11 ;  /* 0x0000000b98987221 */ /* 0x002fe20000000000 */
[----:B------:R-:W-:Y:S01]  /*7850*/  LOP3.LUT R11, R0, 0xf8, RZ, 0xc0, !PT ;  /* 0x000000f8000b7812 */ /* 0x000fe200078ec0ff */
[----:B------:R-:W-:Y:S01]  /*7860*/  IMAD.SHL.U32 R7, R7, 0x1000000, RZ ;  /* 0x0100000007077824 */ /* 0x000fe200078e00ff */
[----:B------:R-:W1:Y:S04]  /*7870*/  SHFL.IDX PT, R77, R77, R6, 0x1f ;  /* 0x00001f064d4d7589 */ /* 0x000e6800000e0000 */
[----:B------:R-:W-:Y:S01]  /*7880*/  SHFL.IDX PT, R86, R33, R6, 0x1f ;  /* 0x00001f0621567589 */ /* 0x000fe200000e0000 */
[----:B------:R-:W-:-:S03]  /*7890*/  LOP3.LUT R35, R112, R7, RZ, 0xfc, !PT ;  /* 0x0000000770237212 */ /* 0x000fc600078efcff */
[----:B------:R-:W-:Y:S01]  /*78a0*/  SHFL.IDX PT, R88, R89, R6, 0x1f ;  /* 0x00001f0659587589 */ /* 0x000fe200000e0000 */
[----:B----4-:R-:W-:-:S03]  /*78b0*/  LOP3.LUT R7, R45, 0xff, RZ, 0xc0, !PT ;  /* 0x000000ff2d077812 */ /* 0x010fc600078ec0ff */
[----:B------:R-:W-:Y:S04]  /*78c0*/  SHFL.IDX PT, R98, R101, R6, 0x1f ;  /* 0x00001f0665627589 */ /* 0x000fe800000e0000 */
[----:B------:R-:W4:Y:S04]  /*78d0*/  SHFL.IDX PT, R76, R65, R6, 0x1f ;  /* 0x00001f06414c7589 */ /* 0x000f2800000e0000 */
[----:B------:R2:W3:Y:S01]  /*78e0*/  SHFL.IDX PT, R99, R99, R6, 0x1f ;  /* 0x00001f0663637589 */ /* 0x0004e200000e0000 */
[----:B------:R-:W-:Y:S02]  /*78f0*/  SHF.R.U64 R63, R44, 0x10, R45 ;  /* 0x000000102c3f7819 */ /* 0x000fe4000000122d */
[----:B------:R-:W-:Y:S01]  /*7900*/  F2FP.F16.E4M3.UNPACK_B R7, R7 ;  /* 0x00000007ff07723e */ /* 0x000fe200020006ff */
[----:B--2---:R-:W-:Y:S01]  /*7910*/  IMAD.IADD R6, R16, 0x1, R11 ;  /* 0x0000000110067824 */ /* 0x004fe200078e020b */
[----:B------:R-:W-:Y:S01]  /*7920*/  LOP3.LUT R11, R44, 0xff, RZ, 0xc0, !PT ;  /* 0x000000ff2c0b7812 */ /* 0x000fe200078ec0ff */
[----:B------:R-:W-:-:S03]  /*7930*/  IMAD.SHL.U32 R60, R38, 0x100, RZ ;  /* 0x00000100263c7824 */ /* 0x000fc600078e00ff */
[----:B------:R2:W-:Y:S01]  /*7940*/  STS.64 [R6], R46 ;  /* 0x0000002e06007388 */ /* 0x0005e20000000a00 */
[----:B------:R-:W-:Y:S01]  /*7950*/  LOP3.LUT R62, R63, 0xff, RZ, 0xc0, !PT ;  /* 0x000000ff3f3e7812 */ /* 0x000fe200078ec0ff */
[----:B------:R-:W-:Y:S01]  /*7960*/  HADD2.F32 R7, -RZ, R7.H0_H0 ;  /* 0x20000007ff077230 */ /* 0x000fe20000004100 */
[----:B------:R-:W-:Y:S02]  /*7970*/  LOP3.LUT R0, R44, 0xff, RZ, 0xc0, !PT ;  /* 0x000000ff2c007812 */ /* 0x000fe400078ec0ff */
[----:B------:R-:W-:Y:S02]  /*7980*/  LOP3.LUT R60, R11, 0xff00, R60, 0xf8, !PT ;  /* 0x0000ff000b3c7812 */ /* 0x000fe400078ef83c */
[----:B--2---:R-:W-:Y:S02]  /*7990*/  LOP3.LUT R46, R39, 0xff, RZ, 0xc0, !PT ;  /* 0x000000ff272e7812 */ /* 0x004fe400078ec0ff */
[----:B------:R-:W-:Y:S02]  /*79a0*/  SHF.R.U64 R47, R38, 0x8, R39 ;  /* 0x00000008262f7819 */ /* 0x000fe40000001227 */
[----:B------:R-:W-:Y:S01]  /*79b0*/  F2FP.F16.E4M3.UNPACK_B R46, R46 ;  /* 0x0000002eff2e723e */ /* 0x000fe200020006ff */
[----:B0-----:R-:W-:Y:S01]  /*79c0*/  FADD R148, R148, R75 ;  /* 0x0000004b94947221 */ /* 0x001fe20000000000 */
[----:B------:R-:W-:-:S02]  /*79d0*/  LOP3.LUT R11, R38, 0xff, RZ, 0xc0, !PT ;  /* 0x000000ff260b7812 */ /* 0x000fc400078ec0ff */
[----:B------:R-:W-:Y:S01]  /*79e0*/  LOP3.LUT R47, R62, 0xff00, R47, 0xf8, !PT ;  /* 0x0000ff003e2f7812 */ /* 0x000fe200078ef82f */
[----:B------:R-:W-:Y:S01]  /*79f0*/  HADD2.F32 R62, -RZ, R46.H0_H0 ;  /* 0x2000002eff3e7230 */ /* 0x000fe20000004100 */
[----:B------:R-:W-:Y:S01]  /*7a00*/  F2FP.F16.E4M3.UNPACK_B R0, R0 ;  /* 0x00000000ff00723e */ /* 0x000fe200020006ff */
[----:B------:R-:W-:Y:S01]  /*7a10*/  FFMA R7, R7, UR13, RZ ;  /* 0x0000000d07077c23 */ /* 0x000fe200080000ff */
[----:B------:R-:W-:Y:S02]  /*7a20*/  SHF.R.U64 R75, R44, 0x18, R45 ;  /* 0x000000182c4b7819 */ /* 0x000fe4000000122d */
[----:B------:R-:W-:Y:S01]  /*7a30*/  F2FP.F16.E4M3.UNPACK_B R11, R11 ;  /* 0x0000000bff0b723e */ /* 0x000fe200020006ff */
[----:B------:R-:W-:Y:S01]  /*7a40*/  HADD2.F32 R0, -RZ, R0.H0_H0 ;  /* 0x20000000ff007230 */ /* 0x000fe20000004100 */
[----:B------:R-:W-:Y:S01]  /*7a50*/  LOP3.LUT R33, R64, 0xff000000, R61, 0xf8, !PT ;  /* 0xff00000040217812 */ /* 0x000fe200078ef83d */
[----:B------:R-:W-:Y:S01]  /*7a60*/  FFMA R62, R62, UR13, R7 ;  /* 0x0000000d3e3e7c23 */ /* 0x000fe20008000007 */
[----:B------:R-:W-:-:S02]  /*7a70*/  SHF.R.U32.HI R46, RZ, 0x18, R45 ;  /* 0x00000018ff2e7819 */ /* 0x000fc4000001162d */
[----:B------:R-:W-:Y:S02]  /*7a80*/  LOP3.LUT R64, R75, 0xff, RZ, 0xc0, !PT ;  /* 0x000000ff4b407812 */ /* 0x000fe400078ec0ff */
[----:B------:R-:W-:Y:S01]  /*7a90*/  SHF.R.U64 R65, R38, 0x10, R39 ;  /* 0x0000001026417819 */ /* 0x000fe20000001227 */
[----:B-1----:R-:W-:Y:S01]  /*7aa0*/  FADD R150, R150, R77 ;  /* 0x0000004d96967221 */ /* 0x002fe20000000000 */
[----:B------:R-:W-:Y:S01]  /*7ab0*/  LOP3.LUT R7, R63, 0xff, RZ, 0xc0, !PT ;  /* 0x000000ff3f077812 */ /* 0x000fe200078ec0ff */
[----:B------:R-:W-:Y:S01]  /*7ac0*/  HADD2.F32 R61, -RZ, R11.H0_H0 ;  /* 0x2000000bff3d7230 */ /* 0x000fe20000004100 */
[----:B------:R-:W-:Y:S01]  /*7ad0*/  SHF.R.U64 R77, R44, 0x8, R45 ;  /* 0x000000082c4d7819 */ /* 0x000fe2000000122d */
[----:B------:R-:W-:Y:S01]  /*7ae0*/  FFMA R0, R0, UR13, RZ ;  /* 0x0000000d00007c23 */ /* 0x000fe200080000ff */
[----:B------:R-:W-:Y:S02]  /*7af0*/  F2FP.F16.E4M3.UNPACK_B R11, R46 ;  /* 0x0000002eff0b723e */ /* 0x000fe400020006ff */
[----:B------:R-:W-:-:S02]  /*7b00*/  SHF.R.U32.HI R44, RZ, 0x18, R39 ;  /* 0x00000018ff2c7819 */ /* 0x000fc40000011627 */
[----:B------:R-:W-:Y:S02]  /*7b10*/  LOP3.LUT R64, R64, 0xff00, R65, 0xf8, !PT ;  /* 0x0000ff0040407812 */ /* 0x000fe400078ef841 */
[----:B------:R-:W-:Y:S02]  /*7b20*/  F2FP.F16.E4M3.UNPACK_B R7, R7 ;  /* 0x00000007ff07723e */ /* 0x000fe400020006ff */
[----:B------:R-:W-:Y:S01]  /*7b30*/  LOP3.LUT R65, R65, 0xff, RZ, 0xc0, !PT ;  /* 0x000000ff41417812 */ /* 0x000fe200078ec0ff */
[----:B------:R-:W-:Y:S01]  /*7b40*/  FFMA R61, R61, UR13, R0 ;  /* 0x0000000d3d3d7c23 */ /* 0x000fe20008000000 */
[----:B------:R-:W-:Y:S01]  /*7b50*/  F2FP.F16.E4M3.UNPACK_B R74, R44 ;  /* 0x0000002cff4a723e */ /* 0x000fe200020006ff */
[----:B------:R-:W-:Y:S01]  /*7b60*/  HADD2.F32 R11, -RZ, R11.H0_H0 ;  /* 0x2000000bff0b7230 */ /* 0x000fe20000004100 */
[----:B------:R-:W-:Y:S01]  /*7b70*/  F2FP.F16.E4M3.UNPACK_B R65, R65 ;  /* 0x00000041ff41723e */ /* 0x000fe200020006ff */
[----:B------:R-:W-:Y:S01]  /*7b80*/  HADD2.F32 R7, -RZ, R7.H0_H0 ;  /* 0x20000007ff077230 */ /* 0x000fe20000004100 */
[----:B------:R-:W-:-:S02]  /*7b90*/  LOP3.LUT R0, R77, 0xff, RZ, 0xc0, !PT ;  /* 0x000000ff4d007812 */ /* 0x000fc400078ec0ff */
[----:B------:R-:W-:Y:S01]  /*7ba0*/  LOP3.LUT R63, R38, 0xffff, RZ, 0xc0, !PT ;  /* 0x0000ffff263f7812 */ /* 0x000fe200078ec0ff */
[----:B----4-:R-:W-:Y:S01]  /*7bb0*/  FADD R151, R151, R76 ;  /* 0x0000004c97977221 */ /* 0x010fe20000000000 */
[----:B------:R-:W-:Y:S01]  /*7bc0*/  HADD2.F32 R76, -RZ, R74.H0_H0 ;  /* 0x2000004aff4c7230 */ /* 0x000fe20000004100 */
[----:B------:R-:W-:Y:S01]  /*7bd0*/  F2FP.F16.E4M3.UNPACK_B R0, R0 ;  /* 0x00000000ff00723e */ /* 0x000fe200020006ff */
[----:B------:R-:W-:Y:S01]  /*7be0*/  FFMA R11, R11, UR13, RZ ;  /* 0x0000000d0b0b7c23 */ /* 0x000fe200080000ff */
[----:B------:R-:W-:Y:S01]  /*7bf0*/  SHF.R.U32.HI R63, RZ, 0x8, R63 ;  /* 0x00000008ff3f7819 */ /* 0x000fe2000001163f */
[----:B------:R-:W-:Y:S02]  /*7c00*/  HADD2.F32 R74, -RZ, R65.H0_H0 ;  /* 0x20000041ff4a7230 */ /* 0x000fe40000004100 */
[----:B------:R-:W-:Y:S01]  /*7c10*/  FFMA R7, R7, UR13, RZ ;  /* 0x0000000d07077c23 */ /* 0x000fe200080000ff */
[----:B------:R-:W-:Y:S01]  /*7c20*/  FFMA R65, R76, UR13, R11 ;  /* 0x0000000d4c417c23 */ /* 0x000fe2000800000b */
[----:B------:R-:W-:Y:S01]  /*7c30*/  F2FP.F16.E4M3.UNPACK_B R63, R63 ;  /* 0x0000003fff3f723e */ /* 0x000fe200020006ff */
[----:B------:R-:W-:-:S02]  /*7c40*/  HADD2.F32 R0, -RZ, R0.H0_H0 ;  /* 0x20000000ff007230 */ /* 0x000fc40000004100 */
[----:B------:R-:W-:Y:S01]  /*7c50*/  FFMA R11, R74, UR13, R7 ;  /* 0x0000000d4a0b7c23 */ /* 0x000fe20008000007 */
[----:B------:R-:W-:Y:S01]  /*7c60*/  LOP3.LUT R7, R77, 0xff, RZ, 0xc0, !PT ;  /* 0x000000ff4d077812 */ /* 0x000fe200078ec0ff */
[----:B------:R-:W-:Y:S02]  /*7c70*/  HADD2.F32 R63, -RZ, R63.H0_H0 ;  /* 0x2000003fff3f7230 */ /* 0x000fe40000004100 */
[----:B------:R-:W-:Y:S01]  /*7c80*/  FFMA R0, R0, UR13, RZ ;  /* 0x0000000d00007c23 */ /* 0x000fe200080000ff */
[----:B------:R-:W-:Y:S02]  /*7c90*/  LOP3.LUT R100, R7, 0xff00, R38, 0xf8, !PT ;  /* 0x0000ff0007647812 */ /* 0x000fe400078ef826 */
[----:B------:R-:W-:Y:S02]  /*7ca0*/  LOP3.LUT R50, R45, 0xff, RZ, 0xc0, !PT ;  /* 0x000000ff2d327812 */ /* 0x000fe400078ec0ff */
[----:B------:R-:W-:Y:S01]  /*7cb0*/  SHF.R.U64 R7, R38, 0x18, R39 ;  /* 0x0000001826077819 */ /* 0x000fe20000001227 */
[----:B------:R-:W-:Y:S01]  /*7cc0*/  FFMA R63, R63, UR13, R0 ;  /* 0x0000000d3f3f7c23 */ /* 0x000fe20008000000 */
[----:B------:R-:W-:-:S02]  /*7cd0*/  LOP3.LUT R0, R75, 0xff, RZ, 0xc0, !PT ;  /* 0x000000ff4b007812 */ /* 0x000fc400078ec0ff */
[----:B------:R-:W-:Y:S02]  /*7ce0*/  LOP3.LUT R50, R50, 0xff00, R7, 0xf8, !PT ;  /* 0x0000ff0032327812 */ /* 0x000fe400078ef807 */
[----:B------:R-:W-:Y:S02]  /*7cf0*/  LOP3.LUT R7, R7, 0xff, RZ, 0xc0, !PT ;  /* 0x000000ff07077812 */ /* 0x000fe400078ec0ff */
[----:B------:R-:W-:Y:S02]  /*7d00*/  F2FP.F16.E4M3.UNPACK_B R0, R0 ;  /* 0x00000000ff00723e */ /* 0x000fe400020006ff */
[--C-:B------:R-:W-:Y:S02]  /*7d10*/  SHF.R.U32.HI R51, RZ, 0x8, R45.reuse ;  /* 0x00000008ff337819 */ /* 0x100fe4000001162d */
[----:B------:R-:W-:Y:S01]  /*7d20*/  F2FP.F16.E4M3.UNPACK_B R38, R7 ;  /* 0x00000007ff26723e */ /* 0x000fe200020006ff */
[----:B------:R-:W-:Y:S01]  /*7d30*/  FADD R147, R147, R98 ;  /* 0x0000006293937221 */ /* 0x000fe20000000000 */
[----:B------:R-:W-:Y:S01]  /*7d40*/  SHF.R.U32.HI R74, RZ, 0x10, R45 ;  /* 0x00000010ff4a7819 */ /* 0x000fe2000001162d */
[----:B------:R-:W-:Y:S01]  /*7d50*/  HADD2.F32 R0, -RZ, R0.H0_H0 ;  /* 0x20000000ff007230 */ /* 0x000fe20000004100 */
[----:B------:R-:W-:-:S02]  /*7d60*/  LOP3.LUT R98, R51, 0xff, RZ, 0xc0, !PT ;  /* 0x000000ff33627812 */ /* 0x000fc400078ec0ff */
[----:B------:R-:W-:Y:S01]  /*7d70*/  LOP3.LUT R7, R51, 0xff, RZ, 0xc0, !PT ;  /* 0x000000ff33077812 */ /* 0x000fe200078ec0ff */
[----:B------:R-:W-:Y:S01]  /*7d80*/  HADD2.F32 R51, -RZ, R38.H0_H0 ;  /* 0x20000026ff337230 */ /* 0x000fe20000004100 */
[--C-:B------:R-:W-:Y:S02]  /*7d90*/  SHF.R.U32.HI R45, RZ, 0x10, R39.reuse ;  /* 0x00000010ff2d7819 */ /* 0x100fe40000011627 */
[----:B------:R-:W-:Y:S01]  /*7da0*/  LOP3.LUT R38, R74, 0xff, RZ, 0xc0, !PT ;  /* 0x000000ff4a267812 */ /* 0x000fe200078ec0ff */
[----:B------:R-:W-:Y:S01]  /*7db0*/  FFMA R0, R0, UR13, RZ ;  /* 0x0000000d00007c23 */ /* 0x000fe200080000ff */
[----:B------:R-:W-:Y:S02]  /*7dc0*/  F2FP.F16.E4M3.UNPACK_B R7, R7 ;  /* 0x00000007ff07723e */ /* 0x000fe400020006ff */
[----:B------:R-:W-:Y:S02]  /*7dd0*/  LOP3.LUT R45, R45, 0xff, RZ, 0xc0, !PT ;  /* 0x000000ff2d2d7812 */ /* 0x000fe400078ec0ff */
[----:B------:R-:W-:Y:S01]  /*7de0*/  F2FP.F16.E4M3.UNPACK_B R38, R38 ;  /* 0x00000026ff26723e */ /* 0x000fe200020006ff */
[----:B------:R-:W-:Y:S01]  /*7df0*/  FFMA R51, R51, UR13, R0 ;  /* 0x0000000d33337c23 */ /* 0x000fe20008000000 */
[--C-:B------:R-:W-:Y:S01]  /*7e00*/  SHF.R.U32.HI R75, RZ, 0x8, R39.reuse ;  /* 0x00000008ff4b7819 */ /* 0x100fe20000011627 */
[----:B------:R-:W-:Y:S01]  /*7e10*/  HADD2.F32 R0, -RZ, R7.H0_H0 ;  /* 0x20000007ff007230 */ /* 0x000fe20000004100 */
[----:B------:R-:W-:Y:S01]  /*7e20*/  F2FP.F16.E4M3.UNPACK_B R45, R45 ;  /* 0x0000002dff2d723e */ /* 0x000fe200020006ff */
[----:B------:R-:W-:Y:S01]  /*7e30*/  HADD2.F32 R7, -RZ, R38.H0_H0 ;  /* 0x20000026ff077230 */ /* 0x000fe20000004100 */
[----:B------:R-:W-:Y:S01]  /*7e40*/  LOP3.LUT R98, R98, 0xff00, R39, 0xf8, !PT ;  /* 0x0000ff0062627812 */ /* 0x000fe200078ef827 */
[----:B------:R-:W-:Y:S01]  /*7e50*/  FADD R149, R149, R88 ;  /* 0x0000005895957221 */ /* 0x000fe20000000000 */
[----:B------:R-:W-:Y:S01]  /*7e60*/  LOP3.LUT R39, R75, 0xff, RZ, 0xc0, !PT ;  /* 0x000000ff4b277812 */ /* 0x000fe200078ec0ff */
[----:B------:R-:W-:Y:S01]  /*7e70*/  HADD2.F32 R76, -RZ, R45.H0_H0 ;  /* 0x2000002dff4c7230 */ /* 0x000fe20000004100 */
[----:B------:R-:W-:Y:S01]  /*7e80*/  LOP3.LUT R88, R74, 0xff, RZ, 0xc0, !PT ;  /* 0x000000ff4a587812 */ /* 0x000fe200078ec0ff */
[----:B------:R-:W-:Y:S01]  /*7e90*/  FFMA R38, R0, UR13, RZ ;  /* 0x0000000d00267c23 */ /* 0x000fe200080000ff */
[----:B------:R-:W-:Y:S01]  /*7ea0*/  FFMA R7, R7, UR13, RZ ;  /* 0x0000000d07077c23 */ /* 0x000fe200080000ff */
[----:B------:R-:W-:-:S02]  /*7eb0*/  SHF.R.U32.HI R0, RZ, 0x18, R37 ;  /* 0x00000018ff007819 */ /* 0x000fc40000011625 */
[----:B------:R-:W-:Y:S01]  /*7ec0*/  F2FP.F16.E4M3.UNPACK_B R39, R39 ;  /* 0x00000027ff27723e */ /* 0x000fe200020006ff */
[----:B------:R-:W-:Y:S01]  /*7ed0*/  FFMA R76, R76, UR13, R7 ;  /* 0x0000000d4c4c7c23 */ /* 0x000fe20008000007 */
[----:B------:R-:W-:Y:S02]  /*7ee0*/  LOP3.LUT R88, R88, 0xff00, R75, 0xf8, !PT ;  /* 0x0000ff0058587812 */ /* 0x000fe400078ef84b */
[C---:B------:R-:W-:Y:S02]  /*7ef0*/  LOP3.LUT R74, R36.reuse, 0xff, RZ, 0xc0, !PT ;  /* 0x000000ff244a7812 */ /* 0x040fe400078ec0ff */
[----:B------:R-:W-:Y:S02]  /*7f00*/  LOP3.LUT R75, R37, 0xff, RZ, 0xc0, !PT ;  /* 0x000000ff254b7812 */ /* 0x000fe400078ec0ff */
[----:B------:R-:W-:Y:S01]  /*7f10*/  F2FP.F16.E4M3.UNPACK_B R7, R0 ;  /* 0x00000000ff07723e */ /* 0x000fe200020006ff */
[----:B------:R-:W-:Y:S01]  /*7f20*/  HADD2.F32 R39, -RZ, R39.H0_H0 ;  /* 0x20000027ff277230 */ /* 0x000fe20000004100 */
[----:B------:R-:W-:Y:S01]  /*7f30*/  F2FP.F16.E4M3.UNPACK_B R45, R74 ;  /* 0x0000004aff2d723e */ /* 0x000fe200020006ff */
[----:B------:R-:W-:Y:S01]  /*7f40*/  FADD R129, R129, R86 ;  /* 0x0000005681817221 */ /* 0x000fe20000000000 */
[----:B------:R-:W-:Y:S01]  /*7f50*/  F2FP.F16.E4M3.UNPACK_B R75, R75 ;  /* 0x0000004bff4b723e */ /* 0x000fe200020006ff */
[----:B------:R-:W-:Y:S01]  /*7f60*/  HADD2.F32 R86, -RZ, R7.H0_H0 ;  /* 0x20000007ff567230 */ /* 0x000fe20000004100 */
[----:B------:R-:W-:Y:S01]  /*7f70*/  SHF.R.U64 R7, R36, 0x8, R37 ;  /* 0x0000000824077819 */ /* 0x000fe20000001225 */
[----:B------:R-:W-:Y:S01]  /*7f80*/  FFMA R74, R39, UR13, R38 ;  /* 0x0000000d274a7c23 */ /* 0x000fe20008000026 */
[----:B------:R-:W-:-:S02]  /*7f90*/  HADD2.F32 R38, -RZ, R45.H0_H0 ;  /* 0x2000002dff267230 */ /* 0x000fc40000004100 */
[----:B------:R-:W-:Y:S01]  /*7fa0*/  IMAD.U32 R87, R36, 0x10000, RZ ;  /* 0x0001000024577824 */ /* 0x000fe200078e00ff */
[----:B------:R-:W-:Y:S01]  /*7fb0*/  LOP3.LUT R77, R64, 0xff0000, R7, 0xf8, !PT ;  /* 0x00ff0000404d7812 */ /* 0x000fe200078ef807 */
[----:B------:R-:W-:Y:S01]  /*7fc0*/  HADD2.F32 R45, -RZ, R75.H0_H0 ;  /* 0x2000004bff2d7230 */ /* 0x000fe20000004100 */
[C-C-:B------:R-:W-:Y:S02]  /*7fd0*/  SHF.R.U64 R75, R36.reuse, 0x10, R37.reuse ;  /* 0x00000010244b7819 */ /* 0x140fe40000001225 */
[----:B------:R-:W-:Y:S02]  /*7fe0*/  LOP3.LUT R89, R47, 0xff0000, R36, 0xf8, !PT ;  /* 0x00ff00002f597812 */ /* 0x000fe400078ef824 */
[----:B------:R-:W-:Y:S01]  /*7ff0*/  LOP3.LUT R7, R7, 0xff, RZ, 0xc0, !PT ;  /* 0x000000ff07077812 */ /* 0x000fe200078ec0ff */
[C---:B------:R-:W-:Y:S01]  /*8000*/  IMAD.SHL.U32 R101, R36.reuse, 0x100, RZ ;  /* 0x0000010024657824 */ /* 0x040fe200078e00ff */
[----:B------:R-:W-:Y:S01]  /*8010*/  SHF.R.U64 R47, R36, 0x18, R37 ;  /* 0x00000018242f7819 */ /* 0x000fe20000001225 */
[----:B------:R-:W-:Y:S01]  /*8020*/  FFMA R39, R86, UR13, R65 ;  /* 0x0000000d56277c23 */ /* 0x000fe20008000041 */
[----:B------:R-:W-:-:S02]  /*8030*/  LOP3.LUT R87, R60, 0xff0000, R87, 0xf8, !PT ;  /* 0x00ff00003c577812 */ /* 0x000fc400078ef857 */
[--C-:B------:R-:W-:Y:S02]  /*8040*/  SHF.R.U32.HI R60, RZ, 0x8, R37.reuse ;  /* 0x00000008ff3c7819 */ /* 0x100fe40000011625 */
[----:B------:R-:W-:Y:S02]  /*8050*/  SHF.R.U32.HI R65, RZ, 0x10, R37 ;  /* 0x00000010ff417819 */ /* 0x000fe40000011625 */
[----:B------:R-:W-:Y:S01]  /*8060*/  LOP3.LUT R36, R75, 0xff, RZ, 0xc0, !PT ;  /* 0x000000ff4b247812 */ /* 0x000fe200078ec0ff */
[----:B------:R-:W-:Y:S01]  /*8070*/  FFMA R61, R38, UR13, R61 ;  /* 0x0000000d263d7c23 */ /* 0x000fe2000800003d */
[----:B------:R-:W-:Y:S02]  /*8080*/  F2FP.F16.E4M3.UNPACK_B R7, R7 ;  /* 0x00000007ff07723e */ /* 0x000fe400020006ff */
[----:B------:R-:W-:Y:S02]  /*8090*/  LOP3.LUT R64, R50, 0xff0000, R75, 0xf8, !PT ;  /* 0x00ff000032407812 */ /* 0x000fe400078ef84b */
[----:B------:R-:W-:-:S02]  /*80a0*/  LOP3.LUT R50, R98, 0xff0000, R47, 0xf8, !PT ;  /* 0x00ff000062327812 */ /* 0x000fc400078ef82f */
[----:B------:R-:W-:Y:S02]  /*80b0*/  LOP3.LUT R38, R88, 0xff0000, R37, 0xf8, !PT ;  /* 0x00ff000058267812 */ /* 0x000fe400078ef825 */
[----:B------:R-:W-:Y:S02]  /*80c0*/  LOP3.LUT R47, R47, 0xff, RZ, 0xc0, !PT ;  /* 0x000000ff2f2f7812 */ /* 0x000fe400078ec0ff */
[----:B------:R-:W-:Y:S02]  /*80d0*/  LOP3.LUT R60, R60, 0xff, RZ, 0xc0, !PT ;  /* 0x000000ff3c3c7812 */ /* 0x000fe400078ec0ff */
[----:B------:R-:W-:Y:S02]  /*80e0*/  F2FP.F16.E4M3.UNPACK_B R37, R36 ;  /* 0x00000024ff25723e */ /* 0x000fe400020006ff */
[----:B------:R-:W-:Y:S01]  /*80f0*/  LOP3.LUT R65, R65, 0xff, RZ, 0xc0, !PT ;  /* 0x000000ff41417812 */ /* 0x000fe200078ec0ff */
[----:B------:R-:W-:Y:S02]  /*8100*/  HADD2.F32 R36, -RZ, R7.H0_H0 ;  /* 0x20000007ff247230 */ /* 0x000fe40000004100 */
[----:B------:R-:W-:Y:S01]  /*8110*/  FFMA R45, R45, UR13, R62 ;  /* 0x0000000d2d2d7c23 */ /* 0x000fe2000800003e */
[----:B------:R-:W-:-:S02]  /*8120*/  F2FP.F16.E4M3.UNPACK_B R7, R47 ;  /* 0x0000002fff07723e */ /* 0x000fc400020006ff */
[----:B------:R-:W-:Y:S01]  /*8130*/  F2FP.F16.E4M3.UNPACK_B R62, R60 ;  /* 0x0000003cff3e723e */ /* 0x000fe200020006ff */
[----:B------:R-:W-:Y:S01]  /*8140*/  HADD2.F32 R60, -RZ, R37.H0_H0 ;  /* 0x20000025ff3c7230 */ /* 0x000fe20000004100 */
[----:B------:R-:W-:Y:S01]  /*8150*/  F2FP.F16.E4M3.UNPACK_B R65, R65 ;  /* 0x00000041ff41723e */ /* 0x000fe200020006ff */
[----:B------:R-:W-:Y:S01]  /*8160*/  FFMA R47, R36, UR13, R63 ;  /* 0x0000000d242f7c23 */ /* 0x000fe2000800003f */
[----:B------:R-:W-:Y:S02]  /*8170*/  HADD2.F32 R36, -RZ, R7.H0_H0 ;  /* 0x20000007ff247230 */ /* 0x000fe40000004100 */
[----:B------:R-:W-:Y:S02]  /*8180*/  HADD2.F32 R37, -RZ, R62.H0_H0 ;  /* 0x2000003eff257230 */ /* 0x000fe40000004100 */
[----:B------:R-:W-:Y:S01]  /*8190*/  FFMA R11, R60, UR13, R11 ;  /* 0x0000000d3c0b7c23 */ /* 0x000fe2000800000b */
[----:B------:R-:W-:Y:S01]  /*81a0*/  HADD2.F32 R65, -RZ, R65.H0_H0 ;  /* 0x20000041ff417230 */ /* 0x000fe20000004100 */
[----:B-----5:R-:W-:Y:S01]  /*81b0*/  LOP3.LUT R60, R15, 0xff, RZ, 0xc0, !PT ;  /* 0x000000ff0f3c7812 */ /* 0x020fe200078ec0ff */
[----:B------:R-:W-:Y:S01]  /*81c0*/  FFMA R7, R36, UR13, R51 ;  /* 0x0000000d24077c23 */ /* 0x000fe20008000033 */
[----:B------:R-:W-:Y:S01]  /*81d0*/  SHF.R.U32.HI R63, RZ, 0x18, R15 ;  /* 0x00000018ff3f7819 */ /* 0x000fe2000001160f */
[----:B------:R-:W-:Y:S01]  /*81e0*/  FFMA R51, R37, UR13, R74 ;  /* 0x0000000d25337c23 */ /* 0x000fe2000800004a */
[----:B------:R-:W-:Y:S01]  /*81f0*/  FFMA R62, R65, UR13, R76 ;  /* 0x0000000d413e7c23 */ /* 0x000fe2000800004c */
[----:B------:R-:W-:Y:S01]  /*8200*/  F2FP.F16.E4M3.UNPACK_B R36, R60 ;  /* 0x0000003cff24723e */ /* 0x000fe200020006ff */
[C---:B------:R-:W-:Y:S01]  /*8210*/  IMAD.U32 R74, R0.reuse, 0x10000, RZ ;  /* 0x00010000004a7824 */ /* 0x040fe200078e00ff */
[----:B------:R-:W-:Y:S01]  /*8220*/  SHF.L.U64.HI R65, R0, 0x10, RZ ;  /* 0x0000001000417819 */ /* 0x000fe200000102ff */
[----:B------:R-:W-:Y:S01]  /*8230*/  IMAD.SHL.U32 R75, R44, 0x100, RZ ;  /* 0x000001002c4b7824 */ /* 0x000fe200078e00ff */
[----:B------:R-:W-:-:S02]  /*8240*/  F2FP.F16.E4M3.UNPACK_B R37, R63 ;  /* 0x0000003fff25723e */ /* 0x000fc400020006ff */
[C---:B------:R-:W-:Y:S01]  /*8250*/  SHF.L.U64.HI R0, R63.reuse, 0x18, RZ ;  /* 0x000000183f007819 */ /* 0x040fe200000102ff */
[----:B------:R-:W-:Y:S02]  /*8260*/  IMAD.SHL.U32 R63, R63, 0x1000000, RZ ;  /* 0x010000003f3f7824 */ /* 0x000fe400078e00ff */
[----:B------:R-:W-:Y:S01]  /*8270*/  HADD2.F32 R36, -RZ, R36.H0_H0 ;  /* 0x20000024ff247230 */ /* 0x000fe20000004100 */
[----:B------:R-:W-:Y:S01]  /*8280*/  SHF.L.U64.HI R76, R44, 0x8, RZ ;  /* 0x000000082c4c7819 */ /* 0x000fe200000102ff */
[----:B------:R-:W-:Y:S01]  /*8290*/  IMAD.SHL.U32 R60, R14, 0x1000000, RZ ;  /* 0x010000000e3c7824 */ /* 0x000fe200078e00ff */
[----:B------:R-:W-:Y:S01]  /*82a0*/  LOP3.LUT R63, R63, R75, R74, 0xfe, !PT ;  /* 0x0000004b3f3f7212 */ /* 0x000fe200078efe4a */
[----:B------:R-:W-:Y:S02]  /*82b0*/  HADD2.F32 R44, -RZ, R37.H0_H0 ;  /* 0x20000025ff2c7230 */ /* 0x000fe40000004100 */
[----:B------:R-:W-:Y:S01]  /*82c0*/  FFMA R37, R36, UR13, R45 ;  /* 0x0000000d24257c23 */ /* 0x000fe2000800002d */
[----:B------:R-:W-:-:S02]  /*82d0*/  LOP3.LUT R0, R0, R76, R65, 0xfe, !PT ;  /* 0x0000004c00007212 */ /* 0x000fc400078efe41 */
[----:B------:R-:W-:Y:S02]  /*82e0*/  LOP3.LUT R60, R87, 0xff000000, R60, 0xf8, !PT ;  /* 0xff000000573c7812 */ /* 0x000fe400078ef83c */
[----:B------:R-:W-:Y:S02]  /*82f0*/  LOP3.LUT R36, R63, R46, RZ, 0xfc, !PT ;  /* 0x0000002e3f247212 */ /* 0x000fe400078efcff */
[--C-:B------:R-:W-:Y:S02]  /*8300*/  SHF.R.U32.HI R63, RZ, 0x8, R15.reuse ;  /* 0x00000008ff3f7819 */ /* 0x100fe4000001160f */
[C-C-:B------:R-:W-:Y:S02]  /*8310*/  SHF.R.U64 R87, R14.reuse, 0x8, R15.reuse ;  /* 0x000000080e577819 */ /* 0x140fe4000000120f */
[C-C-:B------:R-:W-:Y:S02]  /*8320*/  SHF.R.U64 R75, R14.reuse, 0x10, R15.reuse ;  /* 0x000000100e4b7819 */ /* 0x140fe4000000120f */
[----:B------:R-:W-:-:S02]  /*8330*/  SHF.R.U64 R65, R14, 0x18, R15 ;  /* 0x000000180e417819 */ /* 0x000fc4000000120f */
[----:B------:R-:W-:Y:S01]  /*8340*/  SHF.R.U32.HI R15, RZ, 0x10, R15 ;  /* 0x00000010ff0f7819 */ /* 0x000fe2000001160f */
[----:B------:R-:W-:Y:S01]  /*8350*/  FFMA R39, R44, UR13, R39 ;  /* 0x0000000d2c277c23 */ /* 0x000fe20008000027 */
[C---:B------:R-:W-:Y:S01]  /*8360*/  LOP3.LUT R45, R14.reuse, 0xff, RZ, 0xc0, !PT ;  /* 0x000000ff0e2d7812 */ /* 0x040fe200078ec0ff */
[----:B------:R-:W-:Y:S01]  /*8370*/  IMAD.SHL.U32 R88, R14, 0x100, RZ ;  /* 0x000001000e587824 */ /* 0x000fe200078e00ff */
[----:B------:R-:W-:Y:S01]  /*8380*/  LOP3.LUT R101, R100, 0xff0000, R101, 0xf8, !PT ;  /* 0x00ff000064657812 */ /* 0x000fe200078ef865 */
[----:B------:R-:W-:Y:S01]  /*8390*/  IMAD.U32 R100, R14, 0x10000, RZ ;  /* 0x000100000e647824 */ /* 0x000fe200078e00ff */
[----:B------:R-:W-:Y:S02]  /*83a0*/  IADD3 R44, P0, PT, R8, UR8, RZ ;  /* 0x00000008082c7c10 */ /* 0x000fe4000ff1e0ff */
[----:B------:R-:W-:Y:S02]  /*83b0*/  LOP3.LUT R63, R63, 0xff, RZ, 0xc0, !PT ;  /* 0x000000ff3f3f7812 */ /* 0x000fe400078ec0ff */
[----:B------:R-:W-:-:S02]  /*83c0*/  LOP3.LUT R76, R77, 0xff000000, R14, 0xf8, !PT ;  /* 0xff0000004d4c7812 */ /* 0x000fc400078ef80e */
[----:B------:R-:W-:Y:S02]  /*83d0*/  LOP3.LUT R15, R15, 0xff, RZ, 0xc0, !PT ;  /* 0x000000ff0f0f7812 */ /* 0x000fe400078ec0ff */
[----:B------:R-:W-:Y:S02]  /*83e0*/  LOP3.LUT R14, R87, 0xff, RZ, 0xc0, !PT ;  /* 0x000000ff570e7812 */ /* 0x000fe400078ec0ff */
[----:B------:R-:W-:Y:S02]  /*83f0*/  F2FP.F16.E4M3.UNPACK_B R46, R45 ;  /* 0x0000002dff2e723e */ /* 0x000fe400020006ff */
[----:B------:R-:W-:Y:S02]  /*8400*/  IADD3.X R45, PT, PT, R9, UR9, RZ, P0, !PT ;  /* 0x00000009092d7c10 */ /* 0x000fe400087fe4ff */
[----:B------:R-:W-:Y:S02]  /*8410*/  F2FP.F16.E4M3.UNPACK_B R63, R63 ;  /* 0x0000003fff3f723e */ /* 0x000fe400020006ff */
[----:B------:R-:W-:-:S02]  /*8420*/  F2FP.F16.E4M3.UNPACK_B R9, R15 ;  /* 0x0000000fff09723e */ /* 0x000fc400020006ff */
[----:B------:R-:W-:Y:S01]  /*8430*/  F2FP.F16.E4M3.UNPACK_B R14, R14 ;  /* 0x0000000eff0e723e */ /* 0x000fe200020006ff */
[----:B------:R-:W-:Y:S01]  /*8440*/  HADD2.F32 R74, -RZ, R63.H0_H0 ;  /* 0x2000003fff4a7230 */ /* 0x000fe20000004100 */
[----:B------:R-:W-:Y:S01]  /*8450*/  LOP3.LUT R64, R64, 0xff000000, R87, 0xf8, !PT ;  /* 0xff00000040407812 */ /* 0x000fe200078ef857 */
[----:B------:R-:W-:Y:S01]  /*8460*/  HADD2.F32 R63, -RZ, R9.H0_H0 ;  /* 0x20000009ff3f7230 */ /* 0x000fe20000004100 */
[----:B------:R-:W-:Y:S01]  /*8470*/  LOP3.LUT R15, R75, 0xff, RZ, 0xc0, !PT ;  /* 0x000000ff4b0f7812 */ /* 0x000fe200078ec0ff */
[----:B------:R-:W-:Y:S01]  /*8480*/  HADD2.F32 R14, -RZ, R14.H0_H0 ;  /* 0x2000000eff0e7230 */ /* 0x000fe20000004100 */
[----:B------:R0:W2:Y:S02]  /*8490*/  LDG.E.64 R86, desc[UR24][R44.64] ;  /* 0x000000182c567981 */ /* 0x0000a4000c1e1b00 */
[----:B------:R-:W-:Y:S01]  /*84a0*/  F2FP.F16.E4M3.UNPACK_B R15, R15 ;  /* 0x0000000fff0f723e */ /* 0x000fe200020006ff */
[----:B------:R-:W-:Y:S01]  /*84b0*/  FFMA R62, R63, UR13, R62 ;  /* 0x0000000d3f3e7c23 */ /* 0x000fe2000800003e */
[----:B------:R-:W-:Y:S01]  /*84c0*/  FFMA R63, R14, UR13, R47 ;  /* 0x0000000d0e3f7c23 */ /* 0x000fe2000800002f */
[----:B------:R-:W-:Y:S01]  /*84d0*/  LOP3.LUT R47, R13, 0xff, RZ, 0xc0, !PT ;  /* 0x000000ff0d2f7812 */ /* 0x000fe200078ec0ff */
[----:B------:R-:W-:Y:S01]  /*84e0*/  HADD2.F32 R46, -RZ, R46.H0_H0 ;  /* 0x2000002eff2e7230 */ /* 0x000fe20000004100 */
[----:B------:R-:W-:Y:S01]  /*84f0*/  LOP3.LUT R14, R65, 0xff, RZ, 0xc0, !PT ;  /* 0x000000ff410e7812 */ /* 0x000fe200078ec0ff */
[----:B------:R-:W-:Y:S01]  /*8500*/  HADD2.F32 R8, -RZ, R15.H0_H0 ;  /* 0x2000000fff087230 */ /* 0x000fe20000004100 */
[----:B------:R-:W-:-:S02]  /*8510*/  LOP3.LUT R15, R12, 0xff, RZ, 0xc0, !PT ;  /* 0x000000ff0c0f7812 */ /* 0x000fc400078ec0ff */
[----:B------:R-:W-:Y:S02]  /*8520*/  F2FP.F16.E4M3.UNPACK_B R47, R47 ;  /* 0x0000002fff2f723e */ /* 0x000fe400020006ff */
[----:B------:R-:W-:Y:S01]  /*8530*/  SHF.R.U32.HI R9, RZ, 0x18, R13 ;  /* 0x00000018ff097819 */ /* 0x000fe2000001160d */
[----:B------:R-:W-:Y:S01]  /*8540*/  FFMA R46, R46, UR13, R61 ;  /* 0x0000000d2e2e7c23 */ /* 0x000fe2000800003d */
[----:B------:R-:W-:Y:S01]  /*8550*/  FFMA R61, R74, UR13, R51 ;  /* 0x0000000d4a3d7c23 */ /* 0x000fe20008000033 */
[----:B------:R-:W-:Y:S01]  /*8560*/  F2FP.F16.E4M3.UNPACK_B R14, R14 ;  /* 0x0000000eff0e723e */ /* 0x000fe200020006ff */
[----:B------:R-:W-:Y:S01]  /*8570*/  HADD2.F32 R74, -RZ, R47.H0_H0 ;  /* 0x2000002fff4a7230 */ /* 0x000fe20000004100 */
[----:B------:R-:W-:Y:S02]  /*8580*/  F2FP.F16.E4M3.UNPACK_B R15, R15 ;  /* 0x0000000fff0f723e */ /* 0x000fe400020006ff */
[----:B------:R-:W-:Y:S01]  /*8590*/  F2FP.F16.E4M3.UNPACK_B R51, R9 ;  /* 0x00000009ff33723e */ /* 0x000fe200020006ff */
[----:B------:R-:W-:Y:S01]  /*85a0*/  FFMA R8, R8, UR13, R11 ;  /* 0x0000000d08087c23 */ /* 0x000fe2000800000b */
[----:B------:R-:W-:-:S02]  /*85b0*/  HADD2.F32 R14, -RZ, R14.H0_H0 ;  /* 0x2000000eff0e7230 */ /* 0x000fc40000004100 */
[----:B------:R-:W-:Y:S01]  /*85c0*/  FFMA R11, R74, UR13, R37 ;  /* 0x0000000d4a0b7c23 */ /* 0x000fe20008000025 */
[----:B------:R-:W-:Y:S01]  /*85d0*/  HADD2.F32 R15, -RZ, R15.H0_H0 ;  /* 0x2000000fff0f7230 */ /* 0x000fe20000004100 */
[C-C-:B------:R-:W-:Y:S01]  /*85e0*/  SHF.R.U64 R37, R12.reuse, 0x10, R13.reuse ;  /* 0x000000100c257819 */ /* 0x140fe2000000120d */
[----:B------:R-:W-:Y:S01]  /*85f0*/  HADD2.F32 R98, -RZ, R51.H0_H0 ;  /* 0x20000033ff627230 */ /* 0x000fe20000004100 */
[----:B------:R-:W-:Y:S01]  /*8600*/  SHF.R.U64 R51, R12, 0x8, R13 ;  /* 0x000000080c337819 */ /* 0x000fe2000000120d */
[----:B------:R-:W-:Y:S01]  /*8610*/  FFMA R132, R14, UR13, R7 ;  /* 0x0000000d0e847c23 */ /* 0x000fe20008000007 */
[----:B------:R-:W-:Y:S01]  /*8620*/  FFMA R47, R15, UR13, R46 ;  /* 0x0000000d0f2f7c23 */ /* 0x000fe2000800002e */
[----:B------:R-:W-:Y:S02]  /*8630*/  SHF.R.U32.HI R46, RZ, 0x8, R13 ;  /* 0x00000008ff2e7819 */ /* 0x000fe4000001160d */
[----:B------:R-:W-:Y:S02]  /*8640*/  LOP3.LUT R7, R51, 0xff, RZ, 0xc0, !PT ;  /* 0x000000ff33077812 */ /* 0x000fe400078ec0ff */
[----:B------:R-:W-:-:S02]  /*8650*/  LOP3.LUT R37, R37, 0xff, RZ, 0xc0, !PT ;  /* 0x000000ff25257812 */ /* 0x000fc400078ec0ff */
[----:B------:R-:W-:Y:S02]  /*8660*/  F2FP.F16.E4M3.UNPACK_B R15, R7 ;  /* 0x00000007ff0f723e */ /* 0x000fe400020006ff */
[----:B------:R-:W-:Y:S02]  /*8670*/  LOP3.LUT R46, R46, 0xff, RZ, 0xc0, !PT ;  /* 0x000000ff2e2e7812 */ /* 0x000fe400078ec0ff */
[----:B------:R-:W-:Y:S01]  /*8680*/  F2FP.F16.E4M3.UNPACK_B R37, R37 ;  /* 0x00000025ff25723e */ /* 0x000fe200020006ff */
[----:B------:R-:W-:Y:S01]  /*8690*/  FFMA R14, R98, UR13, R39 ;  /* 0x0000000d620e7c23 */ /* 0x000fe20008000027 */
[--C-:B------:R-:W-:Y:S02]  /*86a0*/  SHF.R.U32.HI R7, RZ, 0x10, R13.reuse ;  /* 0x00000010ff077819 */ /* 0x100fe4000001160d */
[----:B------:R-:W-:Y:S01]  /*86b0*/  SHF.R.U64 R39, R12, 0x18, R13 ;  /* 0x000000180c277819 */ /* 0x000fe2000000120d */
[----:B------:R-:W-:Y:S01]  /*86c0*/  HADD2.F32 R37, -RZ, R37.H0_H0 ;  /* 0x20000025ff257230 */ /* 0x000fe20000004100 */
[----:B------:R-:W-:-:S02]  /*86d0*/  LOP3.LUT R38, R38, 0xff000000, R65, 0xf8, !PT ;  /* 0xff00000026267812 */ /* 0x000fc400078ef841 */
[----:B------:R-:W-:Y:S02]  /*86e0*/  F2FP.F16.E4M3.UNPACK_B R51, R46 ;  /* 0x0000002eff33723e */ /* 0x000fe400020006ff */
[----:B------:R-:W-:Y:S01]  /*86f0*/  LOP3.LUT R65, R7, 0xff, RZ, 0xc0, !PT ;  /* 0x000000ff07417812 */ /* 0x000fe200078ec0ff */
[----:B------:R-:W-:Y:S01]  /*8700*/  HADD2.F32 R46, -RZ, R15.H0_H0 ;  /* 0x2000000fff2e7230 */ /* 0x000fe20000004100 */
[----:B------:R-:W-:Y:S01]  /*8710*/  LOP3.LUT R39, R39, 0xff, RZ, 0xc0, !PT ;  /* 0x000000ff27277812 */ /* 0x000fe200078ec0ff */
[----:B------:R-:W-:Y:S01]  /*8720*/  HADD2.F32 R74, -RZ, R51.H0_H0 ;  /* 0x20000033ff4a7230 */ /* 0x000fe20000004100 */
[----:B------:R-:W-:Y:S01]  /*8730*/  F2FP.F16.E4M3.UNPACK_B R15, R65 ;  /* 0x00000041ff0f723e */ /* 0x000fe200020006ff */
[----:B------:R-:W-:Y:S01]  /*8740*/  FFMA R65, R37, UR13, R8 ;  /* 0x0000000d25417c23 */ /* 0x000fe20008000008 */
[----:B---3--:R-:W-:Y:S01]  /*8750*/  IMAD.SHL.U32 R51, R42, 0x100, RZ ;  /* 0x000001002a337824 */ /* 0x008fe200078e00ff */
[----:B------:R-:W-:Y:S02]  /*8760*/  F2FP.F16.E4M3.UNPACK_B R39, R39 ;  /* 0x00000027ff27723e */ /* 0x000fe400020006ff */
[----:B------:R-:W-:-:S02]  /*8770*/  LOP3.LUT R8, R12, 0xff, RZ, 0xc0, !PT ;  /* 0x000000ff0c087812 */ /* 0x000fc400078ec0ff */
[----:B------:R-:W-:Y:S01]  /*8780*/  SHF.R.U32.HI R126, RZ, 0x18, R43 ;  /* 0x00000018ff7e7819 */ /* 0x000fe2000001162b */
[----:B------:R-:W-:Y:S01]  /*8790*/  HADD2.F32 R39, -RZ, R39.H0_H0 ;  /* 0x20000027ff277230 */ /* 0x000fe20000004100 */
[----:B------:R-:W-:Y:S01]  /*87a0*/  LOP3.LUT R51, R8, 0xff00, R51, 0xf8, !PT ;  /* 0x0000ff0008337812 */ /* 0x000fe200078ef833 */
[----:B------:R-:W-:Y:S01]  /*87b0*/  FFMA R61, R74, UR13, R61 ;  /* 0x0000000d4a3d7c23 */ /* 0x000fe2000800003d */
[----:B------:R-:W-:Y:S02]  /*87c0*/  F2FP.F16.E4M3.UNPACK_B R8, R126 ;  /* 0x0000007eff08723e */ /* 0x000fe400020006ff */
[----:B------:R-:W-:Y:S01]  /*87d0*/  SHF.L.U64.HI R74, R12, 0x10, R13 ;  /* 0x000000100c4a7819 */ /* 0x000fe2000001020d */
[----:B------:R-:W-:Y:S01]  /*87e0*/  HADD2.F32 R15, -RZ, R15.H0_H0 ;  /* 0x2000000fff0f7230 */ /* 0x000fe20000004100 */
[----:B------:R-:W-:Y:S01]  /*87f0*/  LOP3.LUT R50, R50, 0xff000000, R75, 0xf8, !PT ;  /* 0xff00000032327812 */ /* 0x000fe200078ef84b */
[----:B------:R-:W-:Y:S02]  /*8800*/  IMAD.SHL.U32 R126, R126, 0x100, RZ ;  /* 0x000001007e7e7824 */ /* 0x000fe400078e00ff */
[----:B------:R-:W-:Y:S01]  /*8810*/  FFMA R132, R39, UR13, R132 ;  /* 0x0000000d27847c23 */ /* 0x000fe20008000084 */
[----:B------:R-:W-:Y:S01]  /*8820*/  HADD2.F32 R75, -RZ, R8.H0_H0 ;  /* 0x20000008ff4b7230 */ /* 0x000fe20000004100 */
[----:B------:R-:W-:-:S02]  /*8830*/  LOP3.LUT R74, R74, 0xff, RZ, 0xc0, !PT ;  /* 0x000000ff4a4a7812 */ /* 0x000fc400078ec0ff */
[----:B------:R-:W-:Y:S02]  /*8840*/  SHF.L.U64.HI R39, R42, 0x18, R43 ;  /* 0x000000182a277819 */ /* 0x000fe4000001022b */
[----:B------:R-:W-:Y:S01]  /*8850*/  IADD3 R8, P0, PT, R44, UR8, RZ ;  /* 0x000000082c087c10 */ /* 0x000fe2000ff1e0ff */
[----:B------:R-:W-:Y:S01]  /*8860*/  FFMA R62, R15, UR13, R62 ;  /* 0x0000000d0f3e7c23 */ /* 0x000fe2000800003e */
[----:B------:R-:W-:Y:S02]  /*8870*/  LOP3.LUT R126, R126, R0, R9, 0xfe, !PT ;  /* 0x000000007e7e7212 */ /* 0x000fe400078efe09 */
[----:B------:R-:W-:Y:S02]  /*8880*/  LOP3.LUT R39, R74, 0xff00, R39, 0xf8, !PT ;  /* 0x0000ff004a277812 */ /* 0x000fe400078ef827 */
[C---:B------:R-:W-:Y:S02]  /*8890*/  LOP3.LUT R15, R42.reuse, 0xff, RZ, 0xc0, !PT ;  /* 0x000000ff2a0f7812 */ /* 0x040fe400078ec0ff */
[----:B------:R-:W-:Y:S01]  /*88a0*/  IADD3.X R9, PT, PT, R45, UR9, RZ, P0, !PT ;  /* 0x000000092d097c10 */ /* 0x000fe200087fe4ff */
[----:B------:R-:W-:Y:S01]  /*88b0*/  FFMA R0, R75, UR13, R14 ;  /* 0x0000000d4b007c23 */ /* 0x000fe2000800000e */
[----:B0-----:R-:W-:-:S02]  /*88c0*/  SHF.R.U64 R45, R42, 0x8, R43 ;  /* 0x000000082a2d7819 */ /* 0x001fc4000000122b */
[----:B------:R-:W-:Y:S02]  /*88d0*/  SHF.R.U64 R74, R42, 0x10, R43 ;  /* 0x000000102a4a7819 */ /* 0x000fe4000000122b */
[----:B------:R-:W-:Y:S02]  /*88e0*/  LOP3.LUT R14, R43, 0xff, RZ, 0xc0, !PT ;  /* 0x000000ff2b0e7812 */ /* 0x000fe400078ec0ff */
[----:B------:R-:W-:Y:S02]  /*88f0*/  F2FP.F16.E4M3.UNPACK_B R15, R15 ;  /* 0x0000000fff0f723e */ /* 0x000fe400020006ff */
[----:B------:R-:W-:Y:S02]  /*8900*/  LOP3.LUT R45, R45, 0xff, RZ, 0xc0, !PT ;  /* 0x000000ff2d2d7812 */ /* 0x000fe400078ec0ff */
[----:B------:R-:W-:Y:S01]  /*8910*/  LOP3.LUT R74, R74, 0xff, RZ, 0xc0, !PT ;  /* 0x000000ff4a4a7812 */ /* 0x000fe200078ec0ff */
[----:B------:R-:W-:Y:S01]  /*8920*/  FFMA R63, R46, UR13, R63 ;  /* 0x0000000d2e3f7c23 */ /* 0x000fe2000800003f */
[----:B------:R-:W-:Y:S01]  /*8930*/  F2FP.F16.E4M3.UNPACK_B R75, R14 ;  /* 0x0000000eff4b723e */ /* 0x000fe200020006ff */
[----:B------:R-:W-:Y:S01]  /*8940*/  HADD2.F32 R44, -RZ, R15.H0_H0 ;  /* 0x2000000fff2c7230 */ /* 0x000fe20000004100 */
[----:B------:R-:W-:Y:S01]  /*8950*/  SHF.L.U64.HI R46, R12, 0x8, R13 ;  /* 0x000000080c2e7819 */ /* 0x000fe2000001020d */
[----:B------:R0:W3:Y:S01]  /*8960*/  LDG.E.64 R14, desc[UR24][R8.64] ;  /* 0x00000018080e7981 */ /* 0x0000e2000c1e1b00 */
[----:B------:R-:W-:-:S02]  /*8970*/  F2FP.F16.E4M3.UNPACK_B R45, R45 ;  /* 0x0000002dff2d723e */ /* 0x000fc400020006ff */
[----:B------:R-:W-:Y:S02]  /*8980*/  SHF.L.U64.HI R12, R12, 0x18, R13 ;  /* 0x000000180c0c7819 */ /* 0x000fe4000001020d */
[----:B------:R-:W-:Y:S01]  /*8990*/  F2FP.F16.E4M3.UNPACK_B R74, R74 ;  /* 0x0000004aff4a723e */ /* 0x000fe200020006ff */
[----:B------:R-:W-:Y:S01]  /*89a0*/  HADD2.F32 R130, -RZ, R75.H0_H0 ;  /* 0x2000004bff827230 */ /* 0x000fe20000004100 */
[----:B------:R-:W-:Y:S02]  /*89b0*/  LOP3.LUT R46, R46, 0xff, RZ, 0xc0, !PT ;  /* 0x000000ff2e2e7812 */ /* 0x000fe400078ec0ff */
[----:B------:R-:W-:Y:S01]  /*89c0*/  SHF.L.U64.HI R37, R42, 0x10, R43 ;  /* 0x000000102a257819 */ /* 0x000fe2000001022b */
[----:B------:R-:W-:Y:S01]  /*89d0*/  HADD2.F32 R74, -RZ, R74.H0_H0 ;  /* 0x2000004aff4a7230 */ /* 0x000fe20000004100 */
[----:B------:R-:W-:Y:S01]  /*89e0*/  LOP3.LUT R75, R12, 0xff, RZ, 0xc0, !PT ;  /* 0x000000ff0c4b7812 */ /* 0x000fe200078ec0ff */
[----:B------:R-:W-:Y:S02]  /*89f0*/  HADD2.F32 R12, -RZ, R45.H0_H0 ;  /* 0x2000002dff0c7230 */ /* 0x000fe40000004100 */
[----:B------:R-:W-:Y:S01]  /*8a00*/  FFMA R47, R44, UR13, R47 ;  /* 0x0000000d2c2f7c23 */ /* 0x000fe2000800002f */
[----:B------:R-:W-:Y:S01]  /*8a10*/  SHF.R.U64 R44, R42, 0x18, R43 ;  /* 0x000000182a2c7819 */ /* 0x000fe2000000122b */
[----:B------:R-:W-:Y:S01]  /*8a20*/  FFMA R130, R130, UR13, R11 ;  /* 0x0000000d82827c23 */ /* 0x000fe2000800000b */
[----:B------:R-:W-:Y:S01]  /*8a30*/  LOP3.LUT R37, R46, 0xff00, R37, 0xf8, !PT ;  /* 0x0000ff002e257812 */ /* 0x000fe200078ef825 */
[----:B------:R-:W-:Y:S01]  /*8a40*/  FFMA R11, R12, UR13, R63 ;  /* 0x0000000d0c0b7c23 */ /* 0x000fe2000800003f */
[----:B------:R-:W-:-:S02]  /*8a50*/  SHF.L.U64.HI R46, R42, 0x8, R43 ;  /* 0x000000082a2e7819 */ /* 0x000fc4000001022b */
[----:B------:R-:W-:Y:S01]  /*8a60*/  LOP3.LUT R75, R75, 0xff00, R42, 0xf8, !PT ;  /* 0x0000ff004b4b7812 */ /* 0x000fe200078ef82a */
[----:B------:R-:W-:Y:S01]  /*8a70*/  FFMA R42, R74, UR13, R65 ;  /* 0x0000000d4a2a7c23 */ /* 0x000fe20008000041 */
[----:B------:R-:W-:Y:S02]  /*8a80*/  SHF.R.U32.HI R74, RZ, 0x8, R13 ;  /* 0x00000008ff4a7819 */ /* 0x000fe4000001160d */
[----:B------:R-:W-:Y:S02]  /*8a90*/  LOP3.LUT R12, R44, 0xff, RZ, 0xc0, !PT ;  /* 0x000000ff2c0c7812 */ /* 0x000fe400078ec0ff */
[----:B------:R-:W-:Y:S02]  /*8aa0*/  LOP3.LUT R77, R13, 0xff, RZ, 0xc0, !PT ;  /* 0x000000ff0d4d7812 */ /* 0x000fe400078ec0ff */
[--C-:B------:R-:W-:Y:S02]  /*8ab0*/  SHF.R.U32.HI R44, RZ, 0x10, R43.reuse ;  /* 0x00000010ff2c7819 */ /* 0x100fe4000001162b */
[----:B------:R-:W-:-:S02]  /*8ac0*/  SHF.R.U32.HI R13, RZ, 0x8, R43 ;  /* 0x00000008ff0d7819 */ /* 0x000fc4000001162b */
[----:B------:R-:W-:Y:S02]  /*8ad0*/  LOP3.LUT R74, R74, 0xff, RZ, 0xc0, !PT ;  /* 0x000000ff4a4a7812 */ /* 0x000fe400078ec0ff */
[----:B------:R-:W-:Y:S02]  /*8ae0*/  LOP3.LUT R44, R44, 0xff, RZ, 0xc0, !PT ;  /* 0x000000ff2c2c7812 */ /* 0x000fe400078ec0ff */
[----:B------:R-:W-:Y:S02]  /*8af0*/  LOP3.LUT R13, R13, 0xff, RZ, 0xc0, !PT ;  /* 0x000000ff0d0d7812 */ /* 0x000fe400078ec0ff */
[--C-:B------:R-:W-:Y:S02]  /*8b00*/  LOP3.LUT R65, R74, 0xff00, R43.reuse, 0xf8, !PT ;  /* 0x0000ff004a417812 */ /* 0x100fe400078ef82b */
[----:B------:R-:W-:Y:S02]  /*8b10*/  F2FP.F16.E4M3.UNPACK_B R12, R12 ;  /* 0x0000000cff0c723e */ /* 0x000fe400020006ff */
[----:B------:R-:W-:-:S02]  /*8b20*/  SHF.R.U32.HI R74, RZ, 0x8, R43 ;  /* 0x00000008ff4a7819 */ /* 0x000fc4000001162b */
[----:B------:R-:W-:Y:S02]  /*8b30*/  F2FP.F16.E4M3.UNPACK_B R44, R44 ;  /* 0x0000002cff2c723e */ /* 0x000fe400020006ff */
[----:B------:R-:W-:Y:S02]  /*8b40*/  F2FP.F16.E4M3.UNPACK_B R43, R13 ;  /* 0x0000000dff2b723e */ /* 0x000fe400020006ff */
[----:B------:R-:W-:Y:S01]  /*8b50*/  LOP3.LUT R45, R7, 0xffffff00, R35, 0xf8, !PT ;  /* 0xffffff00072d7812 */ /* 0x000fe200078ef823 */
[----:B------:R-:W-:Y:S02]  /*8b60*/  HADD2.F32 R13, -RZ, R12.H0_H0 ;  /* 0x2000000cff0d7230 */ /* 0x000fe40000004100 */
[----:B------:R-:W-:Y:S01]  /*8b70*/  HADD2.F32 R7, -RZ, R44.H0_H0 ;  /* 0x2000002cff077230 */ /* 0x000fe20000004100 */
[----:B0-----:R-:W-:Y:S01]  /*8b80*/  IADD3 R8, P0, PT, R8, UR8, RZ ;  /* 0x0000000808087c10 */ /* 0x001fe2000ff1e0ff */
[----:B------:R-:W-:Y:S01]  /*8b90*/  HADD2.F32 R12, -RZ, R43.H0_H0 ;  /* 0x2000002bff0c7230 */ /* 0x000fe20000004100 */
[----:B------:R-:W-:-:S02]  /*8ba0*/  LOP3.LUT R43, R45, 0xff, RZ, 0xc0, !PT ;  /* 0x000000ff2d2b7812 */ /* 0x000fc400078ec0ff */
[----:B------:R-:W-:Y:S01]  /*8bb0*/  FFMA R44, R7, UR13, R62 ;  /* 0x0000000d072c7c23 */ /* 0x000fe2000800003e */
[----:B------:R-:W-:Y:S01]  /*8bc0*/  IADD3.X R9, PT, PT, R9, UR9, RZ, P0, !PT ;  /* 0x0000000909097c10 */ /* 0x000fe200087fe4ff */
[C---:B------:R-:W-:Y:S01]  /*8bd0*/  IMAD.SHL.U32 R98, R40.reuse, 0x100, RZ ;  /* 0x0000010028627824 */ /* 0x040fe200078e00ff */
[----:B------:R-:W-:Y:S02]  /*8be0*/  LOP3.LUT R62, R43, 0xff00, R74, 0xf8, !PT ;  /* 0x0000ff002b3e7812 */ /* 0x000fe400078ef84a */
[C---:B------:R-:W-:Y:S02]  /*8bf0*/  LOP3.LUT R7, R40.reuse, 0xff, RZ, 0xc0, !PT ;  /* 0x000000ff28077812 */ /* 0x040fe400078ec0ff */
[----:B------:R-:W-:Y:S01]  /*8c00*/  SHF.L.U64.HI R74, R40, 0x18, R41 ;  /* 0x00000018284a7819 */ /* 0x000fe20000010229 */
[----:B------:R-:W-:Y:S01]  /*8c10*/  FFMA R45, R12, UR13, R61 ;  /* 0x0000000d0c2d7c23 */ /* 0x000fe2000800003d */
[----:B------:R-:W-:Y:S01]  /*8c20*/  FFMA R132, R13, UR13, R132 ;  /* 0x0000000d0d847c23 */ /* 0x000fe20008000084 */
[----:B------:R-:W-:Y:S01]  /*8c30*/  F2FP.F16.E4M3.UNPACK_B R61, R7 ;  /* 0x00000007ff3d723e */ /* 0x000fe200020006ff */
[----:B------:R0:W4:Y:S01]  /*8c40*/  LDG.E.64 R12, desc[UR24][R8.64] ;  /* 0x00000018080c7981 */ /* 0x000122000c1e1b00 */
[----:B------:R-:W-:-:S02]  /*8c50*/  LOP3.LUT R46, R77, 0xff00, R46, 0xf8, !PT ;  /* 0x0000ff004d2e7812 */ /* 0x000fc400078ef82e */
[----:B------:R-:W-:Y:S02]  /*8c60*/  LOP3.LUT R37, R37, 0xff0000, R74, 0xf8, !PT ;  /* 0x00ff000025257812 */ /* 0x000fe400078ef84a */
[C-C-:B------:R-:W-:Y:S02]  /*8c70*/  SHF.L.U64.HI R7, R40.reuse, 0x10, R41.reuse ;  /* 0x0000001028077819 */ /* 0x140fe40000010229 */
[----:B------:R-:W-:Y:S02]  /*8c80*/  LOP3.LUT R43, R75, 0xff0000, R98, 0xf8, !PT ;  /* 0x00ff00004b2b7812 */ /* 0x000fe400078ef862 */
[--C-:B------:R-:W-:Y:S02]  /*8c90*/  SHF.L.U64.HI R74, R40, 0x8, R41.reuse ;  /* 0x00000008284a7819 */ /* 0x100fe40000010229 */
[----:B------:R-:W-:Y:S02]  /*8ca0*/  LOP3.LUT R63, R41, 0xff, RZ, 0xc0, !PT ;  /* 0x000000ff293f7812 */ /* 0x000fe400078ec0ff */
[----:B------:R-:W-:-:S02]  /*8cb0*/  SHF.R.U32.HI R75, RZ, 0x18, R41 ;  /* 0x00000018ff4b7819 */ /* 0x000fc40000011629 */
[----:B------:R-:W-:Y:S02]  /*8cc0*/  LOP3.LUT R46, R46, 0xff0000, R7, 0xf8, !PT ;  /* 0x00ff00002e2e7812 */ /* 0x000fe400078ef807 */
[----:B------:R-:W-:Y:S02]  /*8cd0*/  LOP3.LUT R7, R65, 0xff0000, R74, 0xf8, !PT ;  /* 0x00ff000041077812 */ /* 0x000fe400078ef84a */
[----:B------:R-:W-:Y:S02]  /*8ce0*/  F2FP.F16.E4M3.UNPACK_B R63, R63 ;  /* 0x0000003fff3f723e */ /* 0x000fe400020006ff */
[----:B------:R-:W-:-:S03]  /*8cf0*/  F2FP.F16.E4M3.UNPACK_B R65, R75 ;  /* 0x0000004bff41723e */ /* 0x000fc600020006ff */
[----:B------:R-:W-:Y:S02]  /*8d00*/  HADD2.F32 R63, -RZ, R63.H0_H0 ;  /* 0x2000003fff3f7230 */ /* 0x000fe40000004100 */
[----:B------:R-:W-:Y:S02]  /*8d10*/  HADD2.F32 R65, -RZ, R65.H0_H0 ;  /* 0x20000041ff417230 */ /* 0x000fe40000004100 */
[----:B------:R-:W-:Y:S02]  /*8d20*/  HADD2.F32 R74, -RZ, R61.H0_H0 ;  /* 0x2000003dff4a7230 */ /* 0x000fe40000004100 */
[----:B------:R-:W-:Y:S01]  /*8d30*/  FFMA R130, R63, UR13, R130 ;  /* 0x0000000d3f827c23 */ /* 0x000fe20008000082 */
[C---:B------:R-:W-:Y:S01]  /*8d40*/  LOP3.LUT R61, R40.reuse, 0xffff, RZ, 0xc0, !PT ;  /* 0x0000ffff283d7812 */ /* 0x040fe200078ec0ff */
[----:B------:R-:W-:Y:S01]  /*8d50*/  FFMA R127, R65, UR13, R0 ;  /* 0x0000000d417f7c23 */ /* 0x000fe20008000000 */
[C-C-:B------:R-:W-:Y:S02]  /*8d60*/  SHF.R.U64 R63, R40.reuse, 0x18, R41.reuse ;  /* 0x00000018283f7819 */ /* 0x140fe40000001229 */
[----:B------:R-:W-:Y:S01]  /*8d70*/  SHF.R.U64 R0, R40, 0x10, R41 ;  /* 0x0000001028007819 */ /* 0x000fe20000001229 */
[----:B------:R-:W-:Y:S01]  /*8d80*/  FFMA R47, R74, UR13, R47 ;  /* 0x0000000d4a2f7c23 */ /* 0x000fe2000800002f */
[----:B------:R-:W-:-:S02]  /*8d90*/  SHF.R.U32.HI R65, RZ, 0x8, R41 ;  /* 0x00000008ff417819 */ /* 0x000fc40000011629 */
[----:B------:R-:W-:Y:S02]  /*8da0*/  SHF.R.U32.HI R61, RZ, 0x8, R61 ;  /* 0x00000008ff3d7819 */ /* 0x000fe4000001163d */
[----:B------:R-:W-:Y:S02]  /*8db0*/  SHF.R.U32.HI R74, RZ, 0x10, R41 ;  /* 0x00000010ff4a7819 */ /* 0x000fe40000011629 */
[----:B------:R-:W-:Y:S02]  /*8dc0*/  LOP3.LUT R63, R63, 0xff, RZ, 0xc0, !PT ;  /* 0x000000ff3f3f7812 */ /* 0x000fe400078ec0ff */
[----:B------:R-:W-:Y:S02]  /*8dd0*/  LOP3.LUT R0, R0, 0xff, RZ, 0xc0, !PT ;  /* 0x000000ff00007812 */ /* 0x000fe400078ec0ff */
[----:B------:R-:W-:Y:S01]  /*8de0*/  LOP3.LUT R65, R65, 0xff, RZ, 0xc0, !PT ;  /* 0x000000ff41417812 */ /* 0x000fe200078ec0ff */
[----:B------:R-:W-:Y:S01]  /*8df0*/  IMAD.U32 R110, R40, 0x10000, RZ ;  /* 0x00010000286e7824 */ /* 0x000fe200078e00ff */
[----:B------:R-:W-:-:S02]  /*8e00*/  F2FP.F16.E4M3.UNPACK_B R61, R61 ;  /* 0x0000003dff3d723e */ /* 0x000fc400020006ff */
[----:B------:R-:W-:Y:S02]  /*8e10*/  LOP3.LUT R39, R39, 0xff0000, R40, 0xf8, !PT ;  /* 0x00ff000027277812 */ /* 0x000fe400078ef828 */
[----:B------:R-:W-:Y:S02]  /*8e20*/  LOP3.LUT R74, R74, 0xff, RZ, 0xc0, !PT ;  /* 0x000000ff4a4a7812 */ /* 0x000fe400078ec0ff */
[----:B------:R-:W-:Y:S02]  /*8e30*/  F2FP.F16.E4M3.UNPACK_B R63, R63 ;  /* 0x0000003fff3f723e */ /* 0x000fe400020006ff */
[----:B------:R-:W-:Y:S02]  /*8e40*/  F2FP.F16.E4M3.UNPACK_B R40, R0 ;  /* 0x00000000ff28723e */ /* 0x000fe400020006ff */
[----:B------:R-:W-:Y:S01]  /*8e50*/  F2FP.F16.E4M3.UNPACK_B R65, R65 ;  /* 0x00000041ff41723e */ /* 0x000fe200020006ff */
[----:B------:R-:W-:Y:S01]  /*8e60*/  HADD2.F32 R0, -RZ, R61.H0_H0 ;  /* 0x2000003dff007230 */ /* 0x000fe20000004100 */
[----:B------:R-:W-:Y:S01]  /*8e70*/  F2FP.F16.E4M3.UNPACK_B R74, R74 ;  /* 0x0000004aff4a723e */ /* 0x000fe200020006ff */
[----:B------:R-:W-:-:S02]  /*8e80*/  HADD2.F32 R63, -RZ, R63.H0_H0 ;  /* 0x2000003fff3f7230 */ /* 0x000fc40000004100 */
[----:B------:R-:W-:Y:S02]  /*8e90*/  HADD2.F32 R61, -RZ, R40.H0_H0 ;  /* 0x20000028ff3d7230 */ /* 0x000fe40000004100 */
[----:B------:R-:W-:Y:S02]  /*8ea0*/  HADD2.F32 R40, -RZ, R65.H0_H0 ;  /* 0x20000041ff287230 */ /* 0x000fe40000004100 */
[----:B------:R-:W-:Y:S01]  /*8eb0*/  FFMA R132, R63, UR13, R132 ;  /* 0x0000000d3f847c23 */ /* 0x000fe20008000084 */
[----:B------:R-:W-:Y:S01]  /*8ec0*/  HADD2.F32 R65, -RZ, R74.H0_H0 ;  /* 0x2000004aff417230 */ /* 0x000fe20000004100 */
[----:B------:R-:W-:Y:S01]  /*8ed0*/  LOP3.LUT R51, R51, 0xff0000, R110, 0xf8, !PT ;  /* 0x00ff000033337812 */ /* 0x000fe200078ef86e */
[C---:B------:R-:W-:Y:S01]  /*8ee0*/  IMAD.SHL.U32 R74, R122.reuse, 0x1000000, RZ ;  /* 0x010000007a4a7824 */ /* 0x040fe200078e00ff */
[----:B------:R-:W-:Y:S01]  /*8ef0*/  SHF.R.U64 R63, R122, 0x8, R123 ;  /* 0x000000087a3f7819 */ /* 0x000fe2000000127b */
[----:B------:R-:W-:Y:S01]  /*8f00*/  FFMA R40, R40, UR13, R45 ;  /* 0x0000000d28287c23 */ /* 0x000fe2000800002d */
[----:B------:R-:W-:Y:S01]  /*8f10*/  LOP3.LUT R45, R122, 0xff, RZ, 0xc0, !PT ;  /* 0x000000ff7a2d7812 */ /* 0x000fe200078ec0ff */
[----:B------:R-:W-:Y:S01]  /*8f20*/  FFMA R11, R0, UR13, R11 ;  /* 0x0000000d000b7c23 */ /* 0x000fe2000800000b */
[----:B------:R-:W-:Y:S01]  /*8f30*/  FFMA R42, R61, UR13, R42 ;  /* 0x0000000d3d2a7c23 */ /* 0x000fe2000800002a */
[----:B0-----:R-:W-:-:S02]  /*8f40*/  IADD3 R8, P0, PT, R8, UR8, RZ ;  /* 0x0000000808087c10 */ /* 0x001fc4000ff1e0ff */
[----:B------:R-:W-:Y:S01]  /*8f50*/  LOP3.LUT R0, R62, 0xff0000, R41, 0xf8, !PT ;  /* 0x00ff00003e007812 */ /* 0x000fe200078ef829 */
[----:B------:R-:W-:Y:S01]  /*8f60*/  IMAD.SHL.U32 R62, R63, 0x1000000, RZ ;  /* 0x010000003f3e7824 */ /* 0x000fe200078e00ff */
[----:B------:R-:W-:Y:S01]  /*8f70*/  LOP3.LUT R61, R51, R74, RZ, 0xfc, !PT ;  /* 0x0000004a333d7212 */ /* 0x000fe200078efcff */
[----:B------:R-:W-:Y:S01]  /*8f80*/  IMAD.SHL.U32 R51, R123, 0x1000000, RZ ;  /* 0x010000007b337824 */ /* 0x000fe200078e00ff */
[----:B------:R-:W-:Y:S02]  /*8f90*/  F2FP.F16.E4M3.UNPACK_B R45, R45 ;  /* 0x0000002dff2d723e */ /* 0x000fe400020006ff */
[----:B------:R-:W-:Y:S02]  /*8fa0*/  IADD3.X R9, PT, PT, R9, UR9, RZ, P0, !PT ;  /* 0x0000000909097c10 */ /* 0x000fe400087fe4ff */
[----:B------:R-:W-:Y:S01]  /*8fb0*/  LOP3.LUT R41, R123, 0xff, RZ, 0xc0, !PT ;  /* 0x000000ff7b297812 */ /* 0x000fe200078ec0ff */
[----:B------:R-:W-:Y:S01]  /*8fc0*/  FFMA R44, R65, UR13, R44 ;  /* 0x0000000d412c7c23 */ /* 0x000fe2000800002c */
[----:B------:R-:W-:Y:S01]  /*8fd0*/  LOP3.LUT R100, R101, 0xff000000, R100, 0xf8, !PT ;  /* 0xff00000065647812 */ /* 0x000fe200078ef864 */
[----:B------:R0:W5:Y:S01]  /*8fe0*/  LDG.E.64 R112, desc[UR24][R8.64] ;  /* 0x0000001808707981 */ /* 0x000162000c1e1b00 */
[----:B------:R-:W-:Y:S01]  /*8ff0*/  LOP3.LUT R65, R46, R51, RZ, 0xfc, !PT ;  /* 0x000000332e417212 */ /* 0x000fe200078efcff */
[----:B------:R-:W-:Y:S01]  /*9000*/  HADD2.F32 R46, -RZ, R45.H0_H0 ;  /* 0x2000002dff2e7230 */ /* 0x000fe20000004100 */
[----:B------:R-:W-:-:S02]  /*9010*/  LOP3.LUT R101, R43, R62, RZ, 0xfc, !PT ;  /* 0x0000003e2b657212 */ /* 0x000fc400078efcff */
[----:B------:R-:W-:Y:S02]  /*9020*/  F2FP.F16.E4M3.UNPACK_B R43, R41 ;  /* 0x00000029ff2b723e */ /* 0x000fe400020006ff */
[----:B------:R-:W-:Y:S02]  /*9030*/  LOP3.LUT R41, R63, 0xff, RZ, 0xc0, !PT ;  /* 0x000000ff3f297812 */ /* 0x000fe400078ec0ff */
[----:B------:R-:W-:Y:S02]  /*9040*/  SHF.R.U32.HI R45, RZ, 0x18, R123 ;  /* 0x00000018ff2d7819 */ /* 0x000fe4000001167b */
[----:B------:R-:W-:Y:S01]  /*9050*/  LOP3.LUT R88, R89, 0xff000000, R88, 0xf8, !PT ;  /* 0xff00000059587812 */ /* 0x000fe200078ef858 */
[----:B------:R-:W-:Y:S01]  /*9060*/  FFMA R89, R46, UR13, R47 ;  /* 0x0000000d2e597c23 */ /* 0x000fe2000800002f */
[----:B------:R-:W-:Y:S02]  /*9070*/  SHF.R.U64 R51, R122, 0x10, R123 ;  /* 0x000000107a337819 */ /* 0x000fe4000000127b */
[----:B------:R-:W-:-:S02]  /*9080*/  F2FP.F16.E4M3.UNPACK_B R41, R41 ;  /* 0x00000029ff29723e */ /* 0x000fc400020006ff */
[----:B------:R-:W-:Y:S01]  /*9090*/  F2FP.F16.E4M3.UNPACK_B R46, R45 ;  /* 0x0000002dff2e723e */ /* 0x000fe200020006ff */
[----:B------:R-:W-:Y:S01]  /*90a0*/  HADD2.F32 R45, -RZ, R43.H0_H0 ;  /* 0x2000002bff2d7230 */ /* 0x000fe20000004100 */
[----:B------:R-:W-:Y:S02]  /*90b0*/  SHF.R.U64 R122, R122, 0x18, R123 ;  /* 0x000000187a7a7819 */ /* 0x000fe4000000127b */
[----:B------:R-:W-:Y:S01]  /*90c0*/  LOP3.LUT R43, R51, 0xff, RZ, 0xc0, !PT ;  /* 0x000000ff332b7812 */ /* 0x000fe200078ec0ff */
[----:B------:R-:W-:Y:S01]  /*90d0*/  HADD2.F32 R128, -RZ, R41.H0_H0 ;  /* 0x20000029ff807230 */ /* 0x000fe20000004100 */
[----:B------:R-:W-:Y:S02]  /*90e0*/  LOP3.LUT R41, R122, 0xff, RZ, 0xc0, !PT ;  /* 0x000000ff7a297812 */ /* 0x000fe400078ec0ff */
[----:B------:R-:W-:Y:S01]  /*90f0*/  F2FP.F16.E4M3.UNPACK_B R43, R43 ;  /* 0x0000002bff2b723e */ /* 0x000fe200020006ff */
[----:B------:R-:W-:Y:S01]  /*9100*/  HADD2.F32 R46, -RZ, R46.H0_H0 ;  /* 0x2000002eff2e7230 */ /* 0x000fe20000004100 */
[----:B------:R-:W-:Y:S01]  /*9110*/  F2FP.F16.E4M3.UNPACK_B R41, R41 ;  /* 0x00000029ff29723e */ /* 0x000fe200020006ff */
[----:B------:R-:W-:Y:S01]  /*9120*/  FFMA R128, R128, UR13, R11 ;  /* 0x0000000d80807c23 */ /* 0x000fe2000800000b */
[----:B------:R-:W-:Y:S01]  /*9130*/  SHF.R.U32.HI R11, RZ, 0x10, R123 ;  /* 0x00000010ff0b7819 */ /* 0x000fe2000001167b */
[----:B------:R-:W-:Y:S01]  /*9140*/  HADD2.F32 R43, -RZ, R43.H0_H0 ;  /* 0x2000002bff2b7230 */ /* 0x000fe20000004100 */
[----:B0-----:R-:W-:Y:S01]  /*9150*/  IADD3 R8, P0, PT, R8, UR8, RZ ;  /* 0x0000000808087c10 */ /* 0x001fe2000ff1e0ff */
[----:B------:R-:W-:Y:S01]  /*9160*/  FFMA R127, R46, UR13, R127 ;  /* 0x0000000d2e7f7c23 */ /* 0x000fe2000800007f */
[----:B------:R-:W-:Y:S01]  /*9170*/  SHF.R.U32.HI R77, RZ, 0x8, R123 ;  /* 0x00000008ff4d7819 */ /* 0x000fe2000001167b */
[----:B------:R-:W-:Y:S01]  /*9180*/  HADD2.F32 R41, -RZ, R41.H0_H0 ;  /* 0x20000029ff297230 */ /* 0x000fe20000004100 */
[----:B------:R-:W-:Y:S01]  /*9190*/  LOP3.LUT R46, R11, 0xff, RZ, 0xc0, !PT ;  /* 0x000000ff0b2e7812 */ /* 0x000fe200078ec0ff */
[----:B------:R-:W-:Y:S01]  /*91a0*/  FFMA R130, R45, UR13, R130 ;  /* 0x0000000d2d827c23 */ /* 0x000fe20008000082 */
[----:B------:R-:W-:Y:S01]  /*91b0*/  IADD3.X R9, PT, PT, R9, UR9, RZ, P0, !PT ;  /* 0x0000000909097c10 */ /* 0x000fe200087fe4ff */
[----:B------:R-:W-:Y:S01]  /*91c0*/  FFMA R131, R43, UR13, R42 ;  /* 0x0000000d2b837c23 */ /* 0x000fe2000800002a */
[----:B------:R-:W-:-:S02]  /*91d0*/  LOP3.LUT R45, R77, 0xff, RZ, 0xc0, !PT ;  /* 0x000000ff4d2d7812 */ /* 0x000fc400078ec0ff */
[----:B------:R-:W-:Y:S01]  /*91e0*/  IADD3 R42, P0, PT, R116, UR8, RZ ;  /* 0x00000008742a7c10 */ /* 0x000fe2000ff1e0ff */
[----:B------:R-:W-:Y:S01]  /*91f0*/  FFMA R132, R41, UR13, R132 ;  /* 0x0000000d29847c23 */ /* 0x000fe20008000084 */
[----:B------:R-:W-:Y:S01]  /*9200*/  IMAD.U32 R75, R75, 0x10000, RZ ;  /* 0x000100004b4b7824 */ /* 0x000fe200078e00ff */
[----:B------:R-:W-:Y:S02]  /*9210*/  F2FP.F16.E4M3.UNPACK_B R41, R46 ;  /* 0x0000002eff29723e */ /* 0x000fe400020006ff */
[----:B------:R-:W-:Y:S01]  /*9220*/  F2FP.F16.E4M3.UNPACK_B R45, R45 ;  /* 0x0000002dff2d723e */ /* 0x000fe200020006ff */
[----:B------:R0:W5:Y:S01]  /*9230*/  LDG.E.64 R46, desc[UR24][R8.64] ;  /* 0x00000018082e7981 */ /* 0x000162000c1e1b00 */
[----:B------:R-:W-:Y:S02]  /*9240*/  IADD3.X R43, PT, PT, R117, UR9, RZ, P0, !PT ;  /* 0x00000009752b7c10 */ /* 0x000fe400087fe4ff */
[----:B------:R-:W-:Y:S01]  /*9250*/  IADD3 R74, P0, PT, R42, UR8, RZ ;  /* 0x000000082a4a7c10 */ /* 0x000fe2000ff1e0ff */
[----:B------:R-:W-:Y:S01]  /*9260*/  HADD2.F32 R45, -RZ, R45.H0_H0 ;  /* 0x2000002dff2d7230 */ /* 0x000fe20000004100 */
[----:B------:R-:W-:Y:S01]  /*9270*/  LOP3.LUT R126, R126, R75, RZ, 0xfc, !PT ;  /* 0x0000004b7e7e7212 */ /* 0x000fe200078efcff */
[----:B------:R-:W-:Y:S01]  /*9280*/  HADD2.F32 R41, -RZ, R41.H0_H0 ;  /* 0x20000029ff297230 */ /* 0x000fe20000004100 */
[----:B------:R-:W-:Y:S01]  /*9290*/  IADD3.X R75, PT, PT, R43, UR9, RZ, P0, !PT ;  /* 0x000000092b4b7c10 */ /* 0x000fe200087fe4ff */
[----:B------:R-:W-:Y:S01]  /*92a0*/  VIADD R134, R19, 0x4 ;  /* 0x0000000413867836 */ /* 0x000fe20000000000 */
[----:B------:R-:W-:Y:S01]  /*92b0*/  IADD3 R62, P0, PT, R74, UR8, RZ ;  /* 0x000000084a3e7c10 */ /* 0x000fe2000ff1e0ff */
[----:B------:R-:W-:Y:S01]  /*92c0*/  FFMA R19, R45, UR13, R40 ;  /* 0x0000000d2d137c23 */ /* 0x000fe20008000028 */
[----:B------:R-:W-:Y:S01]  /*92d0*/  FFMA R133, R41, UR13, R44 ;  /* 0x0000000d29857c23 */ /* 0x000fe2000800002c */
[----:B------:R-:W-:Y:S01]  /*92e0*/  FADD R160, R160, R99 ;  /* 0x00000063a0a07221 */ /* 0x000fe20000000000 */
[----:B------:R-:W-:Y:S01]  /*92f0*/  IADD3.X R63, PT, PT, R75, UR9, RZ, P0, !PT ;  /* 0x000000094b3f7c10 */ /* 0x000fe200087fe4ff */
[----:B------:R-:W5:Y:S01]  /*9300*/  LDG.E.64 R42, desc[UR24][R42.64] ;  /* 0x000000182a2a7981 */ /* 0x000f62000c1e1b00 */
[----:B------:R-:W-:-:S02]  /*9310*/  IADD3 R40, P0, PT, R8, UR8, RZ ;  /* 0x0000000808287c10 */ /* 0x000fc4000ff1e0ff */
[----:B------:R-:W-:Y:S01]  /*9320*/  IADD3 R110, P1, PT, R62, UR8, RZ ;  /* 0x000000083e6e7c10 */ /* 0x000fe2000ff3e0ff */
[----:B------:R-:W5:Y:S01]  /*9330*/  LDG.E.64 R116, desc[UR24][R116.64] ;  /* 0x0000001874747981 */ /* 0x000f62000c1e1b00 */
[----:B------:R-:W-:Y:S02]  /*9340*/  IADD3.X R41, PT, PT, R9, UR9, RZ, P0, !PT ;  /* 0x0000000909297c10 */ /* 0x000fe400087fe4ff */
[----:B------:R-:W-:Y:S01]  /*9350*/  IADD3 R98, P0, PT, R40, UR8, RZ ;  /* 0x0000000828627c10 */ /* 0x000fe2000ff1e0ff */
[----:B------:R-:W-:Y:S01]  /*9360*/  IMAD.SHL.U32 R142, R51, 0x1000000, RZ ;  /* 0x01000000338e7824 */ /* 0x000fe200078e00ff */
[----:B------:R-:W-:Y:S01]  /*9370*/  IADD3.X R111, PT, PT, R63, UR9, RZ, P1, !PT ;  /* 0x000000093f6f7c10 */ /* 0x000fe20008ffe4ff */
[----:B------:R-:W5:Y:S01]  /*9380*/  LDG.E.64 R114, desc[UR24][R40.64] ;  /* 0x0000001828727981 */ /* 0x000f62000c1e1b00 */
[----:B------:R-:W-:Y:S02]  /*9390*/  IADD3.X R99, PT, PT, R41, UR9, RZ, P0, !PT ;  /* 0x0000000929637c10 */ /* 0x000fe400087fe4ff */
[----:B0-----:R-:W-:Y:S01]  /*93a0*/  IADD3 R8, P1, PT, R110, UR8, RZ ;  /* 0x000000086e087c10 */ /* 0x001fe2000ff3e0ff */
[----:B------:R-:W-:Y:S01]  /*93b0*/  IMAD.SHL.U32 R122, R122, 0x1000000, RZ ;  /* 0x010000007a7a7824 */ /* 0x000fe200078e00ff */
[----:B------:R-:W-:Y:S01]  /*93c0*/  LOP3.LUT R134, R134, 0x1f, RZ, 0xc0, !PT ;  /* 0x0000001f86867812 */ /* 0x000fe200078ec0ff */
[----:B------:R-:W-:Y:S01]  /*93d0*/  IMAD.SHL.U32 R11, R11, 0x1000000, RZ ;  /* 0x010000000b0b7824 */ /* 0x000fe200078e00ff */
[----:B------:R-:W-:Y:S01]  /*93e0*/  IADD3.X R9, PT, PT, R111, UR9, RZ, P1, !PT ;  /* 0x000000096f097c10 */ /* 0x000fe20008ffe4ff */
[----:B------:R-:W5:Y:S01]  /*93f0*/  LDG.E.64 R98, desc[UR24][R98.64] ;  /* 0x0000001862627981 */ /* 0x000f62000c1e1b00 */
[----:B------:R-:W-:-:S03]  /*9400*/  IADD3 R124, P0, PT, R8, UR8, RZ ;  /* 0x00000008087c7c10 */ /* 0x000fc6000ff1e0ff */
[----:B------:R0:W5:Y:S01]  /*9410*/  LDG.E.64 R44, desc[UR24][R8.64] ;  /* 0x00000018082c7981 */ /* 0x000162000c1e1b00 */
[----:B------:R-:W-:Y:S02]  /*9420*/  IADD3.X R125, PT, PT, R9, UR9, RZ, P0, !PT ;  /* 0x00000009097d7c10 */ /* 0x000fe400087fe4ff */
[----:B------:R-:W-:Y:S01]  /*9430*/  IADD3 R118, P0, PT, R124, UR8, RZ ;  /* 0x000000087c767c10 */ /* 0x000fe2000ff1e0ff */
[----:B------:R-:W5:Y:S03]  /*9440*/  LDG.E.64 R110, desc[UR24][R110.64] ;  /* 0x000000186e6e7981 */ /* 0x000f66000c1e1b00 */
[----:B------:R-:W-:Y:S01]  /*9450*/  IADD3.X R119, PT, PT, R125, UR9, RZ, P0, !PT ;  /* 0x000000097d777c10 */ /* 0x000fe200087fe4ff */
[----:B------:R1:W5:Y:S04]  /*9460*/  LDG.E.64 R40, desc[UR24][R124.64] ;  /* 0x000000187c287981 */ /* 0x000368000c1e1b00 */
[----:B------:R-:W5:Y:S04]  /*9470*/  LDG.E.64 R74, desc[UR24][R74.64] ;  /* 0x000000184a4a7981 */ /* 0x000f68000c1e1b00 */
[----:B------:R-:W5:Y:S01]  /*9480*/  LDG.E.64 R118, desc[UR24][R118.64] ;  /* 0x0000001876767981 */ /* 0x000f62000c1e1b00 */
[----:B0-----:R-:W-:-:S03]  /*9490*/  IMAD.SHL.U32 R8, R77, 0x1000000, RZ ;  /* 0x010000004d087824 */ /* 0x001fc600078e00ff */
[----:B------:R-:W0:Y:S02]  /*94a0*/  SHFL.IDX PT, R19, R19, R134, 0x1f ;  /* 0x00001f8613137589 */ /* 0x000e2400000e0000 */
[----:B------:R-:W-:Y:S01]  /*94b0*/  LOP3.LUT R51, R7, R8, RZ, 0xfc, !PT ;  /* 0x0000000807337212 */ /* 0x000fe200078efcff */
[----:B------:R-:W-:Y:S01]  /*94c0*/  VIADD R7, R10, 0xffffffe0 ;  /* 0xffffffe00a077836 */ /* 0x000fe20000000000 */
[----:B------:R-:W-:Y:S01]  /*94d0*/  LOP3.LUT R8, R120, 0xff, RZ, 0xc0, !PT ;  /* 0x000000ff78087812 */ /* 0x000fe200078ec0ff */
[----:B------:R1:W-:Y:S01]  /*94e0*/  SHFL.IDX PT, R136, R89, R134, 0x1f ;  /* 0x00001f8659887589 */ /* 0x0003e200000e0000 */
[----:B------:R-:W-:Y:S01]  /*94f0*/  LOP3.LUT R77, R37, R122, RZ, 0xfc, !PT ;  /* 0x0000007a254d7212 */ /* 0x000fe200078efcff */
[----:B--2---:R-:W-:Y:S01]  /*9500*/  IMAD.SHL.U32 R122, R86, 0x100, RZ ;  /* 0x00000100567a7824 */ /* 0x004fe200078e00ff */
[----:B------:R-:W-:Y:S01]  /*9510*/  LOP3.LUT R7, R7, 0xf8, RZ, 0xc0, !PT ;  /* 0x000000f807077812 */ /* 0x000fe200078ec0ff */
[----:B------:R-:W2:Y:S01]  /*9520*/  LDG.E.64 R62, desc[UR24][R62.64] ;  /* 0x000000183e3e7981 */ /* 0x000ea2000c1e1b00 */
[----:B------:R-:W-:-:S02]  /*9530*/  LOP3.LUT R9, R120, 0xff, RZ, 0xc0, !PT ;  /* 0x000000ff78097812 */ /* 0x000fc400078ec0ff */
[----:B-1----:R-:W-:Y:S02]  /*9540*/  LOP3.LUT R89, R39, R142, RZ, 0xfc, !PT ;  /* 0x0000008e27597212 */ /* 0x002fe400078efcff */
[----:B------:R-:W-:Y:S02]  /*9550*/  LOP3.LUT R39, R0, R11, RZ, 0xfc, !PT ;  /* 0x0000000b00277212 */ /* 0x000fe400078efcff */
[----:B------:R-:W-:Y:S02]  /*9560*/  F2FP.F16.E4M3.UNPACK_B R0, R8 ;  /* 0x00000008ff00723e */ /* 0x000fe400020006ff */
[----:B------:R-:W-:Y:S01]  /*9570*/  LOP3.LUT R8, R121, 0xff, RZ, 0xc0, !PT ;  /* 0x000000ff79087812 */ /* 0x000fe200078ec0ff */
[----:B------:R-:W-:Y:S01]  /*9580*/  IMAD.IADD R7, R16, 0x1, R7 ;  /* 0x0000000110077824 */ /* 0x000fe200078e0207 */
[----:B------:R-:W-:Y:S02]  /*9590*/  LOP3.LUT R122, R9, 0xff00, R122, 0xf8, !PT ;  /* 0x0000ff00097a7812 */ /* 0x000fe400078ef87a */
[----:B------:R-:W-:-:S02]  /*95a0*/  LOP3.LUT R9, R86, 0xff, RZ, 0xc0, !PT ;  /* 0x000000ff56097812 */ /* 0x000fc400078ec0ff */
[----:B------:R-:W-:Y:S02]  /*95b0*/  LOP3.LUT R11, R87, 0xff, RZ, 0xc0, !PT ;  /* 0x000000ff570b7812 */ /* 0x000fe400078ec0ff */
[----:B------:R-:W-:Y:S01]  /*95c0*/  F2FP.F16.E4M3.UNPACK_B R8, R8 ;  /* 0x00000008ff08723e */ /* 0x000fe200020006ff */
[----:B------:R-:W1:Y:S01]  /*95d0*/  SHFL.IDX PT, R130, R130, R134, 0x1f ;  /* 0x00001f8682827589 */ /* 0x000e6200000e0000 */
[----:B------:R-:W-:Y:S01]  /*95e0*/  F2FP.F16.E4M3.UNPACK_B R9, R9 ;  /* 0x00000009ff09723e */ /* 0x000fe200020006ff */
[----:B------:R-:W-:Y:S02]  /*95f0*/  HADD2.F32 R0, -RZ, R0.H0_H0 ;  /* 0x20000000ff007230 */ /* 0x000fe40000004100 */
[----:B------:R3:W-:Y:S01]  /*9600*/  STS.64 [R7], R60 ;  /* 0x0000003c07007388 */ /* 0x0007e20000000a00 */
[----:B------:R-:W-:-:S03]  /*9610*/  HADD2.F32 R8, -RZ, R8.H0_H0 ;  /* 0x20000008ff087230 */ /* 0x000fc60000004100 */
[----:B------:R3:W-:Y:S01]  /*9620*/  SHFL.IDX PT, R135, R128, R134, 0x1f ;  /* 0x00001f8680877589 */ /* 0x0007e200000e0000 */
[----:B------:R-:W-:Y:S01]  /*9630*/  LOP3.LUT R37, R126, 0xff000000, R123, 0xf8, !PT ;  /* 0xff0000007e257812 */ /* 0x000fe200078ef87b */
[----:B0-----:R-:W-:Y:S01]  /*9640*/  FADD R148, R148, R19 ;  /* 0x0000001394947221 */ /* 0x001fe20000000000 */
[----:B------:R-:W-:Y:S02]  /*9650*/  SHF.R.U64 R123, R86, 0x8, R87 ;  /* 0x00000008567b7819 */ /* 0x000fe40000001257 */
[----:B---3--:R-:W-:Y:S02]  /*9660*/  F2FP.F16.E4M3.UNPACK_B R60, R11 ;  /* 0x0000000bff3c723e */ /* 0x008fe400020006ff */
[----:B------:R-:W-:Y:S01]  /*9670*/  SHF.R.U64 R128, R120, 0x10, R121 ;  /* 0x0000001078807819 */ /* 0x000fe20000001279 */
[----:B------:R0:W-:Y:S01]  /*9680*/  SHFL.IDX PT, R137, R132, R134, 0x1f ;  /* 0x00001f8684897589 */ /* 0x0001e200000e0000 */
[----:B------:R-:W-:Y:S02]  /*9690*/  HADD2.F32 R19, -RZ, R9.H0_H0 ;  /* 0x20000009ff137230 */ /* 0x000fe40000004100 */
[----:B------:R-:W-:Y:S01]  /*96a0*/  FFMA R0, R0, UR13, RZ ;  /* 0x0000000d00007c23 */ /* 0x000fe200080000ff */
[----:B------:R-:W-:Y:S01]  /*96b0*/  LOP3.LUT R124, R128, 0xff, RZ, 0xc0, !PT ;  /* 0x000000ff807c7812 */ /* 0x000fe200078ec0ff */
[----:B------:R-:W-:Y:S01]  /*96c0*/  HADD2.F32 R125, -RZ, R60.H0_H0 ;  /* 0x2000003cff7d7230 */ /* 0x000fe20000004100 */
[----:B------:R3:W-:Y:S01]  /*96d0*/  SHFL.IDX PT, R140, R127, R134, 0x1f ;  /* 0x00001f867f8c7589 */ /* 0x0007e200000e0000 */
[----:B------:R-:W-:Y:S01]  /*96e0*/  FFMA R8, R8, UR13, RZ ;  /* 0x0000000d08087c23 */ /* 0x000fe200080000ff */
[----:B------:R-:W-:-:S02]  /*96f0*/  LOP3.LUT R123, R124, 0xff00, R123, 0xf8, !PT ;  /* 0x0000ff007c7b7812 */ /* 0x000fc400078ef87b */
[C-C-:B0-----:R-:W-:Y:S01]  /*9700*/  SHF.R.U64 R132, R120.reuse, 0x18, R121.reuse ;  /* 0x0000001878847819 */ /* 0x141fe20000001279 */
[----:B------:R0:W-:Y:S01]  /*9710*/  SHFL.IDX PT, R138, R131, R134, 0x1f ;  /* 0x00001f86838a7589 */ /* 0x0001e200000e0000 */
[--C-:B------:R-:W-:Y:S02]  /*9720*/  SHF.R.U32.HI R11, RZ, 0x18, R121.reuse ;  /* 0x00000018ff0b7819 */ /* 0x100fe40000011679 */
[----:B---3--:R-:W-:Y:S01]  /*9730*/  SHF.R.U64 R127, R120, 0x8, R121 ;  /* 0x00000008787f7819 */ /* 0x008fe20000001279 */
[----:B------:R-:W3:Y:S01]  /*9740*/  SHFL.IDX PT, R133, R133, R134, 0x1f ;  /* 0x00001f8685857589 */ /* 0x000ee200000e0000 */
[----:B------:R-:W-:Y:S01]  /*9750*/  FFMA R124, R19, UR13, R0 ;  /* 0x0000000d137c7c23 */ /* 0x000fe20008000000 */
[----:B------:R-:W-:Y:S01]  /*9760*/  FFMA R120, R125, UR13, R8 ;  /* 0x0000000d7d787c23 */ /* 0x000fe20008000008 */
[----:B------:R-:W-:Y:S02]  /*9770*/  SHF.R.U64 R126, R86, 0x10, R87 ;  /* 0x00000010567e7819 */ /* 0x000fe40000001257 */
[----:B0-----:R-:W-:-:S02]  /*9780*/  LOP3.LUT R131, R132, 0xff, RZ, 0xc0, !PT ;  /* 0x000000ff84837812 */ /* 0x001fc400078ec0ff */
[----:B------:R-:W-:Y:S02]  /*9790*/  LOP3.LUT R0, R127, 0xff, RZ, 0xc0, !PT ;  /* 0x000000ff7f007812 */ /* 0x000fe400078ec0ff */
[----:B------:R-:W-:Y:S02]  /*97a0*/  LOP3.LUT R125, R86, 0xffff, RZ, 0xc0, !PT ;  /* 0x0000ffff567d7812 */ /* 0x000fe400078ec0ff */
[----:B------:R-:W-:Y:S02]  /*97b0*/  LOP3.LUT R8, R128, 0xff, RZ, 0xc0, !PT ;  /* 0x000000ff80087812 */ /* 0x000fe400078ec0ff */
[----:B------:R-:W-:Y:S02]  /*97c0*/  F2FP.F16.E4M3.UNPACK_B R9, R11 ;  /* 0x0000000bff09723e */ /* 0x000fe400020006ff */
[----:B------:R-:W-:Y:S02]  /*97d0*/  SHF.R.U32.HI R19, RZ, 0x18, R87 ;  /* 0x00000018ff137819 */ /* 0x000fe40000011657 */
[----:B------:R-:W-:-:S02]  /*97e0*/  LOP3.LUT R60, R131, 0xff00, R126, 0xf8, !PT ;  /* 0x0000ff00833c7812 */ /* 0x000fc400078ef87e */
[----:B------:R-:W-:Y:S02]  /*97f0*/  F2FP.F16.E4M3.UNPACK_B R0, R0 ;  /* 0x00000000ff00723e */ /* 0x000fe400020006ff */
[----:B------:R-:W-:Y:S02]  /*9800*/  SHF.R.U32.HI R125, RZ, 0x8, R125 ;  /* 0x00000008ff7d7819 */ /* 0x000fe4000001167d */
[----:B------:R-:W-:Y:S02]  /*9810*/  LOP3.LUT R126, R126, 0xff, RZ, 0xc0, !PT ;  /* 0x000000ff7e7e7812 */ /* 0x000fe400078ec0ff */
[----:B------:R-:W-:Y:S01]  /*9820*/  F2FP.F16.E4M3.UNPACK_B R8, R8 ;  /* 0x00000008ff08723e */ /* 0x000fe200020006ff */
[----:B------:R-:W-:Y:S01]  /*9830*/  HADD2.F32 R9, -RZ, R9.H0_H0 ;  /* 0x20000009ff097230 */ /* 0x000fe20000004100 */
[----:B------:R-:W-:Y:S01]  /*9840*/  F2FP.F16.E4M3.UNPACK_B R128, R19 ;  /* 0x00000013ff80723e */ /* 0x000fe200020006ff */
[----:B------:R-:W-:Y:S01]  /*9850*/  HADD2.F32 R0, -RZ, R0.H0_H0 ;  /* 0x20000000ff007230 */ /* 0x000fe20000004100 */
[----:B------:R-:W-:Y:S01]  /*9860*/  F2FP.F16.E4M3.UNPACK_B R125, R125 ;  /* 0x0000007dff7d723e */ /* 0x000fe200020006ff */
[----:B------:R-:W-:Y:S01]  /*9870*/  HADD2.F32 R8, -RZ, R8.H0_H0 ;  /* 0x20000008ff087230 */ /* 0x000fe20000004100 */
[----:B------:R-:W-:Y:S01]  /*9880*/  F2FP.F16.E4M3.UNPACK_B R126, R126 ;  /* 0x0000007eff7e723e */ /* 0x000fe200020006ff */
[----:B-1----:R-:W-:Y:S01]  /*9890*/  FADD R149, R149, R130 ;  /* 0x0000008295957221 */ /* 0x002fe20000000000 */
[----:B------:R-:W-:-:S02]  /*98a0*/  HADD2.F32 R130, -RZ, R128.H0_H0 ;  /* 0x20000080ff827230 */ /* 0x000fc40000004100 */
[----:B------:R-:W-:Y:S01]  /*98b0*/  FFMA R9, R9, UR13, RZ ;  /* 0x0000000d09097c23 */ /* 0x000fe200080000ff */
[----:B------:R-:W-:Y:S02]  /*98c0*/  HADD2.F32 R125, -RZ, R125.H0_H0 ;  /* 0x2000007dff7d7230 */ /* 0x000fe40000004100 */
[----:B------:R-:W-:Y:S01]  /*98d0*/  FFMA R0, R0, UR13, RZ ;  /* 0x0000000d00007c23 */ /* 0x000fe200080000ff */
[----:B------:R-:W-:Y:S02]  /*98e0*/  HADD2.F32 R131, -RZ, R126.H0_H0 ;  /* 0x2000007eff837230 */ /* 0x000fe40000004100 */
[----:B------:R-:W-:Y:S01]  /*98f0*/  FFMA R8, R8, UR13, RZ ;  /* 0x0000000d08087c23 */ /* 0x000fe200080000ff */
[----:B------:R-:W-:Y:S01]  /*9900*/  LOP3.LUT R128, R132, 0xff, RZ, 0xc0, !PT ;  /* 0x000000ff84807812 */ /* 0x000fe200078ec0ff */
[----:B------:R-:W-:Y:S01]  /*9910*/  FFMA R126, R130, UR13, R9 ;  /* 0x0000000d827e7c23 */ /* 0x000fe20008000009 */
[----:B------:R-:W-:Y:S01]  /*9920*/  FFMA R125, R125, UR13, R0 ;  /* 0x0000000d7d7d7c23 */ /* 0x000fe20008000000 */
[----:B------:R-:W-:Y:S01]  /*9930*/  FFMA R9, R131, UR13, R8 ;  /* 0x0000000d83097c23 */ /* 0x000fe20008000008 */
[----:B------:R-:W-:-:S02]  /*9940*/  F2FP.F16.E4M3.UNPACK_B R0, R128 ;  /* 0x00000080ff00723e */ /* 0x000fc400020006ff */
[----:B------:R-:W-:Y:S02]  /*9950*/  LOP3.LUT R131, R127, 0xff, RZ, 0xc0, !PT ;  /* 0x000000ff7f837812 */ /* 0x000fe400078ec0ff */
[----:B------:R-:W-:Y:S01]  /*9960*/  SHF.R.U32.HI R128, RZ, 0x8, R121 ;  /* 0x00000008ff807819 */ /* 0x000fe20000011679 */
[----:B---3--:R-:W-:Y:S01]  /*9970*/  FADD R160, R160, R133 ;  /* 0x00000085a0a07221 */ /* 0x008fe20000000000 */
[----:B------:R-:W-:Y:S02]  /*9980*/  LOP3.LUT R131, R131, 0xff00, R86, 0xf8, !PT ;  /* 0x0000ff0083837812 */ /* 0x000fe400078ef856 */
[----:B------:R-:W-:Y:S02]  /*9990*/  LOP3.LUT R133, R121, 0xff, RZ, 0xc0, !PT ;  /* 0x000000ff79857812 */ /* 0x000fe400078ec0ff */
[----:B------:R-:W-:Y:S02]  /*99a0*/  SHF.R.U64 R86, R86, 0x18, R87 ;  /* 0x0000001856567819 */ /* 0x000fe40000001257 */
[----:B------:R-:W-:-:S02]  /*99b0*/  LOP3.LUT R8, R128, 0xff, RZ, 0xc0, !PT ;  /* 0x000000ff80087812 */ /* 0x000fc400078ec0ff */
[----:B------:R-:W-:Y:S01]  /*99c0*/  LOP3.LUT R128, R128, 0xff, RZ, 0xc0, !PT ;  /* 0x000000ff80807812 */ /* 0x000fe200078ec0ff */
[----:B------:R-:W-:Y:S01]  /*99d0*/  FADD R152, R152, R135 ;  /* 0x0000008798987221 */ /* 0x000fe20000000000 */
[----:B------:R-:W-:Y:S02]  /*99e0*/  SHF.R.U32.HI R132, RZ, 0x10, R121 ;  /* 0x00000010ff847819 */ /* 0x000fe40000011679 */
[--C-:B------:R-:W-:Y:S02]  /*99f0*/  SHF.R.U32.HI R135, RZ, 0x8, R87.reuse ;  /* 0x00000008ff877819 */ /* 0x100fe40000011657 */
[----:B------:R-:W-:Y:S02]  /*9a00*/  LOP3.LUT R121, R133, 0xff00, R86, 0xf8, !PT ;  /* 0x0000ff0085797812 */ /* 0x000fe400078ef856 */
[----:B------:R-:W-:Y:S02]  /*9a10*/  LOP3.LUT R127, R86, 0xff, RZ, 0xc0, !PT ;  /* 0x000000ff567f7812 */ /* 0x000fe400078ec0ff */
[----:B------:R-:W-:-:S02]  /*9a20*/  LOP3.LUT R86, R128, 0xff00, R87, 0xf8, !PT ;  /* 0x0000ff0080567812 */ /* 0x000fc400078ef857 */
[----:B------:R-:W-:Y:S02]  /*9a30*/  SHF.R.U32.HI R133, RZ, 0x10, R87 ;  /* 0x00000010ff857819 */ /* 0x000fe40000011657 */
[C---:B------:R-:W-:Y:S02]  /*9a40*/  LOP3.LUT R87, R132.reuse, 0xff, RZ, 0xc0, !PT ;  /* 0x000000ff84577812 */ /* 0x040fe400078ec0ff */
[----:B------:R-:W-:Y:S01]  /*9a50*/  LOP3.LUT R128, R132, 0xff, RZ, 0xc0, !PT ;  /* 0x000000ff84807812 */ /* 0x000fe200078ec0ff */
[----:B------:R-:W-:Y:S01]  /*9a60*/  HADD2.F32 R0, -RZ, R0.H0_H0 ;  /* 0x20000000ff007230 */ /* 0x000fe20000004100 */
[----:B------:R-:W-:Y:S02]  /*9a70*/  F2FP.F16.E4M3.UNPACK_B R8, R8 ;  /* 0x00000008ff08723e */ /* 0x000fe400020006ff */
[----:B------:R-:W-:Y:S02]  /*9a80*/  LOP3.LUT R132, R135, 0xff, RZ, 0xc0, !PT ;  /* 0x000000ff87847812 */ /* 0x000fe400078ec0ff */
[----:B------:R-:W-:-:S02]  /*9a90*/  F2FP.F16.E4M3.UNPACK_B R130, R127 ;  /* 0x0000007fff82723e */ /* 0x000fc400020006ff */
[----:B------:R-:W-:Y:S02]  /*9aa0*/  LOP3.LUT R133, R133, 0xff, RZ, 0xc0, !PT ;  /* 0x000000ff85857812 */ /* 0x000fe400078ec0ff */
[----:B------:R-:W-:Y:S01]  /*9ab0*/  F2FP.F16.E4M3.UNPACK_B R127, R87 ;  /* 0x00000057ff7f723e */ /* 0x000fe200020006ff */
[----:B------:R-:W-:Y:S01]  /*9ac0*/  HADD2.F32 R8, -RZ, R8.H0_H0 ;  /* 0x20000008ff087230 */ /* 0x000fe20000004100 */
[----:B------:R-:W-:Y:S01]  /*9ad0*/  F2FP.F16.E4M3.UNPACK_B R132, R132 ;  /* 0x00000084ff84723e */ /* 0x000fe200020006ff */
[----:B------:R-:W-:Y:S01]  /*9ae0*/  FFMA R87, R0, UR13, RZ ;  /* 0x0000000d00577c23 */ /* 0x000fe200080000ff */
[----:B------:R-:W-:Y:S01]  /*9af0*/  F2FP.F16.E4M3.UNPACK_B R133, R133 ;  /* 0x00000085ff85723e */ /* 0x000fe200020006ff */
[----:B------:R-:W-:Y:S02]  /*9b00*/  HADD2.F32 R0, -RZ, R127.H0_H0 ;  /* 0x2000007fff007230 */ /* 0x000fe40000004100 */
[----:B------:R-:W-:Y:S01]  /*9b10*/  FFMA R8, R8, UR13, RZ ;  /* 0x0000000d08087c23 */ /* 0x000fe200080000ff */
[----:B------:R-:W-:Y:S01]  /*9b20*/  HADD2.F32 R127, -RZ, R132.H0_H0 ;  /* 0x20000084ff7f7230 */ /* 0x000fe20000004100 */
[----:B------:R-:W-:Y:S01]  /*9b30*/  LOP3.LUT R132, R14, 0xff, RZ, 0xc0, !PT ;  /* 0x000000ff0e847812 */ /* 0x000fe200078ec0ff */
[----:B------:R-:W-:-:S02]  /*9b40*/  HADD2.F32 R130, -RZ, R130.H0_H0 ;  /* 0x20000082ff827230 */ /* 0x000fc40000004100 */
[----:B------:R-:W-:Y:S01]  /*9b50*/  FFMA R0, R0, UR13, RZ ;  /* 0x0000000d00007c23 */ /* 0x000fe200080000ff */
[----:B------:R-:W-:Y:S02]  /*9b60*/  HADD2.F32 R133, -RZ, R133.H0_H0 ;  /* 0x20000085ff857230 */ /* 0x000fe40000004100 */
[----:B------:R-:W-:Y:S01]  /*9b70*/  FFMA R127, R127, UR13, R8 ;  /* 0x0000000d7f7f7c23 */ /* 0x000fe20008000008 */
[----:B------:R-:W-:Y:S01]  /*9b80*/  SHF.R.U32.HI R8, RZ, 0x18, R15 ;  /* 0x00000018ff087819 */ /* 0x000fe2000001160f */
[----:B------:R-:W-:Y:S01]  /*9b90*/  FFMA R87, R130, UR13, R87 ;  /* 0x0000000d82577c23 */ /* 0x000fe20008000057 */
[----:B------:R-:W-:Y:S01]  /*9ba0*/  F2FP.F16.E4M3.UNPACK_B R132, R132 ;  /* 0x00000084ff84723e */ /* 0x000fe200020006ff */
[----:B------:R-:W-:Y:S01]  /*9bb0*/  FFMA R130, R133, UR13, R0 ;  /* 0x0000000d85827c23 */ /* 0x000fe20008000000 */
[----:B------:R-:W-:Y:S01]  /*9bc0*/  LOP3.LUT R134, R15, 0xff, RZ, 0xc0, !PT ;  /* 0x000000ff0f867812 */ /* 0x000fe200078ec0ff */
[----:B------:R-:W-:Y:S01]  /*9bd0*/  FADD R129, R129, R136 ;  /* 0x0000008881817221 */ /* 0x000fe20000000000 */
[----:B------:R-:W-:Y:S01]  /*9be0*/  IMAD.U32 R133, R14, 0x10000, RZ ;  /* 0x000100000e857824 */ /* 0x000fe200078e00ff */
[----:B------:R-:W-:Y:S01]  /*9bf0*/  LOP3.LUT R128, R128, 0xff00, R135, 0xf8, !PT ;  /* 0x0000ff0080807812 */ /* 0x000fe200078ef887 */
[----:B------:R-:W-:Y:S01]  /*9c00*/  IMAD.SHL.U32 R136, R14, 0x100, RZ ;  /* 0x000001000e887824 */ /* 0x000fe200078e00ff */
[----:B------:R-:W-:Y:S01]  /*9c10*/  F2FP.F16.E4M3.UNPACK_B R0, R8 ;  /* 0x00000008ff00723e */ /* 0x000fe200020006ff */
[----:B------:R-:W-:Y:S01]  /*9c20*/  HADD2.F32 R135, -RZ, R132.H0_H0 ;  /* 0x20000084ff877230 */ /* 0x000fe20000004100 */
[----:B------:R-:W-:-:S02]  /*9c30*/  F2FP.F16.E4M3.UNPACK_B R134, R134 ;  /* 0x00000086ff86723e */ /* 0x000fc400020006ff */
[----:B------:R-:W-:Y:S01]  /*9c40*/  LOP3.LUT R132, R122, 0xff0000, R133, 0xf8, !PT ;  /* 0x00ff00007a847812 */ /* 0x000fe200078ef885 */
[----:B------:R-:W-:Y:S01]  /*9c50*/  FADD R150, R150, R137 ;  /* 0x0000008996967221 */ /* 0x000fe20000000000 */
[----:B------:R-:W-:Y:S01]  /*9c60*/  LOP3.LUT R133, R131, 0xff0000, R136, 0xf8, !PT ;  /* 0x00ff000083857812 */ /* 0x000fe200078ef888 */
[----:B------:R-:W-:Y:S02]  /*9c70*/  HADD2.F32 R131, -RZ, R0.H0_H0 ;  /* 0x20000000ff837230 */ /* 0x000fe40000004100 */
[----:B------:R-:W-:Y:S01]  /*9c80*/  FFMA R0, R135, UR13, R124 ;  /* 0x0000000d87007c23 */ /* 0x000fe2000800007c */
[----:B------:R-:W-:Y:S01]  /*9c90*/  HADD2.F32 R137, -RZ, R134.H0_H0 ;  /* 0x20000086ff897230 */ /* 0x000fe20000004100 */
[C-C-:B------:R-:W-:Y:S02]  /*9ca0*/  SHF.R.U64 R135, R14.reuse, 0x8, R15.reuse ;  /* 0x000000080e877819 */ /* 0x140fe4000000120f */
[----:B------:R-:W-:Y:S01]  /*9cb0*/  SHF.R.U64 R122, R14, 0x10, R15 ;  /* 0x000000100e7a7819 */ /* 0x000fe2000000120f */
[----:B------:R-:W-:Y:S01]  /*9cc0*/  FFMA R126, R131, UR13, R126 ;  /* 0x0000000d837e7c23 */ /* 0x000fe2000800007e */
[----:B------:R-:W-:Y:S01]  /*9cd0*/  FFMA R120, R137, UR13, R120 ;  /* 0x0000000d89787c23 */ /* 0x000fe20008000078 */
[----:B------:R-:W-:-:S02]  /*9ce0*/  LOP3.LUT R131, R60, 0xff0000, R135, 0xf8, !PT ;  /* 0x00ff00003c837812 */ /* 0x000fc400078ef887 */
[----:B------:R-:W-:Y:S02]  /*9cf0*/  LOP3.LUT R60, R135, 0xff, RZ, 0xc0, !PT ;  /* 0x000000ff873c7812 */ /* 0x000fe400078ec0ff */
[----:B------:R-:W-:Y:S02]  /*9d00*/  SHF.R.U64 R137, R14, 0x18, R15 ;  /* 0x000000180e897819 */ /* 0x000fe4000000120f */
[----:B------:R-:W-:Y:S02]  /*9d10*/  LOP3.LUT R121, R121, 0xff0000, R122, 0xf8, !PT ;  /* 0x00ff000079797812 */ /* 0x000fe400078ef87a */
[----:B------:R-:W-:Y:S02]  /*9d20*/  LOP3.LUT R122, R122, 0xff, RZ, 0xc0, !PT ;  /* 0x000000ff7a7a7812 */ /* 0x000fe400078ec0ff */
[----:B------:R-:W-:Y:S02]  /*9d30*/  F2FP.F16.E4M3.UNPACK_B R60, R60 ;  /* 0x0000003cff3c723e */ /* 0x000fe400020006ff */
[----:B------:R-:W-:-:S02]  /*9d40*/  LOP3.LUT R124, R137, 0xff, RZ, 0xc0, !PT ;  /* 0x000000ff897c7812 */ /* 0x000fc400078ec0ff */
[----:B------:R-:W-:Y:S02]  /*9d50*/  LOP3.LUT R123, R123, 0xff0000, R14, 0xf8, !PT ;  /* 0x00ff00007b7b7812 */ /* 0x000fe400078ef80e */
[----:B------:R-:W-:Y:S01]  /*9d60*/  F2FP.F16.E4M3.UNPACK_B R14, R122 ;  /* 0x0000007aff0e723e */ /* 0x000fe200020006ff */
[----:B------:R-:W-:Y:S01]  /*9d70*/  HADD2.F32 R60, -RZ, R60.H0_H0 ;  /* 0x2000003cff3c7230 */ /* 0x000fe20000004100 */
[----:B------:R-:W-:Y:S02]  /*9d80*/  F2FP.F16.E4M3.UNPACK_B R124, R124 ;  /* 0x0000007cff7c723e */ /* 0x000fe400020006ff */
[--C-:B------:R-:W-:Y:S02]  /*9d90*/  SHF.R.U32.HI R135, RZ, 0x8, R15.reuse ;  /* 0x00000008ff877819 */ /* 0x100fe4000001160f */
[--C-:B------:R-:W-:Y:S01]  /*9da0*/  SHF.R.U32.HI R134, RZ, 0x10, R15.reuse ;  /* 0x00000010ff867819 */ /* 0x100fe2000001160f */
[----:B------:R-:W-:Y:S01]  /*9db0*/  HADD2.F32 R14, -RZ, R14.H0_H0 ;  /* 0x2000000eff0e7230 */ /* 0x000fe20000004100 */
[----:B------:R-:W-:Y:S01]  /*9dc0*/  LOP3.LUT R122, R128, 0xff0000, R15, 0xf8, !PT ;  /* 0x00ff0000807a7812 */ /* 0x000fe200078ef80f */
[----:B------:R-:W-:Y:S01]  /*9dd0*/  HADD2.F32 R124, -RZ, R124.H0_H0 ;  /* 0x2000007cff7c7230 */ /* 0x000fe20000004100 */
[----:B------:R-:W-:Y:S01]  /*9de0*/  LOP3.LUT R128, R135, 0xff, RZ, 0xc0, !PT ;  /* 0x000000ff87807812 */ /* 0x000fe200078ec0ff */
[----:B------:R-:W-:Y:S01]  /*9df0*/  FFMA R15, R60, UR13, R125 ;  /* 0x0000000d3c0f7c23 */ /* 0x000fe2000800007d */
[----:B------:R-:W-:-:S02]  /*9e00*/  LOP3.LUT R134, R134, 0xff, RZ, 0xc0, !PT ;  /* 0x000000ff86867812 */ /* 0x000fc400078ec0ff */
[----:B----4-:R-:W-:Y:S01]  /*9e10*/  LOP3.LUT R60, R13, 0xff, RZ, 0xc0, !PT ;  /* 0x000000ff0d3c7812 */ /* 0x010fe200078ec0ff */
[----:B------:R-:W-:Y:S01]  /*9e20*/  FFMA R9, R14, UR13, R9 ;  /* 0x0000000d0e097c23 */ /* 0x000fe20008000009 */
[----:B------:R-:W-:Y:S01]  /*9e30*/  F2FP.F16.E4M3.UNPACK_B R128, R128 ;  /* 0x00000080ff80723e */ /* 0x000fe200020006ff */
[----:B------:R-:W-:Y:S01]  /*9e40*/  FFMA R14, R124, UR13, R87 ;  /* 0x0000000d7c0e7c23 */ /* 0x000fe20008000057 */
[----:B------:R-:W-:Y:S01]  /*9e50*/  F2FP.F16.E4M3.UNPACK_B R134, R134 ;  /* 0x00000086ff86723e */ /* 0x000fe200020006ff */
[----:B------:R-:W-:Y:S01]  /*9e60*/  IMAD.SHL.U32 R125, R12, 0x1000000, RZ ;  /* 0x010000000c7d7824 */ /* 0x000fe200078e00ff */
[----:B------:R-:W-:Y:S01]  /*9e70*/  F2FP.F16.E4M3.UNPACK_B R124, R60 ;  /* 0x0000003cff7c723e */ /* 0x000fe200020006ff */
[----:B------:R-:W-:Y:S02]  /*9e80*/  HADD2.F32 R128, -RZ, R128.H0_H0 ;  /* 0x20000080ff807230 */ /* 0x000fe40000004100 */
[----:B------:R-:W-:Y:S01]  /*9e90*/  HADD2.F32 R87, -RZ, R134.H0_H0 ;  /* 0x20000086ff577230 */ /* 0x000fe20000004100 */
[----:B------:R-:W-:Y:S01]  /*9ea0*/  LOP3.LUT R60, R132, 0xff000000, R125, 0xf8, !PT ;  /* 0xff000000843c7812 */ /* 0x000fe200078ef87d */
[----:B------:R-:W-:-:S02]  /*9eb0*/  IMAD.U32 R134, R12, 0x10000, RZ ;  /* 0x000100000c867824 */ /* 0x000fc400078e00ff */
[----:B------:R-:W-:Y:S01]  /*9ec0*/  HADD2.F32 R125, -RZ, R124.H0_H0 ;  /* 0x2000007cff7d7230 */ /* 0x000fe20000004100 */
[----:B------:R-:W-:Y:S01]  /*9ed0*/  SHF.R.U32.HI R124, RZ, 0x18, R13 ;  /* 0x00000018ff7c7819 */ /* 0x000fe2000001160d */
[----:B------:R-:W-:Y:S01]  /*9ee0*/  FFMA R127, R128, UR13, R127 ;  /* 0x0000000d807f7c23 */ /* 0x000fe2000800007f */
[----:B------:R-:W-:Y:S01]  /*9ef0*/  LOP3.LUT R132, R133, 0xff000000, R134, 0xf8, !PT ;  /* 0xff00000085847812 */ /* 0x000fe200078ef886 */
[C---:B------:R-:W-:Y:S01]  /*9f00*/  IMAD.SHL.U32 R128, R19.reuse, 0x100, RZ ;  /* 0x0000010013807824 */ /* 0x040fe200078e00ff */
[----:B------:R-:W-:Y:S01]  /*9f10*/  SHF.L.U64.HI R135, R19, 0x8, RZ ;  /* 0x0000000813877819 */ /* 0x000fe200000102ff */
[C---:B------:R-:W-:Y:S01]  /*9f20*/  IMAD.U32 R19, R8.reuse, 0x10000, RZ ;  /* 0x0001000008137824 */ /* 0x040fe200078e00ff */
[----:B------:R-:W-:Y:S01]  /*9f30*/  SHF.L.U64.HI R133, R8, 0x10, RZ ;  /* 0x0000001008857819 */ /* 0x000fe200000102ff */
[C---:B------:R-:W-:Y:S01]  /*9f40*/  IMAD.SHL.U32 R134, R124.reuse, 0x1000000, RZ ;  /* 0x010000007c867824 */ /* 0x040fe200078e00ff */
[----:B------:R-:W-:Y:S02]  /*9f50*/  SHF.L.U64.HI R8, R124, 0x18, RZ ;  /* 0x000000187c087819 */ /* 0x000fe400000102ff */
[----:B------:R-:W-:Y:S01]  /*9f60*/  F2FP.F16.E4M3.UNPACK_B R124, R124 ;  /* 0x0000007cff7c723e */ /* 0x000fe200020006ff */
[----:B------:R-:W-:Y:S01]  /*9f70*/  FFMA R87, R87, UR13, R130 ;  /* 0x0000000d57577c23 */ /* 0x000fe20008000082 */
[----:B------:R-:W-:Y:S01]  /*9f80*/  LOP3.LUT R8, R8, R135, R133, 0xfe, !PT ;  /* 0x0000008708087212 */ /* 0x000fe200078efe85 */
[----:B------:R-:W-:-:S02]  /*9f90*/  IMAD.SHL.U32 R130, R12, 0x100, RZ ;  /* 0x000001000c827824 */ /* 0x000fc400078e00ff */
[----:B------:R-:W-:Y:S01]  /*9fa0*/  HADD2.F32 R133, -RZ, R124.H0_H0 ;  /* 0x2000007cff857230 */ /* 0x000fe20000004100 */
[----:B------:R-:W-:Y:S02]  /*9fb0*/  SHF.R.U32.HI R124, RZ, 0x8, R13 ;  /* 0x00000008ff7c7819 */ /* 0x000fe4000001160d */
[----:B------:R-:W-:Y:S01]  /*9fc0*/  LOP3.LUT R134, R134, R128, R19, 0xfe, !PT ;  /* 0x0000008086867212 */ /* 0x000fe200078efe13 */
[----:B------:R-:W-:Y:S01]  /*9fd0*/  FFMA R19, R125, UR13, R120 ;  /* 0x0000000d7d137c23 */ /* 0x000fe20008000078 */
[----:B------:R-:W-:Y:S02]  /*9fe0*/  LOP3.LUT R120, R12, 0xff, RZ, 0xc0, !PT ;  /* 0x000000ff0c787812 */ /* 0x000fe400078ec0ff */
[----:B------:R-:W-:Y:S02]  /*9ff0*/  LOP3.LUT R124, R124, 0xff, RZ, 0xc0, !PT ;  /* 0x000000ff7c7c7812 */ /* 0x000fe400078ec0ff */
[----:B------:R-:W-:Y:S02]  /*a000*/  LOP3.LUT R130, R123, 0xff000000, R130, 0xf8, !PT ;  /* 0xff0000007b827812 */ /* 0x000fe400078ef882 */
[----:B------:R-:W-:-:S02]  /*a010*/  SHF.R.U64 R136, R12, 0x8, R13 ;  /* 0x000000080c887819 */ /* 0x000fc4000000120d */
[----:B------:R-:W-:Y:S02]  /*a020*/  LOP3.LUT R128, R131, 0xff000000, R12, 0xf8, !PT ;  /* 0xff00000083807812 */ /* 0x000fe400078ef80c */
[C-C-:B------:R-:W-:Y:S02]  /*a030*/  SHF.R.U64 R125, R12.reuse, 0x10, R13.reuse ;  /* 0x000000100c7d7819 */ /* 0x140fe4000000120d */
[--C-:B------:R-:W-:Y:S02]  /*a040*/  SHF.R.U64 R123, R12, 0x18, R13.reuse ;  /* 0x000000180c7b7819 */ /* 0x100fe4000000120d */
[----:B------:R-:W-:Y:S02]  /*a050*/  SHF.R.U32.HI R131, RZ, 0x10, R13 ;  /* 0x00000010ff837819 */ /* 0x000fe4000001160d */
[----:B------:R-:W-:Y:S02]  /*a060*/  F2FP.F16.E4M3.UNPACK_B R13, R120 ;  /* 0x00000078ff0d723e */ /* 0x000fe400020006ff */
[----:B------:R-:W-:-:S02]  /*a070*/  LOP3.LUT R120, R134, R11, RZ, 0xfc, !PT ;  /* 0x0000000b86787212 */ /* 0x000fc400078efcff */
[----:B------:R-:W-:Y:S02]  /*a080*/  F2FP.F16.E4M3.UNPACK_B R124, R124 ;  /* 0x0000007cff7c723e */ /* 0x000fe400020006ff */
[----:B------:R-:W-:Y:S02]  /*a090*/  LOP3.LUT R11, R136, 0xff, RZ, 0xc0, !PT ;  /* 0x000000ff880b7812 */ /* 0x000fe400078ec0ff */
[----:B------:R-:W-:Y:S01]  /*a0a0*/  LOP3.LUT R86, R86, 0xff0000, R137, 0xf8, !PT ;  /* 0x00ff000056567812 */ /* 0x000fe200078ef889 */
[----:B------:R-:W-:Y:S01]  /*a0b0*/  HADD2.F32 R134, -RZ, R124.H0_H0 ;  /* 0x2000007cff867230 */ /* 0x000fe20000004100 */
[----:B------:R-:W-:Y:S01]  /*a0c0*/  F2FP.F16.E4M3.UNPACK_B R11, R11 ;  /* 0x0000000bff0b723e */ /* 0x000fe200020006ff */
[----:B------:R-:W-:Y:S01]  /*a0d0*/  FFMA R12, R133, UR13, R126 ;  /* 0x0000000d850c7c23 */ /* 0x000fe2000800007e */
[----:B------:R-:W-:Y:S02]  /*a0e0*/  LOP3.LUT R124, R86, 0xff000000, R125, 0xf8, !PT ;  /* 0xff000000567c7812 */ /* 0x000fe400078ef87d */
[----:B------:R-:W-:-:S02]  /*a0f0*/  LOP3.LUT R125, R125, 0xff, RZ, 0xc0, !PT ;  /* 0x000000ff7d7d7812 */ /* 0x000fc400078ec0ff */
[----:B------:R-:W-:Y:S02]  /*a100*/  LOP3.LUT R126, R131, 0xff, RZ, 0xc0, !PT ;  /* 0x000000ff837e7812 */ /* 0x000fe400078ec0ff */
[----:B------:R-:W-:Y:S01]  /*a110*/  LOP3.LUT R122, R122, 0xff000000, R123, 0xf8, !PT ;  /* 0xff0000007a7a7812 */ /* 0x000fe200078ef87b */
[----:B------:R-:W-:Y:S01]  /*a120*/  HADD2.F32 R86, -RZ, R11.H0_H0 ;  /* 0x2000000bff567230 */ /* 0x000fe20000004100 */
[----:B------:R-:W-:Y:S02]  /*a130*/  LOP3.LUT R123, R123, 0xff, RZ, 0xc0, !PT ;  /* 0x000000ff7b7b7812 */ /* 0x000fe400078ec0ff */
[----:B------:R-:W-:Y:S02]  /*a140*/  F2FP.F16.E4M3.UNPACK_B R125, R125 ;  /* 0x0000007dff7d723e */ /* 0x000fe400020006ff */
[----:B------:R-:W-:Y:S02]  /*a150*/  F2FP.F16.E4M3.UNPACK_B R131, R126 ;  /* 0x0000007eff83723e */ /* 0x000fe400020006ff */
[----:B------:R-:W-:Y:S01]  /*a160*/  F2FP.F16.E4M3.UNPACK_B R123, R123 ;  /* 0x0000007bff7b723e */ /* 0x000fe200020006ff */
[----:B------:R-:W-:Y:S01]  /*a170*/  FFMA R15, R86, UR13, R15 ;  /* 0x0000000d560f7c23 */ /* 0x000fe2000800000f */
[----:B------:R-:W-:Y:S01]  /*a180*/  HADD2.F32 R13, -RZ, R13.H0_H0 ;  /* 0x2000000dff0d7230 */ /* 0x000fe20000004100 */
[----:B------:R-:W-:Y:S01]  /*a190*/  LOP3.LUT R126, R121, 0xff000000, R136, 0xf8, !PT ;  /* 0xff000000797e7812 */ /* 0x000fe200078ef888 */
[----:B------:R-:W-:Y:S01]  /*a1a0*/  HADD2.F32 R86, -RZ, R125.H0_H0 ;  /* 0x2000007dff567230 */ /* 0x000fe20000004100 */
[----:B-----5:R-:W-:Y:S01]  /*a1b0*/  LOP3.LUT R125, R113, 0xff, RZ, 0xc0, !PT ;  /* 0x000000ff717d7812 */ /* 0x020fe200078ec0ff */
[----:B------:R-:W-:Y:S01]  /*a1c0*/  HADD2.F32 R136, -RZ, R131.H0_H0 ;  /* 0x20000083ff887230 */ /* 0x000fe20000004100 */
[----:B------:R-:W-:Y:S01]  /*a1d0*/  LOP3.LUT R121, R112, 0xff, RZ, 0xc0, !PT ;  /* 0x000000ff70797812 */ /* 0x000fe200078ec0ff */
[----:B------:R-:W-:-:S02]  /*a1e0*/  HADD2.F32 R123, -RZ, R123.H0_H0 ;  /* 0x2000007bff7b7230 */ /* 0x000fc40000004100 */
[----:B------:R-:W-:Y:S01]  /*a1f0*/  FFMA R0, R13, UR13, R0 ;  /* 0x0000000d0d007c23 */ /* 0x000fe20008000000 */
[----:B------:R-:W-:Y:S01]  /*a200*/  F2FP.F16.E4M3.UNPACK_B R125, R125 ;  /* 0x0000007dff7d723e */ /* 0x000fe200020006ff */
[----:B------:R-:W-:Y:S01]  /*a210*/  FFMA R13, R136, UR13, R87 ;  /* 0x0000000d880d7c23 */ /* 0x000fe20008000057 */
[----:B------:R-:W-:Y:S01]  /*a220*/  SHF.R.U32.HI R87, RZ, 0x18, R113 ;  /* 0x00000018ff577819 */ /* 0x000fe20000011671 */
[----:B------:R-:W-:Y:S01]  /*a230*/  FFMA R14, R123, UR13, R14 ;  /* 0x0000000d7b0e7c23 */ /* 0x000fe2000800000e */
[----:B------:R-:W-:Y:S01]  /*a240*/  F2FP.F16.E4M3.UNPACK_B R121, R121 ;  /* 0x00000079ff79723e */ /* 0x000fe200020006ff */
[----:B------:R-:W-:Y:S01]  /*a250*/  FFMA R9, R86, UR13, R9 ;  /* 0x0000000d56097c23 */ /* 0x000fe20008000009 */
[----:B------:R-:W-:Y:S01]  /*a260*/  SHF.R.U64 R123, R112, 0x8, R113 ;  /* 0x00000008707b7819 */ /* 0x000fe20000001271 */
[----:B------:R-:W-:Y:S01]  /*a270*/  FFMA R11, R134, UR13, R127 ;  /* 0x0000000d860b7c23 */ /* 0x000fe2000800007f */
[----:B------:R-:W-:Y:S01]  /*a280*/  HADD2.F32 R86, -RZ, R125.H0_H0 ;  /* 0x2000007dff567230 */ /* 0x000fe20000004100 */
[----:B------:R-:W-:Y:S01]  /*a290*/  F2FP.F16.E4M3.UNPACK_B R127, R87 ;  /* 0x00000057ff7f723e */ /* 0x000fe200020006ff */
[----:B------:R-:W-:Y:S01]  /*a2a0*/  HADD2.F32 R121, -RZ, R121.H0_H0 ;  /* 0x20000079ff797230 */ /* 0x000fe20000004100 */
[----:B------:R-:W-:-:S02]  /*a2b0*/  SHF.R.U64 R125, R112, 0x10, R113 ;  /* 0x00000010707d7819 */ /* 0x000fc40000001271 */
[----:B------:R-:W-:Y:S01]  /*a2c0*/  LOP3.LUT R123, R123, 0xff, RZ, 0xc0, !PT ;  /* 0x000000ff7b7b7812 */ /* 0x000fe200078ec0ff */
[----:B------:R-:W-:Y:S01]  /*a2d0*/  FFMA R86, R86, UR13, R19 ;  /* 0x0000000d56567c23 */ /* 0x000fe20008000013 */
[----:B------:R-:W-:Y:S01]  /*a2e0*/  HADD2.F32 R127, -RZ, R127.H0_H0 ;  /* 0x2000007fff7f7230 */ /* 0x000fe20000004100 */
[----:B------:R-:W-:Y:S01]  /*a2f0*/  LOP3.LUT R19, R125, 0xff, RZ, 0xc0, !PT ;  /* 0x000000ff7d137812 */ /* 0x000fe200078ec0ff */
[----:B------:R-:W-:Y:S01]  /*a300*/  FFMA R0, R121, UR13, R0 ;  /* 0x0000000d79007c23 */ /* 0x000fe20008000000 */
[----:B------:R-:W-:Y:S02]  /*a310*/  F2FP.F16.E4M3.UNPACK_B R123, R123 ;  /* 0x0000007bff7b723e */ /* 0x000fe400020006ff */
[--C-:B------:R-:W-:Y:S02]  /*a320*/  SHF.R.U64 R121, R112, 0x18, R113.reuse ;  /* 0x0000001870797819 */ /* 0x100fe40000001271 */
[----:B------:R-:W-:Y:S01]  /*a330*/  SHF.R.U32.HI R125, RZ, 0x8, R113 ;  /* 0x00000008ff7d7819 */ /* 0x000fe20000011671 */
[----:B------:R-:W-:Y:S01]  /*a340*/  FFMA R12, R127, UR13, R12 ;  /* 0x0000000d7f0c7c23 */ /* 0x000fe2000800000c */
[----:B------:R-:W-:Y:S01]  /*a350*/  F2FP.F16.E4M3.UNPACK_B R19, R19 ;  /* 0x00000013ff13723e */ /* 0x000fe200020006ff */
[----:B------:R-:W-:Y:S01]  /*a360*/  HADD2.F32 R134, -RZ, R123.H0_H0 ;  /* 0x2000007bff867230 */ /* 0x000fe20000004100 */
[----:B------:R-:W-:-:S02]  /*a370*/  LOP3.LUT R121, R121, 0xff, RZ, 0xc0, !PT ;  /* 0x000000ff79797812 */ /* 0x000fc400078ec0ff */
[----:B------:R-:W-:Y:S02]  /*a380*/  SHF.R.U32.HI R127, RZ, 0x10, R113 ;  /* 0x00000010ff7f7819 */ /* 0x000fe40000011671 */
[----:B------:R-:W-:Y:S01]  /*a390*/  LOP3.LUT R123, R125, 0xff, RZ, 0xc0, !PT ;  /* 0x000000ff7d7b7812 */ /* 0x000fe200078ec0ff */
[----:B------:R-:W-:Y:S01]  /*a3a0*/  HADD2.F32 R136, -RZ, R19.H0_H0 ;  /* 0x20000013ff887230 */ /* 0x000fe20000004100 */
[----:B------:R-:W-:Y:S02]  /*a3b0*/  F2FP.F16.E4M3.UNPACK_B R121, R121 ;  /* 0x00000079ff79723e */ /* 0x000fe400020006ff */
[----:B------:R-:W-:Y:S02]  /*a3c0*/  LOP3.LUT R19, R127, 0xff, RZ, 0xc0, !PT ;  /* 0x000000ff7f137812 */ /* 0x000fe400078ec0ff */
[----:B------:R-:W-:Y:S02]  /*a3d0*/  F2FP.F16.E4M3.UNPACK_B R123, R123 ;  /* 0x0000007bff7b723e */ /* 0x000fe400020006ff */
[----:B------:R-:W-:Y:S01]  /*a3e0*/  SHF.R.U32.HI R131, RZ, 0x18, R47 ;  /* 0x00000018ff837819 */ /* 0x000fe2000001162f */
[----:B------:R-:W-:Y:S01]  /*a3f0*/  FFMA R125, R134, UR13, R15 ;  /* 0x0000000d867d7c23 */ /* 0x000fe2000800000f */
[----:B------:R-:W-:Y:S01]  /*a400*/  F2FP.F16.E4M3.UNPACK_B R19, R19 ;  /* 0x00000013ff13723e */ /* 0x000fe200020006ff */
[----:B------:R-:W-:Y:S01]  /*a410*/  FFMA R15, R136, UR13, R9 ;  /* 0x0000000d880f7c23 */ /* 0x000fe20008000009 */
[----:B------:R-:W-:Y:S01]  /*a420*/  HADD2.F32 R121, -RZ, R121.H0_H0 ;  /* 0x20000079ff797230 */ /* 0x000fe20000004100 */
[----:B------:R-:W-:Y:S01]  /*a430*/  LOP3.LUT R9, R46, 0xff, RZ, 0xc0, !PT ;  /* 0x000000ff2e097812 */ /* 0x000fe200078ec0ff */
[----:B------:R-:W-:-:S02]  /*a440*/  HADD2.F32 R134, -RZ, R123.H0_H0 ;  /* 0x2000007bff867230 */ /* 0x000fc40000004100 */
[----:B------:R-:W-:Y:S02]  /*a450*/  IMAD.SHL.U32 R123, R131, 0x100, RZ ;  /* 0x00000100837b7824 */ /* 0x000fe400078e00ff */
[----:B------:R-:W-:Y:S01]  /*a460*/  FFMA R14, R121, UR13, R14 ;  /* 0x0000000d790e7c23 */ /* 0x000fe2000800000e */
[----:B------:R-:W-:Y:S01]  /*a470*/  HADD2.F32 R136, -RZ, R19.H0_H0 ;  /* 0x20000013ff887230 */ /* 0x000fe20000004100 */
[----:B------:R-:W-:Y:S01]  /*a480*/  F2FP.F16.E4M3.UNPACK_B R9, R9 ;  /* 0x00000009ff09723e */ /* 0x000fe200020006ff */
[----:B------:R-:W-:Y:S01]  /*a490*/  FFMA R19, R134, UR13, R11 ;  /* 0x0000000d86137c23 */ /* 0x000fe2000800000b */
[----:B------:R-:W-:Y:S02]  /*a4a0*/  F2FP.F16.E4M3.UNPACK_B R121, R131 ;  /* 0x00000083ff79723e */ /* 0x000fe400020006ff */
[----:B------:R-:W-:Y:S02]  /*a4b0*/  LOP3.LUT R11, R123, R8, R87, 0xfe, !PT ;  /* 0x000000087b0b7212 */ /* 0x000fe400078efe57 */
[----:B------:R-:W-:-:S02]  /*a4c0*/  LOP3.LUT R87, R47, 0xff, RZ, 0xc0, !PT ;  /* 0x000000ff2f577812 */ /* 0x000fc400078ec0ff */
[----:B------:R-:W-:Y:S02]  /*a4d0*/  LOP3.LUT R131, R61, 0xff000000, RZ, 0xc0, !PT ;  /* 0xff0000003d837812 */ /* 0x000fe400078ec0ff */
[C---:B------:R-:W-:Y:S01]  /*a4e0*/  SHF.R.U64 R8, R46.reuse, 0x8, R47 ;  /* 0x000000082e087819 */ /* 0x040fe2000000122f */
[----:B------:R-:W-:Y:S01]  /*a4f0*/  HADD2.F32 R9, -RZ, R9.H0_H0 ;  /* 0x20000009ff097230 */ /* 0x000fe20000004100 */
[----:B------:R-:W-:Y:S01]  /*a500*/  F2FP.F16.E4M3.UNPACK_B R87, R87 ;  /* 0x00000057ff57723e */ /* 0x000fe200020006ff */
[----:B------:R-:W-:Y:S01]  /*a510*/  IMAD.SHL.U32 R134, R46, 0x100, RZ ;  /* 0x000001002e867824 */ /* 0x000fe200078e00ff */
[----:B------:R-:W-:Y:S02]  /*a520*/  LOP3.LUT R131, R131, 0xff, R112, 0xf8, !PT ;  /* 0x000000ff83837812 */ /* 0x000fe400078ef870 */
[----:B------:R-:W-:Y:S01]  /*a530*/  LOP3.LUT R8, R8, 0xff, RZ, 0xc0, !PT ;  /* 0x000000ff08087812 */ /* 0x000fe200078ec0ff */
[----:B------:R-:W-:Y:S02]  /*a540*/  HADD2.F32 R123, -RZ, R121.H0_H0 ;  /* 0x20000079ff7b7230 */ /* 0x000fe40000004100 */
[----:B------:R-:W-:Y:S01]  /*a550*/  FFMA R121, R9, UR13, R0 ;  /* 0x0000000d09797c23 */ /* 0x000fe20008000000 */
[----:B------:R-:W-:Y:S01]  /*a560*/  LOP3.LUT R131, R131, 0xff00, R134, 0xf8, !PT ;  /* 0x0000ff0083837812 */ /* 0x000fe200078ef886 */
[----:B------:R-:W-:Y:S01]  /*a570*/  HADD2.F32 R9, -RZ, R87.H0_H0 ;  /* 0x20000057ff097230 */ /* 0x000fe20000004100 */
[----:B------:R-:W-:Y:S01]  /*a580*/  F2FP.F16.E4M3.UNPACK_B R8, R8 ;  /* 0x00000008ff08723e */ /* 0x000fe200020006ff */
[----:B------:R-:W-:Y:S01]  /*a590*/  IMAD.U32 R134, R114, 0x10000, RZ ;  /* 0x0001000072867824 */ /* 0x000fe200078e00ff */
[----:B------:R-:W-:Y:S01]  /*a5a0*/  LOP3.LUT R61, R116, 0xff, RZ, 0xc0, !PT ;  /* 0x000000ff743d7812 */ /* 0x000fe200078ec0ff */
[----:B------:R-:W-:-:S02]  /*a5b0*/  IMAD.SHL.U32 R0, R42, 0x100, RZ ;  /* 0x000001002a007824 */ /* 0x000fc400078e00ff */
[----:B------:R-:W-:Y:S01]  /*a5c0*/  FFMA R9, R9, UR13, R86 ;  /* 0x0000000d09097c23 */ /* 0x000fe20008000056 */
[----:B------:R-:W-:Y:S01]  /*a5d0*/  HADD2.F32 R8, -RZ, R8.H0_H0 ;  /* 0x20000008ff087230 */ /* 0x000fe20000004100 */
[----:B------:R-:W-:Y:S01]  /*a5e0*/  LOP3.LUT R87, R131, 0xffffff, R134, 0xc8, !PT ;  /* 0x00ffffff83577812 */ /* 0x000fe200078ec886 */
[----:B------:R-:W-:Y:S01]  /*a5f0*/  IMAD.SHL.U32 R134, R98, 0x1000000, RZ ;  /* 0x0100000062867824 */ /* 0x000fe200078e00ff */
[----:B------:R-:W-:Y:S01]  /*a600*/  LOP3.LUT R86, R61, 0xff00, R0, 0xf8, !PT ;  /* 0x0000ff003d567812 */ /* 0x000fe200078ef800 */
[----:B------:R-:W-:Y:S02]  /*a610*/  VIADD R0, R10, 0xffffffd8 ;  /* 0xffffffd80a007836 */ /* 0x000fe40000000000 */
[----:B------:R-:W-:Y:S01]  /*a620*/  FFMA R123, R123, UR13, R12 ;  /* 0x0000000d7b7b7c23 */ /* 0x000fe2000800000c */
[----:B------:R-:W-:Y:S01]  /*a630*/  FFMA R12, R8, UR13, R125 ;  /* 0x0000000d080c7c23 */ /* 0x000fe2000800007d */
[----:B------:R-:W-:Y:S01]  /*a640*/  IMAD.SHL.U32 R8, R44, 0x100, RZ ;  /* 0x000001002c087824 */ /* 0x000fe200078e00ff */
[----:B------:R-:W-:-:S02]  /*a650*/  LOP3.LUT R61, R87, R134, RZ, 0xfc, !PT ;  /* 0x00000086573d7212 */ /* 0x000fc400078efcff */
[----:B------:R-:W-:Y:S02]  /*a660*/  LOP3.LUT R125, R110, 0xff, RZ, 0xc0, !PT ;  /* 0x000000ff6e7d7812 */ /* 0x000fe400078ec0ff */
[----:B------:R-:W-:Y:S02]  /*a670*/  LOP3.LUT R87, R0, 0xf8, RZ, 0xc0, !PT ;  /* 0x000000f800577812 */ /* 0x000fe400078ec0ff */
[----:B------:R-:W-:-:S03]  /*a680*/  LOP3.LUT R0, R125, 0xff00, R8, 0xf8, !PT ;  /* 0x0000ff007d007812 */ /* 0x000fc600078ef808 */
[----:B------:R-:W-:Y:S02]  /*a690*/  IMAD.IADD R8, R16, 0x1, R87 ;  /* 0x0000000110087824 */ /* 0x000fe400078e0257 */
[----:B------:R-:W-:Y:S02]  /*a6a0*/  IMAD.U32 R87, R40, 0x10000, RZ ;  /* 0x0001000028577824 */ /* 0x000fe400078e00ff */
[----:B------:R-:W-:Y:S01]  /*a6b0*/  IMAD.SHL.U32 R134, R118, 0x1000000, RZ ;  /* 0x0100000076867824 */ /* 0x000fe200078e00ff */
[----:B------:R0:W-:Y:S02]  /*a6c0*/  STS.64 [R8], R60 ;  /* 0x0000003c08007388 */ /* 0x0001e40000000a00 */
[----:B------:R-:W-:-:S04]  /*a6d0*/  LOP3.LUT R87, R0, 0xff0000, R87, 0xf8, !PT ;  /* 0x00ff000000577812 */ /* 0x000fc800078ef857 */
[----:B------:R-:W-:Y:S02]  /*a6e0*/  LOP3.LUT R87, R87, R134, RZ, 0xfc, !PT ;  /* 0x0000008657577212 */ /* 0x000fe400078efcff */
[----:B0-----:R-:W-:-:S04]  /*a6f0*/  IADD3 R60, P0, PT, R48, UR8, RZ ;  /* 0x00000008303c7c10 */ /* 0x001fc8000ff1e0ff */
[----:B------:R-:W-:Y:S02]  /*a700*/  IADD3.X R61, PT, PT, R49, UR9, RZ, P0, !PT ;  /* 0x00000009313d7c10 */ /* 0x000fe400087fe4ff */
[----:B------:R-:W-:Y:S01]  /*a710*/  IADD3 R134, P0, PT, R60, UR8, RZ ;  /* 0x000000083c867c10 */ /* 0x000fe2000ff1e0ff */
[----:B------:R-:W-:Y:S01]  /*a720*/  FFMA R13, R136, UR13, R13 ;  /* 0x0000000d880d7c23 */ /* 0x000fe2000800000d */
[----:B------:R-:W3:Y:S02]  /*a730*/  LDG.E.64 R48, desc[UR24][R48.64] ;  /* 0x0000001830307981 */ /* 0x000ee4000c1e1b00 */
[----:B------:R-:W-:Y:S02]  /*a740*/  IADD3.X R135, PT, PT, R61, UR9, RZ, P0, !PT ;  /* 0x000000093d877c10 */ /* 0x000fe400087fe4ff */
[----:B------:R-:W-:Y:S01]  /*a750*/  IADD3 R142, P0, PT, R134, UR8, RZ ;  /* 0x00000008868e7c10 */ /* 0x000fe2000ff1e0ff */
[----:B------:R-:W4:Y:S03]  /*a760*/  LDG.E.64 R60, desc[UR24][R60.64] ;  /* 0x000000183c3c7981 */ /* 0x000f26000c1e1b00 */
[----:B------:R-:W-:-:S02]  /*a770*/  IADD3.X R143, PT, PT, R135, UR9, RZ, P0, !PT ;  /* 0x00000009878f7c10 */ /* 0x000fc400087fe4ff */
[----:B------:R-:W-:Y:S01]  /*a780*/  IADD3 R136, P0, PT, R142, UR8, RZ ;  /* 0x000000088e887c10 */ /* 0x000fe2000ff1e0ff */
[----:B------:R-:W5:Y:S03]  /*a790*/  LDG.E.64 R134, desc[UR24][R134.64] ;  /* 0x0000001886867981 */ /* 0x000f66000c1e1b00 */
[----:B------:R-:W-:Y:S02]  /*a7a0*/  IADD3.X R137, PT, PT, R143, UR9, RZ, P0, !PT ;  /* 0x000000098f897c10 */ /* 0x000fe400087fe4ff */
[----:B------:R-:W-:Y:S01]  /*a7b0*/  IADD3 R144, P0, PT, R136, UR8, RZ ;  /* 0x0000000888907c10 */ /* 0x000fe2000ff1e0ff */
[----:B------:R-:W-:Y:S01]  /*a7c0*/  FADD R147, R147, R140 ;  /* 0x0000008c93937221 */ /* 0x000fe20000000000 */
[----:B------:R-:W-:Y:S01]  /*a7d0*/  FADD R151, R151, R138 ;  /* 0x0000008a97977221 */ /* 0x000fe20000000000 */
[----:B------:R-:W5:Y:S01]  /*a7e0*/  LDG.E.64 R142, desc[UR24][R142.64] ;  /* 0x000000188e8e7981 */ /* 0x000f62000c1e1b00 */
[----:B------:R-:W-:-:S02]  /*a7f0*/  IADD3.X R145, PT, PT, R137, UR9, RZ, P0, !PT ;  /* 0x0000000989917c10 */ /* 0x000fc400087fe4ff */
[----:B------:R-:W-:Y:S01]  /*a800*/  IADD3 R138, P0, PT, R144, UR8, RZ ;  /* 0x00000008908a7c10 */ /* 0x000fe2000ff1e0ff */
[----:B------:R-:W5:Y:S04]  /*a810*/  LDG.E.64 R136, desc[UR24][R136.64] ;  /* 0x0000001888887981 */ /* 0x000f68000c1e1b00 */
[----:B------:R0:W5:Y:S01]  /*a820*/  LDG.E.64 R140, desc[UR24][R144.64] ;  /* 0x00000018908c7981 */ /* 0x000162000c1e1b00 */
[----:B------:R-:W-:Y:S02]  /*a830*/  IADD3.X R139, PT, PT, R145, UR9, RZ, P0, !PT ;  /* 0x00000009918b7c10 */ /* 0x000fe400087fe4ff */
[----:B0-----:R-:W-:-:S04]  /*a840*/  IADD3 R144, P0, PT, R138, UR8, RZ ;  /* 0x000000088a907c10 */ /* 0x001fc8000ff1e0ff */
[----:B------:R-:W-:Y:S02]  /*a850*/  IADD3.X R145, PT, PT, R139, UR9, RZ, P0, !PT ;  /* 0x000000098b917c10 */ /* 0x000fe400087fe4ff */
[----:B------:R-:W5:Y:S04]  /*a860*/  LDG.E.64 R138, desc[UR24][R138.64] ;  /* 0x000000188a8a7981 */ /* 0x000f68000c1e1b00 */
[----:B------:R-:W5:Y:S01]  /*a870*/  LDG.E.64 R144, desc[UR24][R144.64] ;  /* 0x0000001890907981 */ /* 0x000f62000c1e1b00 */
[----:B------:R-:W-:Y:S01]  /*a880*/  IMAD.U32 R131, R74, 0x10000, RZ ;  /* 0x000100004a837824 */ /* 0x000fe200078e00ff */
[----:B------:R-:W-:Y:S02]  /*a890*/  SHF.R.U32.HI R163, RZ, 0x18, R43 ;  /* 0x00000018ffa37819 */ /* 0x000fe4000001162b */
[----:B------:R-:W-:-:S02]  /*a8a0*/  SHF.R.U32.HI R164, RZ, 0x18, R75 ;  /* 0x00000018ffa47819 */ /* 0x000fc4000001164b */
[----:B--2---:R-:W-:Y:S01]  /*a8b0*/  SHF.R.U32.HI R165, RZ, 0x18, R63 ;  /* 0x00000018ffa57819 */ /* 0x004fe2000001163f */
[----:B------:R-:W-:Y:S01]  /*a8c0*/  VIADD R0, R10, 0xffffffd0 ;  /* 0xffffffd00a007836 */ /* 0x000fe20000000000 */
[----:B------:R-:W-:Y:S01]  /*a8d0*/  LOP3.LUT R131, R86, 0xff0000, R131, 0xf8, !PT ;  /* 0x00ff000056837812 */ /* 0x000fe200078ef883 */
[----:B------:R-:W-:Y:S01]  /*a8e0*/  IMAD.SHL.U32 R86, R62, 0x1000000, RZ ;  /* 0x010000003e567824 */ /* 0x000fe200078e00ff */
[----:B------:R-:W-:Y:S02]  /*a8f0*/  SHF.L.U64.HI R133, R163, 0x8, RZ ;  /* 0x00000008a3857819 */ /* 0x000fe400000102ff */
[----:B------:R-:W-:Y:S02]  /*a900*/  SHF.L.U64.HI R125, R164, 0x10, RZ ;  /* 0x00000010a47d7819 */ /* 0x000fe400000102ff */
[C---:B------:R-:W-:Y:S01]  /*a910*/  SHF.L.U64.HI R162, R165.reuse, 0x18, RZ ;  /* 0x00000018a5a27819 */ /* 0x040fe200000102ff */
[----:B------:R-:W-:Y:S01]  /*a920*/  IMAD.SHL.U32 R146, R165, 0x1000000, RZ ;  /* 0x01000000a5927824 */ /* 0x000fe200078e00ff */
[----:B------:R-:W-:-:S02]  /*a930*/  LOP3.LUT R86, R131, 0xff000000, R86, 0xf8, !PT ;  /* 0xff00000083567812 */ /* 0x000fc400078ef856 */
[----:B------:R-:W-:Y:S01]  /*a940*/  LOP3.LUT R162, R162, R133, R125, 0xfe, !PT ;  /* 0x00000085a2a27212 */ /* 0x000fe200078efe7d */
[----:B------:R-:W-:Y:S01]  /*a950*/  IMAD.SHL.U32 R133, R163, 0x100, RZ ;  /* 0x00000100a3857824 */ /* 0x000fe200078e00ff */
[----:B------:R-:W-:Y:S01]  /*a960*/  LOP3.LUT R125, R0, 0xf8, RZ, 0xc0, !PT ;  /* 0x000000f8007d7812 */ /* 0x000fe200078ec0ff */
[----:B------:R-:W-:-:S04]  /*a970*/  IMAD.U32 R131, R164, 0x10000, RZ ;  /* 0x00010000a4837824 */ /* 0x000fc800078e00ff */
[----:B------:R-:W-:Y:S01]  /*a980*/  IMAD.IADD R0, R16, 0x1, R125 ;  /* 0x0000000110007824 */ /* 0x000fe200078e027d */
[----:B------:R-:W-:Y:S02]  /*a990*/  LOP3.LUT R146, R146, R133, R131, 0xfe, !PT ;  /* 0x0000008592927212 */ /* 0x000fe400078efe83 */
[C-C-:B------:R-:W-:Y:S02]  /*a9a0*/  SHF.R.U64 R125, R46.reuse, 0x10, R47.reuse ;  /* 0x000000102e7d7819 */ /* 0x140fe4000000122f */
[--C-:B------:R-:W-:Y:S02]  /*a9b0*/  SHF.R.U64 R131, R46, 0x18, R47.reuse ;  /* 0x000000182e837819 */ /* 0x100fe4000000122f */
[----:B------:R-:W-:Y:S02]  /*a9c0*/  LOP3.LUT R125, R125, 0xff, RZ, 0xc0, !PT ;  /* 0x000000ff7d7d7812 */ /* 0x000fe400078ec0ff */
[----:B------:R-:W-:Y:S01]  /*a9d0*/  LOP3.LUT R131, R131, 0xff, RZ, 0xc0, !PT ;  /* 0x000000ff83837812 */ /* 0x000fe200078ec0ff */
[----:B------:R0:W-:Y:S01]  /*a9e0*/  STS.64 [R0], R86 ;  /* 0x0000005600007388 */ /* 0x0001e20000000a00 */
[----:B------:R-:W-:-:S04]  /*a9f0*/  SHF.R.U32.HI R133, RZ, 0x10, R47 ;  /* 0x00000010ff857819 */ /* 0x000fc8000001162f */
[----:B------:R-:W-:Y:S02]  /*aa00*/  LOP3.LUT R133, R133, 0xff, RZ, 0xc0, !PT ;  /* 0x000000ff85857812 */ /* 0x000fe400078ec0ff */
[----:B0-----:R-:W-:Y:S02]  /*aa10*/  F2FP.F16.E4M3.UNPACK_B R86, R125 ;  /* 0x0000007dff56723e */ /* 0x001fe400020006ff */
[----:B------:R-:W-:Y:S02]  /*aa20*/  F2FP.F16.E4M3.UNPACK_B R125, R131 ;  /* 0x00000083ff7d723e */ /* 0x000fe400020006ff */
[----:B------:R-:W-:Y:S01]  /*aa30*/  SHF.R.U32.HI R131, RZ, 0x8, R47 ;  /* 0x00000008ff837819 */ /* 0x000fe2000001162f */
[----:B------:R-:W-:-:S03]  /*aa40*/  HADD2.F32 R153, -RZ, R86.H0_H0 ;  /* 0x20000056ff997230 */ /* 0x000fc60000004100 */
[----:B------:R-:W-:Y:S02]  /*aa50*/  LOP3.LUT R131, R131, 0xff, RZ, 0xc0, !PT ;  /* 0x000000ff83837812 */ /* 0x000fe400078ec0ff */
[----:B------:R-:W-:Y:S02]  /*aa60*/  F2FP.F16.E4M3.UNPACK_B R86, R133 ;  /* 0x00000085ff56723e */ /* 0x000fe400020006ff */
[----:B------:R-:W-:-:S03]  /*aa70*/  F2FP.F16.E4M3.UNPACK_B R131, R131 ;  /* 0x00000083ff83723e */ /* 0x000fc600020006ff */
[----:B------:R-:W-:Y:S02]  /*aa80*/  HADD2.F32 R86, -RZ, R86.H0_H0 ;  /* 0x20000056ff567230 */ /* 0x000fe40000004100 */
[----:B------:R-:W-:Y:S02]  /*aa90*/  HADD2.F32 R131, -RZ, R131.H0_H0 ;  /* 0x20000083ff837230 */ /* 0x000fe40000004100 */
[----:B------:R-:W-:Y:S02]  /*aaa0*/  HADD2.F32 R125, -RZ, R125.H0_H0 ;  /* 0x2000007dff7d7230 */ /* 0x000fe40000004100 */
[----:B------:R-:W-:Y:S01]  /*aab0*/  FFMA R13, R86, UR13, R13 ;  /* 0x0000000d560d7c23 */ /* 0x000fe2000800000d */
[----:B------:R-:W-:Y:S01]  /*aac0*/  LOP3.LUT R86, R101, 0xff000000, RZ, 0xc0, !PT ;  /* 0xff00000065567812 */ /* 0x000fe200078ec0ff */
[----:B------:R-:W-:Y:S01]  /*aad0*/  FFMA R19, R131, UR13, R19 ;  /* 0x0000000d83137c23 */ /* 0x000fe20008000013 */
[C-C-:B------:R-:W-:Y:S01]  /*aae0*/  SHF.L.U64.HI R131, R112.reuse, 0x18, R113.reuse ;  /* 0x0000001870837819 */ /* 0x140fe20000010271 */
[----:B------:R-:W-:Y:S01]  /*aaf0*/  FFMA R14, R125, UR13, R14 ;  /* 0x0000000d7d0e7c23 */ /* 0x000fe2000800000e */
[----:B------:R-:W-:-:S02]  /*ab00*/  SHF.L.U64.HI R125, R112, 0x10, R113 ;  /* 0x00000010707d7819 */ /* 0x000fc40000010271 */
[----:B------:R-:W-:Y:S02]  /*ab10*/  LOP3.LUT R131, R86, 0xff, R131, 0xf8, !PT ;  /* 0x000000ff56837812 */ /* 0x000fe400078ef883 */
[----:B------:R-:W-:Y:S02]  /*ab20*/  LOP3.LUT R86, R89, 0xff000000, RZ, 0xc0, !PT ;  /* 0xff00000059567812 */ /* 0x000fe400078ec0ff */
[----:B------:R-:W-:Y:S02]  /*ab30*/  SHF.L.U64.HI R112, R112, 0x8, R113 ;  /* 0x0000000870707819 */ /* 0x000fe40000010271 */
[----:B------:R-:W-:Y:S02]  /*ab40*/  LOP3.LUT R125, R86, 0xff, R125, 0xf8, !PT ;  /* 0x000000ff567d7812 */ /* 0x000fe400078ef87d */
[----:B------:R-:W-:-:S04]  /*ab50*/  LOP3.LUT R86, R77, 0xff000000, RZ, 0xc0, !PT ;  /* 0xff0000004d567812 */ /* 0x000fc800078ec0ff */
[----:B------:R-:W-:Y:S02]  /*ab60*/  LOP3.LUT R112, R86, 0xff, R112, 0xf8, !PT ;  /* 0x000000ff56707812 */ /* 0x000fe400078ef870 */
[----:B------:R-:W-:Y:S02]  /*ab70*/  LOP3.LUT R86, R65, 0xff000000, RZ, 0xc0, !PT ;  /* 0xff00000041567812 */ /* 0x000fe400078ec0ff */
[----:B------:R-:W-:Y:S02]  /*ab80*/  SHF.L.U64.HI R133, R46, 0x8, R47 ;  /* 0x000000082e857819 */ /* 0x000fe4000001022f */
[----:B------:R-:W-:-:S04]  /*ab90*/  LOP3.LUT R86, R86, 0xff, R113, 0xf8, !PT ;  /* 0x000000ff56567812 */ /* 0x000fc800078ef871 */
[----:B------:R-:W-:Y:S02]  /*aba0*/  LOP3.LUT R86, R86, 0xff00, R133, 0xf8, !PT ;  /* 0x0000ff0056567812 */ /* 0x000fe400078ef885 */
[----:B------:R-:W-:-:S04]  /*abb0*/  SHF.L.U64.HI R133, R46, 0x18, R47 ;  /* 0x000000182e857819 */ /* 0x000fc8000001022f */
[----:B------:R-:W-:Y:S02]  /*abc0*/  LOP3.LUT R125, R125, 0xff00, R133, 0xf8, !PT ;  /* 0x0000ff007d7d7812 */ /* 0x000fe400078ef885 */
[----:B------:R-:W-:Y:S02]  /*abd0*/  SHF.L.U64.HI R133, R46, 0x10, R47 ;  /* 0x000000102e857819 */ /* 0x000fe4000001022f */
[----:B------:R-:W-:Y:S02]  /*abe0*/  LOP3.LUT R46, R131, 0xff00, R46, 0xf8, !PT ;  /* 0x0000ff00832e7812 */ /* 0x000fe400078ef82e */
[----:B------:R-:W-:Y:S02]  /*abf0*/  SHF.R.U32.HI R113, RZ, 0x8, R113 ;  /* 0x00000008ff717819 */ /* 0x000fe40000011671 */
[----:B------:R-:W-:Y:S02]  /*ac00*/  LOP3.LUT R131, R51, 0xff000000, RZ, 0xc0, !PT ;  /* 0xff00000033837812 */ /* 0x000fe400078ec0ff */
[----:B------:R-:W-:-:S02]  /*ac10*/  LOP3.LUT R127, R127, 0xffffff00, R39, 0xf8, !PT ;  /* 0xffffff007f7f7812 */ /* 0x000fc400078ef827 */
[----:B------:R-:W-:Y:S02]  /*ac20*/  LOP3.LUT R113, R131, 0xff, R113, 0xf8, !PT ;  /* 0x000000ff83717812 */ /* 0x000fe400078ef871 */
[----:B------:R-:W-:Y:S02]  /*ac30*/  LOP3.LUT R127, R127, 0xff, RZ, 0xc0, !PT ;  /* 0x000000ff7f7f7812 */ /* 0x000fe400078ec0ff */
[--C-:B------:R-:W-:Y:S02]  /*ac40*/  SHF.R.U32.HI R131, RZ, 0x8, R47.reuse ;  /* 0x00000008ff837819 */ /* 0x100fe4000001162f */
[----:B------:R-:W-:Y:S02]  /*ac50*/  LOP3.LUT R113, R113, 0xff00, R47, 0xf8, !PT ;  /* 0x0000ff0071717812 */ /* 0x000fe400078ef82f */
[----:B------:R-:W-:Y:S02]  /*ac60*/  LOP3.LUT R47, R127, 0xff00, R131, 0xf8, !PT ;  /* 0x0000ff007f2f7812 */ /* 0x000fe400078ef883 */
[----:B------:R-:W-:Y:S01]  /*ac70*/  SHF.R.U32.HI R127, RZ, 0x18, R115 ;  /* 0x00000018ff7f7819 */ /* 0x000fe20000011673 */
[----:B------:R-:W-:Y:S01]  /*ac80*/  FFMA R15, R153, UR13, R15 ;  /* 0x0000000d990f7c23 */ /* 0x000fe2000800000f */
[----:B------:R-:W-:-:S02]  /*ac90*/  LOP3.LUT R112, R112, 0xff00, R133, 0xf8, !PT ;  /* 0x0000ff0070707812 */ /* 0x000fc400078ef885 */
[----:B------:R-:W-:Y:S01]  /*aca0*/  LOP3.LUT R133, R114, 0xff, RZ, 0xc0, !PT ;  /* 0x000000ff72857812 */ /* 0x000fe200078ec0ff */
[----:B------:R-:W-:Y:S01]  /*acb0*/  IMAD.U32 R153, R127, 0x10000, RZ ;  /* 0x000100007f997824 */ /* 0x000fe200078e00ff */
[----:B------:R-:W-:Y:S02]  /*acc0*/  F2FP.F16.E4M3.UNPACK_B R127, R127 ;  /* 0x0000007fff7f723e */ /* 0x000fe400020006ff */
[----:B------:R-:W-:Y:S02]  /*acd0*/  LOP3.LUT R131, R115, 0xff, RZ, 0xc0, !PT ;  /* 0x000000ff73837812 */ /* 0x000fe400078ec0ff */
[----:B------:R-:W-:Y:S01]  /*ace0*/  F2FP.F16.E4M3.UNPACK_B R133, R133 ;  /* 0x00000085ff85723e */ /* 0x000fe200020006ff */
[----:B------:R-:W-:Y:S01]  /*acf0*/  HADD2.F32 R127, -RZ, R127.H0_H0 ;  /* 0x2000007fff7f7230 */ /* 0x000fe20000004100 */
[----:B------:R-:W-:-:S03]  /*ad00*/  F2FP.F16.E4M3.UNPACK_B R131, R131 ;  /* 0x00000083ff83723e */ /* 0x000fc600020006ff */
[----:B------:R-:W-:Y:S02]  /*ad10*/  HADD2.F32 R133, -RZ, R133.H0_H0 ;  /* 0x20000085ff857230 */ /* 0x000fe40000004100 */
[----:B------:R-:W-:Y:S01]  /*ad20*/  FFMA R123, R127, UR13, R123 ;  /* 0x0000000d7f7b7c23 */ /* 0x000fe2000800007b */
[C---:B------:R-:W-:Y:S01]  /*ad30*/  SHF.R.U64 R127, R114.reuse, 0x18, R115 ;  /* 0x00000018727f7819 */ /* 0x040fe20000001273 */
[----:B------:R-:W-:Y:S01]  /*ad40*/  HADD2.F32 R131, -RZ, R131.H0_H0 ;  /* 0x20000083ff837230 */ /* 0x000fe20000004100 */
[----:B------:R-:W-:Y:S01]  /*ad50*/  LOP3.LUT R11, R11, R153, RZ, 0xfc, !PT ;  /* 0x000000990b0b7212 */ /* 0x000fe200078efcff */
[----:B------:R-:W-:Y:S01]  /*ad60*/  FFMA R121, R133, UR13, R121 ;  /* 0x0000000d85797c23 */ /* 0x000fe20008000079 */
[C---:B------:R-:W-:Y:S02]  /*ad70*/  SHF.R.U64 R133, R114.reuse, 0x10, R115 ;  /* 0x0000001072857819 */ /* 0x040fe40000001273 */
[----:B------:R-:W-:Y:S01]  /*ad80*/  LOP3.LUT R153, R127, 0xff, RZ, 0xc0, !PT ;  /* 0x000000ff7f997812 */ /* 0x000fe200078ec0ff */
[----:B------:R-:W-:Y:S01]  /*ad90*/  FFMA R9, R131, UR13, R9 ;  /* 0x0000000d83097c23 */ /* 0x000fe20008000009 */
[----:B------:R-:W-:-:S02]  /*ada0*/  SHF.R.U64 R131, R114, 0x8, R115 ;  /* 0x0000000872837819 */ /* 0x000fc40000001273 */
[----:B------:R-:W-:Y:S02]  /*adb0*/  LOP3.LUT R114, R133, 0xff, RZ, 0xc0, !PT ;  /* 0x000000ff85727812 */ /* 0x000fe400078ec0ff */
[----:B------:R-:W-:Y:S02]  /*adc0*/  F2FP.F16.E4M3.UNPACK_B R153, R153 ;  /* 0x00000099ff99723e */ /* 0x000fe400020006ff */
[----:B------:R-:W-:-:S03]  /*add0*/  F2FP.F16.E4M3.UNPACK_B R114, R114 ;  /* 0x00000072ff72723e */ /* 0x000fc600020006ff */
[----:B------:R-:W-:Y:S02]  /*ade0*/  HADD2.F32 R153, -RZ, R153.H0_H0 ;  /* 0x20000099ff997230 */ /* 0x000fe40000004100 */
[----:B------:R-:W-:-:S03]  /*adf0*/  HADD2.F32 R114, -RZ, R114.H0_H0 ;  /* 0x20000072ff727230 */ /* 0x000fc60000004100 */
[----:B------:R-:W-:Y:S01]  /*ae00*/  FFMA R14, R153, UR13, R14 ;  /* 0x0000000d990e7c23 */ /* 0x000fe2000800000e */
[----:B------:R-:W-:Y:S01]  /*ae10*/  SHF.R.U32.HI R153, RZ, 0x8, R115 ;  /* 0x00000008ff997819 */ /* 0x000fe20000011673 */
[----:B------:R-:W-:-:S03]  /*ae20*/  FFMA R15, R114, UR13, R15 ;  /* 0x0000000d720f7c23 */ /* 0x000fc6000800000f */
[----:B------:R-:W-:-:S04]  /*ae30*/  LOP3.LUT R114, R153, 0xff, RZ, 0xc0, !PT ;  /* 0x000000ff99727812 */ /* 0x000fc800078ec0ff */
[----:B------:R-:W-:-:S05]  /*ae40*/  F2FP.F16.E4M3.UNPACK_B R114, R114 ;  /* 0x00000072ff72723e */ /* 0x000fca00020006ff */
[----:B------:R-:W-:-:S05]  /*ae50*/  HADD2.F32 R114, -RZ, R114.H0_H0 ;  /* 0x20000072ff727230 */ /* 0x000fca0000004100 */
[----:B------:R-:W-:Y:S01]  /*ae60*/  FFMA R114, R114, UR13, R19 ;  /* 0x0000000d72727c23 */ /* 0x000fe20008000013 */
[----:B------:R-:W-:-:S04]  /*ae70*/  SHF.R.U32.HI R19, RZ, 0x10, R115 ;  /* 0x00000010ff137819 */ /* 0x000fc80000011673 */
[----:B------:R-:W-:-:S04]  /*ae80*/  LOP3.LUT R19, R19, 0xff, RZ, 0xc0, !PT ;  /* 0x000000ff13137812 */ /* 0x000fc800078ec0ff */
[----:B------:R-:W-:-:S05]  /*ae90*/  F2FP.F16.E4M3.UNPACK_B R19, R19 ;  /* 0x00000013ff13723e */ /* 0x000fca00020006ff */
[----:B------:R-:W-:-:S05]  /*aea0*/  HADD2.F32 R19, -RZ, R19.H0_H0 ;  /* 0x20000013ff137230 */ /* 0x000fca0000004100 */
[----:B------:R-:W-:Y:S01]  /*aeb0*/  FFMA R13, R19, UR13, R13 ;  /* 0x0000000d130d7c23 */ /* 0x000fe2000800000d */
[----:B------:R-:W-:-:S04]  /*aec0*/  LOP3.LUT R19, R98, 0xff, RZ, 0xc0, !PT ;  /* 0x000000ff62137812 */ /* 0x000fc800078ec0ff */
[----:B------:R-:W-:Y:S01]  /*aed0*/  F2FP.F16.E4M3.UNPACK_B R19, R19 ;  /* 0x00000013ff13723e */ /* 0x000fe200020006ff */
[----:B------:R-:W-:-:S04]  /*aee0*/  IMAD.U32 R127, R127, 0x10000, RZ ;  /* 0x000100007f7f7824 */ /* 0x000fc800078e00ff */
[----:B------:R-:W-:Y:S01]  /*aef0*/  HADD2.F32 R19, -RZ, R19.H0_H0 ;  /* 0x20000013ff137230 */ /* 0x000fe20000004100 */
[----:B------:R-:W-:-:S04]  /*af00*/  LOP3.LUT R154, R131, 0xff, RZ, 0xc0, !PT ;  /* 0x000000ff839a7812 */ /* 0x000fc800078ec0ff */
[----:B------:R-:W-:Y:S01]  /*af10*/  FFMA R121, R19, UR13, R121 ;  /* 0x0000000d13797c23 */ /* 0x000fe20008000079 */
[----:B------:R-:W-:Y:S01]  /*af20*/  SHF.R.U64 R19, R98, 0x8, R99 ;  /* 0x0000000862137819 */ /* 0x000fe20000001263 */
[----:B------:R-:W-:Y:S01]  /*af30*/  IMAD.U32 R153, R153, 0x10000, RZ ;  /* 0x0001000099997824 */ /* 0x000fe200078e00ff */
[----:B------:R-:W-:Y:S01]  /*af40*/  LOP3.LUT R112, R112, 0xffffff, R127, 0xc8, !PT ;  /* 0x00ffffff70707812 */ /* 0x000fe200078ec87f */
[----:B------:R-:W-:Y:S01]  /*af50*/  IMAD.U32 R127, R115, 0x10000, RZ ;  /* 0x00010000737f7824 */ /* 0x000fe200078e00ff */
[----:B------:R-:W-:Y:S02]  /*af60*/  LOP3.LUT R47, R47, 0xff0000, R115, 0xf8, !PT ;  /* 0x00ff00002f2f7812 */ /* 0x000fe400078ef873 */
[----:B------:R-:W-:Y:S02]  /*af70*/  F2FP.F16.E4M3.UNPACK_B R154, R154 ;  /* 0x0000009aff9a723e */ /* 0x000fe400020006ff */
[----:B------:R-:W-:Y:S02]  /*af80*/  LOP3.LUT R115, R19, 0xff, RZ, 0xc0, !PT ;  /* 0x000000ff13737812 */ /* 0x000fe400078ec0ff */
[----:B------:R-:W-:Y:S01]  /*af90*/  LOP3.LUT R113, R113, 0xffffff, R153, 0xc8, !PT ;  /* 0x00ffffff71717812 */ /* 0x000fe200078ec899 */
[----:B------:R-:W-:Y:S01]  /*afa0*/  HADD2.F32 R154, -RZ, R154.H0_H0 ;  /* 0x2000009aff9a7230 */ /* 0x000fe20000004100 */
[----:B------:R-:W-:-:S02]  /*afb0*/  F2FP.F16.E4M3.UNPACK_B R115, R115 ;  /* 0x00000073ff73723e */ /* 0x000fc400020006ff */
[--C-:B------:R-:W-:Y:S02]  /*afc0*/  SHF.R.U32.HI R153, RZ, 0x18, R99.reuse ;  /* 0x00000018ff997819 */ /* 0x100fe40000011663 */
[----:B------:R-:W-:Y:S01]  /*afd0*/  SHF.R.U32.HI R159, RZ, 0x8, R99 ;  /* 0x00000008ff9f7819 */ /* 0x000fe20000011663 */
[----:B------:R-:W-:Y:S01]  /*afe0*/  HADD2.F32 R115, -RZ, R115.H0_H0 ;  /* 0x20000073ff737230 */ /* 0x000fe20000004100 */
[----:B------:R-:W-:Y:S01]  /*aff0*/  LOP3.LUT R86, R86, 0xffffff, R127, 0xc8, !PT ;  /* 0x00ffffff56567812 */ /* 0x000fe200078ec87f */
[----:B------:R-:W-:Y:S01]  /*b000*/  FFMA R12, R154, UR13, R12 ;  /* 0x0000000d9a0c7c23 */ /* 0x000fe2000800000c */
[----:B------:R-:W-:Y:S02]  /*b010*/  F2FP.F16.E4M3.UNPACK_B R153, R153 ;  /* 0x00000099ff99723e */ /* 0x000fe400020006ff */
[----:B------:R-:W-:Y:S02]  /*b020*/  LOP3.LUT R127, R99, 0xff, RZ, 0xc0, !PT ;  /* 0x000000ff637f7812 */ /* 0x000fe400078ec0ff */
[----:B------:R-:W-:Y:S01]  /*b030*/  LOP3.LUT R157, R159, 0xff, RZ, 0xc0, !PT ;  /* 0x000000ff9f9d7812 */ /* 0x000fe200078ec0ff */
[----:B------:R-:W-:Y:S01]  /*b040*/  HADD2.F32 R153, -RZ, R153.H0_H0 ;  /* 0x20000099ff997230 */ /* 0x000fe20000004100 */
[----:B------:R-:W-:Y:S01]  /*b050*/  F2FP.F16.E4M3.UNPACK_B R127, R127 ;  /* 0x0000007fff7f723e */ /* 0x000fe200020006ff */
[----:B------:R-:W-:Y:S01]  /*b060*/  FFMA R12, R115, UR13, R12 ;  /* 0x0000000d730c7c23 */ /* 0x000fe2000800000c */
[----:B------:R-:W-:-:S02]  /*b070*/  SHF.R.U64 R115, R98, 0x10, R99 ;  /* 0x0000001062737819 */ /* 0x000fc40000001263 */
[----:B------:R-:W-:Y:S02]  /*b080*/  F2FP.F16.E4M3.UNPACK_B R157, R157 ;  /* 0x0000009dff9d723e */ /* 0x000fe400020006ff */
[----:B------:R-:W-:Y:S01]  /*b090*/  SHF.R.U64 R98, R98, 0x18, R99 ;  /* 0x0000001862627819 */ /* 0x000fe20000001263 */
[----:B------:R-:W-:Y:S02]  /*b0a0*/  HADD2.F32 R127, -RZ, R127.H0_H0 ;  /* 0x2000007fff7f7230 */ /* 0x000fe40000004100 */
[----:B------:R-:W-:Y:S01]  /*b0b0*/  FFMA R153, R153, UR13, R123 ;  /* 0x0000000d99997c23 */ /* 0x000fe2000800007b */
[----:B------:R-:W-:Y:S01]  /*b0c0*/  HADD2.F32 R157, -RZ, R157.H0_H0 ;  /* 0x2000009dff9d7230 */ /* 0x000fe20000004100 */
[----:B------:R-:W-:Y:S01]  /*b0d0*/  LOP3.LUT R123, R98, 0xff, RZ, 0xc0, !PT ;  /* 0x000000ff627b7812 */ /* 0x000fe200078ec0ff */
[----:B------:R-:W-:Y:S01]  /*b0e0*/  IMAD.IADD R17, R17, 0x1, R2 ;  /* 0x0000000111117824 */ /* 0x000fe200078e0202 */
[----:B------:R-:W-:Y:S01]  /*b0f0*/  SHF.R.U32.HI R161, RZ, 0x10, R99 ;  /* 0x00000010ffa17819 */ /* 0x000fe20000011663 */
[----:B------:R-:W-:Y:S01]  /*b100*/  FFMA R9, R127, UR13, R9 ;  /* 0x0000000d7f097c23 */ /* 0x000fe20008000009 */
[----:B------:R-:W-:Y:S01]  /*b110*/  F2FP.F16.E4M3.UNPACK_B R123, R123 ;  /* 0x0000007bff7b723e */ /* 0x000fe200020006ff */
[----:B------:R-:W-:Y:S01]  /*b120*/  VIADD R158, R17, 0x5 ;  /* 0x00000005119e7836 */ /* 0x000fe20000000000 */
[----:B------:R-:W-:Y:S01]  /*b130*/  LOP3.LUT R127, R115, 0xff, RZ, 0xc0, !PT ;  /* 0x000000ff737f7812 */ /* 0x000fe200078ec0ff */
[----:B------:R-:W-:Y:S01]  /*b140*/  FFMA R157, R157, UR13, R114 ;  /* 0x0000000d9d9d7c23 */ /* 0x000fe20008000072 */
[----:B------:R-:W-:Y:S01]  /*b150*/  LOP3.LUT R114, R161, 0xff, RZ, 0xc0, !PT ;  /* 0x000000ffa1727812 */ /* 0x000fe200078ec0ff */
[----:B------:R-:W-:Y:S01]  /*b160*/  HADD2.F32 R123, -RZ, R123.H0_H0 ;  /* 0x2000007bff7b7230 */ /* 0x000fe20000004100 */
[----:B------:R-:W-:-:S02]  /*b170*/  F2FP.F16.E4M3.UNPACK_B R127, R127 ;  /* 0x0000007fff7f723e */ /* 0x000fc400020006ff */
[----:B------:R-:W-:Y:S02]  /*b180*/  LOP3.LUT R158, R158, 0x1f, RZ, 0xc0, !PT ;  /* 0x0000001f9e9e7812 */ /* 0x000fe400078ec0ff */
[----:B------:R-:W-:Y:S01]  /*b190*/  F2FP.F16.E4M3.UNPACK_B R114, R114 ;  /* 0x00000072ff72723e */ /* 0x000fe200020006ff */
[----:B------:R-:W-:Y:S02]  /*b1a0*/  HADD2.F32 R127, -RZ, R127.H0_H0 ;  /* 0x2000007fff7f7230 */ /* 0x000fe40000004100 */
[----:B------:R-:W-:Y:S01]  /*b1b0*/  FFMA R14, R123, UR13, R14 ;  /* 0x0000000d7b0e7c23 */ /* 0x000fe2000800000e */
[----:B------:R4:W-:Y:S01]  /*b1c0*/  SHFL.IDX PT, R154, R12, R158, 0x1f ;  /* 0x00001f9e0c9a7589 */ /* 0x0009e200000e0000 */
[----:B------:R-:W-:-:S03]  /*b1d0*/  HADD2.F32 R114, -RZ, R114.H0_H0 ;  /* 0x20000072ff727230 */ /* 0x000fc60000004100 */
[----:B------:R3:W-:Y:S01]  /*b1e0*/  SHFL.IDX PT, R123, R9, R158, 0x1f ;  /* 0x00001f9e097b7589 */ /* 0x0007e200000e0000 */
[----:B------:R-:W-:Y:S01]  /*b1f0*/  FFMA R15, R127, UR13, R15 ;  /* 0x0000000d7f0f7c23 */ /* 0x000fe2000800000f */
[----:B----4-:R-:W-:Y:S01]  /*b200*/  IMAD.SHL.U32 R12, R60, 0x100, RZ ;  /* 0x000001003c0c7824 */ /* 0x010fe200078e00ff */
[----:B---3--:R-:W-:Y:S01]  /*b210*/  LOP3.LUT R9, R48, 0xff, RZ, 0xc0, !PT ;  /* 0x000000ff30097812 */ /* 0x008fe200078ec0ff */
[----:B------:R-:W-:-:S03]  /*b220*/  FFMA R13, R114, UR13, R13 ;  /* 0x0000000d720d7c23 */ /* 0x000fc6000800000d */
[----:B------:R-:W-:Y:S01]  /*b230*/  LOP3.LUT R9, R9, 0xff00, R12, 0xf8, !PT ;  /* 0x0000ff0009097812 */ /* 0x000fe200078ef80c */
[----:B-----5:R-:W-:Y:S01]  /*b240*/  IMAD.U32 R12, R134, 0x10000, RZ ;  /* 0x00010000860c7824 */ /* 0x020fe200078e00ff */
[----:B------:R-:W-:Y:S01]  /*b250*/  LOP3.LUT R87, R87, 0xff000000, RZ, 0xc0, !PT ;  /* 0xff00000057577812 */ /* 0x000fe200078ec0ff */
[----:B------:R-:W0:Y:S04]  /*b260*/  SHFL.IDX PT, R114, R121, R158, 0x1f ;  /* 0x00001f9e79727589 */ /* 0x000e2800000e0000 */
[----:B------:R-:W1:Y:S01]  /*b270*/  SHFL.IDX PT, R153, R153, R158, 0x1f ;  /* 0x00001f9e99997589 */ /* 0x000e6200000e0000 */
[----:B------:R-:W-:-:S03]  /*b280*/  LOP3.LUT R12, R9, 0xff0000, R12, 0xf8, !PT ;  /* 0x00ff0000090c7812 */ /* 0x000fc600078ef80c */
[----:B------:R-:W2:Y:S01]  /*b290*/  SHFL.IDX PT, R155, R15, R158, 0x1f ;  /* 0x00001f9e0f9b7589 */ /* 0x000ea200000e0000 */
[----:B------:R-:W-:-:S03]  /*b2a0*/  LOP3.LUT R9, R87, 0xff, R136, 0xf8, !PT ;  /* 0x000000ff57097812 */ /* 0x000fc600078ef888 */
[----:B------:R-:W3:Y:S04]  /*b2b0*/  SHFL.IDX PT, R156, R14, R158, 0x1f ;  /* 0x00001f9e0e9c7589 */ /* 0x000ee800000e0000 */
[----:B------:R-:W-:Y:S04]  /*b2c0*/  SHFL.IDX PT, R157, R157, R158, 0x1f ;  /* 0x00001f9e9d9d7589 */ /* 0x000fe800000e0000 */
[----:B------:R4:W5:Y:S02]  /*b2d0*/  SHFL.IDX PT, R158, R13, R158, 0x1f ;  /* 0x00001f9e0d9e7589 */ /* 0x00096400000e0000 */
[----:B----4-:R-:W-:-:S05]  /*b2e0*/  IMAD.SHL.U32 R13, R140, 0x100, RZ ;  /* 0x000001008c0d7824 */ /* 0x010fca00078e00ff */
[----:B------:R-:W-:Y:S01]  /*b2f0*/  LOP3.LUT R9, R9, 0xff00, R13, 0xf8, !PT ;  /* 0x0000ff0009097812 */ /* 0x000fe200078ef80d */
[----:B------:R-:W-:Y:S02]  /*b300*/  IMAD.SHL.U32 R13, R142, 0x1000000, RZ ;  /* 0x010000008e0d7824 */ /* 0x000fe400078e00ff */
[----:B------:R-:W-:-:S03]  /*b310*/  VIADD R10, R10, 0xffffffc8 ;  /* 0xffffffc80a0a7836 */ /* 0x000fc60000000000 */
[----:B------:R-:W-:Y:S01]  /*b320*/  LOP3.LUT R12, R12, 0xff000000, R13, 0xf8, !PT ;  /* 0xff0000000c0c7812 */ /* 0x000fe200078ef80d */
[----:B------:R-:W-:Y:S02]  /*b330*/  IMAD.U32 R13, R138, 0x10000, RZ ;  /* 0x000100008a0d7824 */ /* 0x000fe400078e00ff */
[----:B------:R-:W-:Y:S01]  /*b340*/  IMAD.U32 R131, R131, 0x10000, RZ ;  /* 0x0001000083837824 */ /* 0x000fe200078e00ff */
[----:B------:R-:W-:Y:S02]  /*b350*/  LOP3.LUT R10, R10, 0xf8, RZ, 0xc0, !PT ;  /* 0x000000f80a0a7812 */ /* 0x000fe400078ec0ff */
[----:B------:R-:W-:Y:S01]  /*b360*/  LOP3.LUT R9, R9, 0xffffff, R13, 0xc8, !PT ;  /* 0x00ffffff09097812 */ /* 0x000fe200078ec80d */
[----:B------:R-:W-:Y:S01]  /*b370*/  IMAD.SHL.U32 R13, R144, 0x1000000, RZ ;  /* 0x01000000900d7824 */ /* 0x000fe200078e00ff */
[----:B------:R-:W-:Y:S02]  /*b380*/  LOP3.LUT R46, R46, 0xffffff, R131, 0xc8, !PT ;  /* 0x00ffffff2e2e7812 */ /* 0x000fe400078ec883 */
[----:B------:R-:W-:Y:S01]  /*b390*/  SHF.R.U32.HI R131, RZ, 0x5, R2 ;  /* 0x00000005ff837819 */ /* 0x000fe20000011602 */
[----:B------:R-:W-:Y:S01]  /*b3a0*/  USHF.R.U32.HI UR8, URZ, 0x3, UR11 ;  /* 0x00000003ff087899 */ /* 0x000fe2000801160b */
[----:B------:R-:W-:Y:S01]  /*b3b0*/  LOP3.LUT R13, R9, R13, RZ, 0xfc, !PT ;  /* 0x0000000d090d7212 */ /* 0x000fe200078efcff */
[----:B------:R-:W-:Y:S01]  /*b3c0*/  IMAD.IADD R9, R16, 0x1, R10 ;  /* 0x0000000110097824 */ /* 0x000fe200078e020a */
[----:B------:R-:W-:Y:S01]  /*b3d0*/  USHF.R.U64 UR7, UR10, 0x3, UR11 ;  /* 0x000000030a077899 */ /* 0x000fe2000800120b */
[----:B------:R-:W-:Y:S01]  /*b3e0*/  IMAD.SHL.U32 R14, R131, 0x40, RZ ;  /* 0x00000040830e7824 */ /* 0x000fe200078e00ff */
[----:B------:R-:W-:-:S02]  /*b3f0*/  ULOP3.LUT UR19, UR10, 0xfffffff8, URZ, 0xc0, !UPT ;  /* 0xfffffff80a137892 */ /* 0x000fc4000f8ec0ff */
[----:B------:R4:W-:Y:S01]  /*b400*/  STS.64 [R9], R12 ;  /* 0x0000000c09007388 */ /* 0x0009e20000000a00 */
[----:B------:R-:W-:Y:S02]  /*b410*/  IMAD.IADD R16, R16, 0x1, R14 ;  /* 0x0000000110107824 */ /* 0x000fe400078e020e */
[----:B------:R-:W-:Y:S02]  /*b420*/  IMAD.U32 R133, R133, 0x10000, RZ ;  /* 0x0001000085857824 */ /* 0x000fe400078e00ff */
[C---:B----4-:R-:W-:Y:S02]  /*b430*/  IMAD R13, R14.reuse, UR8, RZ ;  /* 0x000000080e0d7c24 */ /* 0x050fe4000f8e02ff */
[----:B------:R-:W-:Y:S01]  /*b440*/  IMAD.WIDE.U32 R14, R14, UR7, RZ ;  /* 0x000000070e0e7c25 */ /* 0x000fe2000f8e00ff */
[----:B------:R-:W-:Y:S02]  /*b450*/  LOP3.LUT R125, R125, 0xffffff, R133, 0xc8, !PT ;  /* 0x00ffffff7d7d7812 */ /* 0x000fe400078ec885 */
[----:B------:R-:W-:-:S02]  /*b460*/  LOP3.LUT R12, R14, 0x1f, R18, 0xf8, !PT ;  /* 0x0000001f0e0c7812 */ /* 0x000fc400078ef812 */
[----:B------:R-:W-:Y:S01]  /*b470*/  IADD3 R10, P1, PT, R14, UR19, RZ ;  /* 0x000000130e0a7c10 */ /* 0x000fe2000ff3e0ff */
[----:B------:R-:W-:-:S05]  /*b480*/  IMAD.SHL.U32 R14, R115, 0x1000000, RZ ;  /* 0x01000000730e7824 */ /* 0x000fca00078e00ff */
[----:B------:R-:W-:Y:S01]  /*b490*/  LOP3.LUT R131, R125, R14, RZ, 0xfc, !PT ;  /* 0x0000000e7d837212 */ /* 0x000fe200078efcff */
[----:B------:R-:W-:Y:S02]  /*b4a0*/  IMAD.SHL.U32 R14, R159, 0x1000000, RZ ;  /* 0x010000009f0e7824 */ /* 0x000fe400078e00ff */
[----:B------:R-:W-:Y:S01]  /*b4b0*/  IMAD.SHL.U32 R19, R19, 0x1000000, RZ ;  /* 0x0100000013137824 */ /* 0x000fe200078e00ff */
[----:B------:R-:W-:Y:S02]  /*b4c0*/  LOP3.LUT R121, R11, 0xff000000, R99, 0xf8, !PT ;  /* 0xff0000000b797812 */ /* 0x000fe400078ef863 */
[----:B------:R-:W-:Y:S02]  /*b4d0*/  LOP3.LUT R125, R113, R14, RZ, 0xfc, !PT ;  /* 0x0000000e717d7212 */ /* 0x000fe400078efcff */
[----:B------:R-:W-:Y:S01]  /*b4e0*/  LOP3.LUT R14, R116, 0xff, RZ, 0xc0, !PT ;  /* 0x000000ff740e7812 */ /* 0x000fe200078ec0ff */
[----:B------:R-:W-:Y:S01]  /*b4f0*/  IMAD.SHL.U32 R99, R99, 0x1000000, RZ ;  /* 0x0100000063637824 */ /* 0x000fe200078e00ff */
[----:B------:R-:W-:Y:S01]  /*b500*/  LOP3.LUT R133, R46, R19, RZ, 0xfc, !PT ;  /* 0x000000132e857212 */ /* 0x000fe200078efcff */
[----:B------:R-:W-:Y:S01]  /*b510*/  IMAD.IADD R13, R15, 0x1, R13 ;  /* 0x000000010f0d7824 */ /* 0x000fe200078e020d */
[----:B------:R-:W-:-:S02]  /*b520*/  LOP3.LUT R15, R117, 0xff, RZ, 0xc0, !PT ;  /* 0x000000ff750f7812 */ /* 0x000fc400078ec0ff */
[----:B------:R-:W-:Y:S02]  /*b530*/  F2FP.F16.E4M3.UNPACK_B R14, R14 ;  /* 0x0000000eff0e723e */ /* 0x000fe400020006ff */
[----:B------:R-:W-:Y:S02]  /*b540*/  LOP3.LUT R46, R42, 0xff, RZ, 0xc0, !PT ;  /* 0x000000ff2a2e7812 */ /* 0x000fe400078ec0ff */
[----:B------:R-:W-:Y:S01]  /*b550*/  LOP3.LUT R127, R86, R99, RZ, 0xfc, !PT ;  /* 0x00000063567f7212 */ /* 0x000fe200078efcff */
[----:B------:R-:W-:Y:S01]  /*b560*/  IMAD.SHL.U32 R11, R98, 0x1000000, RZ ;  /* 0x01000000620b7824 */ /* 0x000fe200078e00ff */
[----:B------:R-:W-:Y:S01]  /*b570*/  F2FP.F16.E4M3.UNPACK_B R15, R15 ;  /* 0x0000000fff0f723e */ /* 0x000fe200020006ff */
[----:B------:R-:W-:Y:S01]  /*b580*/  HADD2.F32 R14, -RZ, R14.H0_H0 ;  /* 0x2000000eff0e7230 */ /* 0x000fe20000004100 */
[----:B------:R-:W-:Y:S02]  /*b590*/  LOP3.LUT R86, R43, 0xff, RZ, 0xc0, !PT ;  /* 0x000000ff2b567812 */ /* 0x000fe400078ec0ff */
[----:B------:R-:W-:Y:S01]  /*b5a0*/  F2FP.F16.E4M3.UNPACK_B R46, R46 ;  /* 0x0000002eff2e723e */ /* 0x000fe200020006ff */
[----:B0-----:R-:W-:Y:S01]  /*b5b0*/  FADD R114, R129, R114 ;  /* 0x0000007281727221 */ /* 0x001fe20000000000 */
[----:B------:R-:W-:Y:S01]  /*b5c0*/  F2FP.F16.E4M3.UNPACK_B R86, R86 ;  /* 0x00000056ff56723e */ /* 0x000fe200020006ff */
[----:B------:R-:W-:Y:S01]  /*b5d0*/  HADD2.F32 R15, -RZ, R15.H0_H0 ;  /* 0x2000000fff0f7230 */ /* 0x000fe20000004100 */
[----:B------:R-:W-:Y:S01]  /*b5e0*/  LOP3.LUT R129, R112, R11, RZ, 0xfc, !PT ;  /* 0x0000000b70817212 */ /* 0x000fe200078efcff */
[----:B------:R-:W-:-:S02]  /*b5f0*/  HADD2.F32 R87, -RZ, R46.H0_H0 ;  /* 0x2000002eff577230 */ /* 0x000fc40000004100 */
[----:B------:R-:W-:Y:S01]  /*b600*/  FFMA R14, R14, UR13, RZ ;  /* 0x0000000d0e0e7c23 */ /* 0x000fe200080000ff */
[----:B------:R-:W-:Y:S01]  /*b610*/  SHF.R.U64 R112, R116, 0x8, R117 ;  /* 0x0000000874707819 */ /* 0x000fe20000001275 */
[----:B------:R-:W-:Y:S02]  /*b620*/  HADD2.F32 R86, -RZ, R86.H0_H0 ;  /* 0x20000056ff567230 */ /* 0x000fe40000004100 */
[----:B-1----:R-:W-:Y:S01]  /*b630*/  FADD R11, R147, R153 ;  /* 0x00000099930b7221 */ /* 0x002fe20000000000 */
[----:B------:R-:W-:Y:S01]  /*b640*/  FFMA R15, R15, UR13, RZ ;  /* 0x0000000d0f0f7c23 */ /* 0x000fe200080000ff */
[----:B------:R-:W-:Y:S01]  /*b650*/  FFMA R87, R87, UR13, R14 ;  /* 0x0000000d57577c23 */ /* 0x000fe2000800000e */
[----:B------:R-:W-:Y:S02]  /*b660*/  SHF.R.U32.HI R147, RZ, 0x18, R117 ;  /* 0x00000018ff937819 */ /* 0x000fe40000011675 */
[----:B------:R-:W-:Y:S02]  /*b670*/  LOP3.LUT R14, R112, 0xff, RZ, 0xc0, !PT ;  /* 0x000000ff700e7812 */ /* 0x000fe400078ec0ff */
[----:B------:R-:W-:Y:S01]  /*b680*/  LOP3.LUT R46, R42, 0xffff, RZ, 0xc0, !PT ;  /* 0x0000ffff2a2e7812 */ /* 0x000fe200078ec0ff */
[----:B------:R-:W-:Y:S01]  /*b690*/  FFMA R86, R86, UR13, R15 ;  /* 0x0000000d56567c23 */ /* 0x000fe2000800000f */
[----:B------:R-:W-:-:S02]  /*b6a0*/  F2FP.F16.E4M3.UNPACK_B R15, R147 ;  /* 0x00000093ff0f723e */ /* 0x000fc400020006ff */
[----:B------:R-:W-:Y:S02]  /*b6b0*/  F2FP.F16.E4M3.UNPACK_B R14, R14 ;  /* 0x0000000eff0e723e */ /* 0x000fe400020006ff */
[----:B------:R-:W-:Y:S01]  /*b6c0*/  SHF.R.U32.HI R46, RZ, 0x8, R46 ;  /* 0x00000008ff2e7819 */ /* 0x000fe2000001162e */
[----:B------:R-:W-:Y:S01]  /*b6d0*/  IMAD.SHL.U32 R98, R161, 0x1000000, RZ ;  /* 0x01000000a1627824 */ /* 0x000fe200078e00ff */
[----:B------:R-:W-:Y:S01]  /*b6e0*/  F2FP.F16.E4M3.UNPACK_B R163, R163 ;  /* 0x000000a3ffa3723e */ /* 0x000fe200020006ff */
[----:B------:R-:W-:Y:S01]  /*b6f0*/  HADD2.F32 R15, -RZ, R15.H0_H0 ;  /* 0x2000000fff0f7230 */ /* 0x000fe20000004100 */
[----:B------:R-:W-:Y:S01]  /*b700*/  F2FP.F16.E4M3.UNPACK_B R46, R46 ;  /* 0x0000002eff2e723e */ /* 0x000fe200020006ff */
[----:B------:R-:W-:Y:S02]  /*b710*/  HADD2.F32 R14, -RZ, R14.H0_H0 ;  /* 0x2000000eff0e7230 */ /* 0x000fe40000004100 */
[----:B------:R-:W-:Y:S01]  /*b720*/  FADD R149, R149, R123 ;  /* 0x0000007b95957221 */ /* 0x000fe20000000000 */
[----:B------:R-:W-:Y:S01]  /*b730*/  LOP3.LUT R123, R47, R98, RZ, 0xfc, !PT ;  /* 0x000000622f7b7212 */ /* 0x000fe200078efcff */
[----:B------:R-:W-:-:S02]  /*b740*/  HADD2.F32 R98, -RZ, R163.H0_H0 ;  /* 0x200000a3ff627230 */ /* 0x000fc40000004100 */
[----:B------:R-:W-:Y:S01]  /*b750*/  FFMA R15, R15, UR13, RZ ;  /* 0x0000000d0f0f7c23 */ /* 0x000fe200080000ff */
[----:B------:R-:W-:Y:S02]  /*b760*/  HADD2.F32 R47, -RZ, R46.H0_H0 ;  /* 0x2000002eff2f7230 */ /* 0x000fe40000004100 */
[----:B------:R-:W-:Y:S01]  /*b770*/  FFMA R14, R14, UR13, RZ ;  /* 0x0000000d0e0e7c23 */ /* 0x000fe200080000ff */
[----:B------:R-:W-:Y:S01]  /*b780*/  SHF.R.U64 R113, R116, 0x10, R117 ;  /* 0x0000001074717819 */ /* 0x000fe20000001275 */
[----:B------:R-:W-:Y:S01]  /*b790*/  FFMA R46, R98, UR13, R15 ;  /* 0x0000000d622e7c23 */ /* 0x000fe2000800000f */
[----:B------:R-:W-:Y:S01]  /*b7a0*/  SHF.R.U64 R98, R42, 0x10, R43 ;  /* 0x000000102a627819 */ /* 0x000fe2000000122b */
[----:B------:R-:W-:Y:S01]  /*b7b0*/  FFMA R47, R47, UR13, R14 ;  /* 0x0000000d2f2f7c23 */ /* 0x000fe2000800000e */
[----:B------:R-:W-:Y:S02]  /*b7c0*/  LOP3.LUT R14, R113, 0xff, RZ, 0xc0, !PT ;  /* 0x000000ff710e7812 */ /* 0x000fe400078ec0ff */
[----:B------:R-:W-:-:S02]  /*b7d0*/  LOP3.LUT R15, R98, 0xff, RZ, 0xc0, !PT ;  /* 0x000000ff620f7812 */ /* 0x000fc400078ec0ff */
[----:B------:R-:W-:Y:S02]  /*b7e0*/  F2FP.F16.E4M3.UNPACK_B R14, R14 ;  /* 0x0000000eff0e723e */ /* 0x000fe400020006ff */
[----:B------:R-:W-:-:S03]  /*b7f0*/  F2FP.F16.E4M3.UNPACK_B R15, R15 ;  /* 0x0000000fff0f723e */ /* 0x000fc600020006ff */
[----:B------:R-:W-:Y:S02]  /*b800*/  HADD2.F32 R14, -RZ, R14.H0_H0 ;  /* 0x2000000eff0e7230 */ /* 0x000fe40000004100 */
[----:B------:R-:W-:-:S03]  /*b810*/  HADD2.F32 R15, -RZ, R15.H0_H0 ;  /* 0x2000000fff0f7230 */ /* 0x000fc60000004100 */
[----:B------:R-:W-:Y:S01]  /*b820*/  FFMA R14, R14, UR13, RZ ;  /* 0x0000000d0e0e7c23 */ /* 0x000fe200080000ff */
[----:B------:R-:W-:-:S03]  /*b830*/  SHF.R.U64 R115, R116, 0x18, R117 ;  /* 0x0000001874737819 */ /* 0x000fc60000001275 */
[----:B------:R-:W-:Y:S01]  /*b840*/  FFMA R99, R15, UR13, R14 ;  /* 0x0000000d0f637c23 */ /* 0x000fe2000800000e */
[----:B------:R-:W-:Y:S02]  /*b850*/  LOP3.LUT R14, R113, 0xff, RZ, 0xc0, !PT ;  /* 0x000000ff710e7812 */ /* 0x000fe400078ec0ff */
[----:B------:R-:W-:Y:S02]  /*b860*/  SHF.R.U64 R113, R42, 0x8, R43 ;  /* 0x000000082a717819 */ /* 0x000fe4000000122b */
[----:B------:R-:W-:Y:S02]  /*b870*/  LOP3.LUT R153, R112, 0xff, RZ, 0xc0, !PT ;  /* 0x000000ff70997812 */ /* 0x000fe400078ec0ff */
[----:B------:R-:W-:Y:S02]  /*b880*/  LOP3.LUT R113, R14, 0xff00, R113, 0xf8, !PT ;  /* 0x0000ff000e717812 */ /* 0x000fe400078ef871 */
[C---:B------:R-:W-:Y:S02]  /*b890*/  LOP3.LUT R15, R115.reuse, 0xff, RZ, 0xc0, !PT ;  /* 0x000000ff730f7812 */ /* 0x040fe400078ec0ff */
[----:B------:R-:W-:-:S02]  /*b8a0*/  LOP3.LUT R14, R115, 0xff, RZ, 0xc0, !PT ;  /* 0x000000ff730e7812 */ /* 0x000fc400078ec0ff */
[----:B------:R-:W-:Y:S02]  /*b8b0*/  LOP3.LUT R115, R153, 0xff00, R42, 0xf8, !PT ;  /* 0x0000ff0099737812 */ /* 0x000fe400078ef82a */
[--C-:B------:R-:W-:Y:S01]  /*b8c0*/  SHF.R.U64 R153, R42, 0x18, R43.reuse ;  /* 0x000000182a997819 */ /* 0x100fe2000000122b */
[----:B------:R-:W-:Y:S01]  /*b8d0*/  FADD R154, R152, R154 ;  /* 0x0000009a989a7221 */ /* 0x000fe20000000000 */
[----:B------:R-:W-:Y:S02]  /*b8e0*/  F2FP.F16.E4M3.UNPACK_B R14, R14 ;  /* 0x0000000eff0e723e */ /* 0x000fe400020006ff */
[----:B------:R-:W-:Y:S02]  /*b8f0*/  SHF.R.U32.HI R152, RZ, 0x8, R43 ;  /* 0x00000008ff987819 */ /* 0x000fe4000001162b */
[----:B------:R-:W-:Y:S02]  /*b900*/  LOP3.LUT R42, R153, 0xff, RZ, 0xc0, !PT ;  /* 0x000000ff992a7812 */ /* 0x000fe400078ec0ff */
[----:B------:R-:W-:Y:S01]  /*b910*/  SHF.R.U32.HI R116, RZ, 0x8, R117 ;  /* 0x00000008ff747819 */ /* 0x000fe20000011675 */
[----:B------:R-:W-:Y:S01]  /*b920*/  HADD2.F32 R14, -RZ, R14.H0_H0 ;  /* 0x2000000eff0e7230 */ /* 0x000fe20000004100 */
[----:B------:R-:W-:-:S02]  /*b930*/  LOP3.LUT R98, R15, 0xff00, R98, 0xf8, !PT ;  /* 0x0000ff000f627812 */ /* 0x000fc400078ef862 */
[----:B------:R-:W-:Y:S02]  /*b940*/  LOP3.LUT R112, R152, 0xff, RZ, 0xc0, !PT ;  /* 0x000000ff98707812 */ /* 0x000fe400078ec0ff */
[----:B------:R-:W-:Y:S02]  /*b950*/  F2FP.F16.E4M3.UNPACK_B R42, R42 ;  /* 0x0000002aff2a723e */ /* 0x000fe400020006ff */
[----:B------:R-:W-:Y:S01]  /*b960*/  LOP3.LUT R15, R116, 0xff, RZ, 0xc0, !PT ;  /* 0x000000ff740f7812 */ /* 0x000fe200078ec0ff */
[----:B--2---:R-:W-:Y:S01]  /*b970*/  FADD R151, R151, R155 ;  /* 0x0000009b97977221 */ /* 0x004fe20000000000 */
[----:B------:R-:W-:Y:S01]  /*b980*/  F2FP.F16.E4M3.UNPACK_B R112, R112 ;  /* 0x00000070ff70723e */ /* 0x000fe200020006ff */
[----:B------:R-:W-:Y:S01]  /*b990*/  HADD2.F32 R155, -RZ, R42.H0_H0 ;  /* 0x2000002aff9b7230 */ /* 0x000fe20000004100 */
[----:B------:R-:W-:Y:S01]  /*b9a0*/  F2FP.F16.E4M3.UNPACK_B R15, R15 ;  /* 0x0000000fff0f723e */ /* 0x000fe200020006ff */
[----:B------:R-:W-:Y:S02]  /*b9b0*/  FFMA R14, R14, UR13, RZ ;  /* 0x0000000d0e0e7c23 */ /* 0x000fe400080000ff */
[----:B------:R-:W-:-:S02]  /*b9c0*/  HADD2.F32 R42, -RZ, R112.H0_H0 ;  /* 0x20000070ff2a7230 */ /* 0x000fc40000004100 */
[----:B------:R-:W-:Y:S02]  /*b9d0*/  HADD2.F32 R15, -RZ, R15.H0_H0 ;  /* 0x2000000fff0f7230 */ /* 0x000fe40000004100 */
[----:B------:R-:W-:Y:S01]  /*b9e0*/  FFMA R112, R155, UR13, R14 ;  /* 0x0000000d9b707c23 */ /* 0x000fe2000800000e */
[----:B------:R-:W-:Y:S02]  /*b9f0*/  LOP3.LUT R14, R117, 0xff, RZ, 0xc0, !PT ;  /* 0x000000ff750e7812 */ /* 0x000fe400078ec0ff */
[----:B------:R-:W-:Y:S01]  /*ba00*/  LOP3.LUT R116, R116, 0xff, RZ, 0xc0, !PT ;  /* 0x000000ff74747812 */ /* 0x000fe200078ec0ff */
[----:B------:R-:W-:Y:S01]  /*ba10*/  FFMA R15, R15, UR13, RZ ;  /* 0x0000000d0f0f7c23 */ /* 0x000fe200080000ff */
[----:B------:R-:W-:Y:S02]  /*ba20*/  LOP3.LUT R153, R14, 0xff00, R153, 0xf8, !PT ;  /* 0x0000ff000e997812 */ /* 0x000fe400078ef899 */
[----:B------:R-:W-:Y:S02]  /*ba30*/  SHF.R.U32.HI R14, RZ, 0x10, R117 ;  /* 0x00000010ff0e7819 */ /* 0x000fe40000011675 */
[----:B------:R-:W-:-:S02]  /*ba40*/  LOP3.LUT R155, R116, 0xff00, R43, 0xf8, !PT ;  /* 0x0000ff00749b7812 */ /* 0x000fc400078ef82b */
[----:B------:R-:W-:Y:S01]  /*ba50*/  LOP3.LUT R116, R75, 0xff, RZ, 0xc0, !PT ;  /* 0x000000ff4b747812 */ /* 0x000fe200078ec0ff */
[----:B------:R-:W-:Y:S01]  /*ba60*/  FFMA R42, R42, UR13, R15 ;  /* 0x0000000d2a2a7c23 */ /* 0x000fe2000800000f */
[C---:B------:R-:W-:Y:S02]  /*ba70*/  LOP3.LUT R15, R14.reuse, 0xff, RZ, 0xc0, !PT ;  /* 0x000000ff0e0f7812 */ /* 0x040fe400078ec0ff */
[----:B------:R-:W-:Y:S02]  /*ba80*/  SHF.R.U32.HI R43, RZ, 0x10, R43 ;  /* 0x00000010ff2b7819 */ /* 0x000fe4000001162b */
[----:B------:R-:W-:Y:S02]  /*ba90*/  LOP3.LUT R14, R14, 0xff, RZ, 0xc0, !PT ;  /* 0x000000ff0e0e7812 */ /* 0x000fe400078ec0ff */
[----:B------:R-:W-:Y:S02]  /*baa0*/  F2FP.F16.E4M3.UNPACK_B R116, R116 ;  /* 0x00000074ff74723e */ /* 0x000fe400020006ff */
[----:B------:R-:W-:-:S02]  /*bab0*/  LOP3.LUT R152, R15, 0xff00, R152, 0xf8, !PT ;  /* 0x0000ff000f987812 */ /* 0x000fc400078ef898 */
[----:B------:R-:W-:Y:S01]  /*bac0*/  LOP3.LUT R15, R43, 0xff, RZ, 0xc0, !PT ;  /* 0x000000ff2b0f7812 */ /* 0x000fe200078ec0ff */
[----:B------:R-:W-:Y:S01]  /*bad0*/  HADD2.F32 R117, -RZ, R116.H0_H0 ;  /* 0x20000074ff757230 */ /* 0x000fe20000004100 */
[----:B------:R-:W-:Y:S02]  /*bae0*/  F2FP.F16.E4M3.UNPACK_B R14, R14 ;  /* 0x0000000eff0e723e */ /* 0x000fe400020006ff */
[C---:B------:R-:W-:Y:S02]  /*baf0*/  LOP3.LUT R43, R74.reuse, 0xff, RZ, 0xc0, !PT ;  /* 0x000000ff4a2b7812 */ /* 0x040fe400078ec0ff */
[----:B------:R-:W-:Y:S01]  /*bb00*/  F2FP.F16.E4M3.UNPACK_B R15, R15 ;  /* 0x0000000fff0f723e */ /* 0x000fe200020006ff */
[----:B------:R-:W-:Y:S01]  /*bb10*/  HADD2.F32 R14, -RZ, R14.H0_H0 ;  /* 0x2000000eff0e7230 */ /* 0x000fe20000004100 */
[----:B------:R-:W-:Y:S01]  /*bb20*/  F2FP.F16.E4M3.UNPACK_B R43, R43 ;  /* 0x0000002bff2b723e */ /* 0x000fe200020006ff */
[----:B------:R-:W-:Y:S01]  /*bb30*/  FFMA R117, R117, UR13, R86 ;  /* 0x0000000d75757c23 */ /* 0x000fe20008000056 */
[----:B------:R-:W-:-:S02]  /*bb40*/  IMAD.SHL.U32 R86, R74, 0x100, RZ ;  /* 0x000001004a567824 */ /* 0x000fc400078e00ff */
[----:B---3--:R-:W-:Y:S01]  /*bb50*/  FADD R150, R150, R156 ;  /* 0x0000009c96967221 */ /* 0x008fe20000000000 */
[----:B------:R-:W-:Y:S02]  /*bb60*/  HADD2.F32 R15, -RZ, R15.H0_H0 ;  /* 0x2000000fff0f7230 */ /* 0x000fe40000004100 */
[----:B------:R-:W-:Y:S01]  /*bb70*/  FFMA R14, R14, UR13, RZ ;  /* 0x0000000d0e0e7c23 */ /* 0x000fe200080000ff */
[----:B------:R-:W-:Y:S01]  /*bb80*/  HADD2.F32 R156, -RZ, R43.H0_H0 ;  /* 0x2000002bff9c7230 */ /* 0x000fe20000004100 */
[C-C-:B------:R-:W-:Y:S02]  /*bb90*/  SHF.R.U64 R43, R74.reuse, 0x8, R75.reuse ;  /* 0x000000084a2b7819 */ /* 0x140fe4000000124b */
[----:B------:R-:W-:Y:S01]  /*bba0*/  LOP3.LUT R115, R115, 0xff0000, R86, 0xf8, !PT ;  /* 0x00ff000073737812 */ /* 0x000fe200078ef856 */
[----:B------:R-:W-:Y:S01]  /*bbb0*/  FFMA R116, R15, UR13, R14 ;  /* 0x0000000d0f747c23 */ /* 0x000fe2000800000e */
[----:B------:R-:W-:Y:S01]  /*bbc0*/  SHF.R.U64 R86, R74, 0x10, R75 ;  /* 0x000000104a567819 */ /* 0x000fe2000000124b */
[----:B------:R-:W-:Y:S01]  /*bbd0*/  FFMA R15, R156, UR13, R87 ;  /* 0x0000000d9c0f7c23 */ /* 0x000fe20008000057 */
[----:B------:R-:W-:-:S02]  /*bbe0*/  LOP3.LUT R113, R113, 0xff0000, R74, 0xf8, !PT ;  /* 0x00ff000071717812 */ /* 0x000fc400078ef84a */
[----:B------:R-:W-:Y:S02]  /*bbf0*/  LOP3.LUT R87, R98, 0xff0000, R43, 0xf8, !PT ;  /* 0x00ff000062577812 */ /* 0x000fe400078ef82b */
[----:B------:R-:W-:Y:S02]  /*bc00*/  LOP3.LUT R14, R43, 0xff, RZ, 0xc0, !PT ;  /* 0x000000ff2b0e7812 */ /* 0x000fe400078ec0ff */
[----:B------:R-:W-:Y:S02]  /*bc10*/  SHF.R.U64 R74, R74, 0x18, R75 ;  /* 0x000000184a4a7819 */ /* 0x000fe4000000124b */
[----:B------:R-:W-:Y:S02]  /*bc20*/  LOP3.LUT R43, R86, 0xff, RZ, 0xc0, !PT ;  /* 0x000000ff562b7812 */ /* 0x000fe400078ec0ff */
[----:B------:R-:W-:Y:S02]  /*bc30*/  LOP3.LUT R98, R153, 0xff0000, R86, 0xf8, !PT ;  /* 0x00ff000099627812 */ /* 0x000fe400078ef856 */
[----:B------:R-:W-:-:S02]  /*bc40*/  LOP3.LUT R86, R155, 0xff0000, R74, 0xf8, !PT ;  /* 0x00ff00009b567812 */ /* 0x000fc400078ef84a */
[----:B------:R-:W-:Y:S02]  /*bc50*/  F2FP.F16.E4M3.UNPACK_B R43, R43 ;  /* 0x0000002bff2b723e */ /* 0x000fe400020006ff */
[----:B------:R-:W-:-:S04]  /*bc60*/  LOP3.LUT R74, R74, 0xff, RZ, 0xc0, !PT ;  /* 0x000000ff4a4a7812 */ /* 0x000fc800078ec0ff */
[----:B------:R-:W-:Y:S01]  /*bc70*/  F2FP.F16.E4M3.UNPACK_B R153, R74 ;  /* 0x0000004aff99723e */ /* 0x000fe200020006ff */
[----:B------:R-:W-:Y:S01]  /*bc80*/  HADD2.F32 R74, -RZ, R43.H0_H0 ;  /* 0x2000002bff4a7230 */ /* 0x000fe20000004100 */
[----:B------:R-:W-:-:S04]  /*bc90*/  F2FP.F16.E4M3.UNPACK_B R14, R14 ;  /* 0x0000000eff0e723e */ /* 0x000fc800020006ff */
[----:B------:R-:W-:Y:S01]  /*bca0*/  FFMA R43, R74, UR13, R99 ;  /* 0x0000000d4a2b7c23 */ /* 0x000fe20008000063 */
[--C-:B------:R-:W-:Y:S02]  /*bcb0*/  SHF.R.U32.HI R74, RZ, 0x8, R75.reuse ;  /* 0x00000008ff4a7819 */ /* 0x100fe4000001164b */
[--C-:B------:R-:W-:Y:S01]  /*bcc0*/  LOP3.LUT R99, R152, 0xff0000, R75.reuse, 0xf8, !PT ;  /* 0x00ff000098637812 */ /* 0x100fe200078ef84b */
[----:B------:R-:W-:Y:S01]  /*bcd0*/  HADD2.F32 R14, -RZ, R14.H0_H0 ;  /* 0x2000000eff0e7230 */ /* 0x000fe20000004100 */
[----:B------:R-:W-:Y:S02]  /*bce0*/  SHF.R.U32.HI R75, RZ, 0x10, R75 ;  /* 0x00000010ff4b7819 */ /* 0x000fe4000001164b */
[----:B------:R-:W-:Y:S01]  /*bcf0*/  LOP3.LUT R74, R74, 0xff, RZ, 0xc0, !PT ;  /* 0x000000ff4a4a7812 */ /* 0x000fe200078ec0ff */
[----:B------:R-:W-:Y:S01]  /*bd00*/  HADD2.F32 R153, -RZ, R153.H0_H0 ;  /* 0x20000099ff997230 */ /* 0x000fe20000004100 */
[----:B------:R-:W-:Y:S02]  /*bd10*/  F2FP.F16.E4M3.UNPACK_B R164, R164 ;  /* 0x000000a4ffa4723e */ /* 0x000fe400020006ff */
[----:B------:R-:W-:-:S02]  /*bd20*/  LOP3.LUT R75, R75, 0xff, RZ, 0xc0, !PT ;  /* 0x000000ff4b4b7812 */ /* 0x000fc400078ec0ff */
[----:B------:R-:W-:Y:S01]  /*bd30*/  F2FP.F16.E4M3.UNPACK_B R74, R74 ;  /* 0x0000004aff4a723e */ /* 0x000fe200020006ff */
[----:B------:R-:W-:Y:S01]  /*bd40*/  FFMA R14, R14, UR13, R47 ;  /* 0x0000000d0e0e7c23 */ /* 0x000fe2000800002f */
[----:B------:R-:W-:Y:S01]  /*bd50*/  F2FP.F16.E4M3.UNPACK_B R165, R165 ;  /* 0x000000a5ffa5723e */ /* 0x000fe200020006ff */
[----:B------:R-:W-:Y:S02]  /*bd60*/  HADD2.F32 R155, -RZ, R164.H0_H0 ;  /* 0x200000a4ff9b7230 */ /* 0x000fe40000004100 */
[----:B------:R-:W-:Y:S01]  /*bd70*/  FFMA R47, R153, UR13, R112 ;  /* 0x0000000d992f7c23 */ /* 0x000fe20008000070 */
[----:B------:R-:W-:Y:S02]  /*bd80*/  LOP3.LUT R152, R63, 0xff, RZ, 0xc0, !PT ;  /* 0x000000ff3f987812 */ /* 0x000fe400078ec0ff */
[----:B------:R-:W-:Y:S01]  /*bd90*/  F2FP.F16.E4M3.UNPACK_B R112, R75 ;  /* 0x0000004bff70723e */ /* 0x000fe200020006ff */
[----:B------:R-:W-:Y:S01]  /*bda0*/  HADD2.F32 R75, -RZ, R74.H0_H0 ;  /* 0x2000004aff4b7230 */ /* 0x000fe20000004100 */
[----:B------:R-:W-:Y:S01]  /*bdb0*/  F2FP.F16.E4M3.UNPACK_B R74, R152 ;  /* 0x00000098ff4a723e */ /* 0x000fe200020006ff */
[----:B------:R-:W-:-:S02]  /*bdc0*/  HADD2.F32 R165, -RZ, R165.H0_H0 ;  /* 0x200000a5ffa57230 */ /* 0x000fc40000004100 */
[----:B------:R-:W-:Y:S01]  /*bdd0*/  FFMA R46, R155, UR13, R46 ;  /* 0x0000000d9b2e7c23 */ /* 0x000fe2000800002e */
[----:B------:R-:W-:Y:S01]  /*bde0*/  FFMA R152, R75, UR13, R42 ;  /* 0x0000000d4b987c23 */ /* 0x000fe2000800002a */
[----:B------:R-:W-:Y:S02]  /*bdf0*/  HADD2.F32 R75, -RZ, R112.H0_H0 ;  /* 0x20000070ff4b7230 */ /* 0x000fe40000004100 */
[----:B------:R-:W-:Y:S01]  /*be00*/  FFMA R112, R165, UR13, R46 ;  /* 0x0000000da5707c23 */ /* 0x000fe2000800002e */
[----:B------:R-:W-:Y:S02]  /*be10*/  HADD2.F32 R74, -RZ, R74.H0_H0 ;  /* 0x2000004aff4a7230 */ /* 0x000fe40000004100 */
[----:B------:R-:W-:Y:S02]  /*be20*/  IMAD.SHL.U32 R46, R62, 0x100, RZ ;  /* 0x000001003e2e7824 */ /* 0x000fe400078e00ff */
[----:B------:R-:W-:Y:S01]  /*be30*/  FFMA R116, R75, UR13, R116 ;  /* 0x0000000d4b747c23 */ /* 0x000fe20008000074 */
[----:B------:R-:W-:Y:S01]  /*be40*/  FFMA R75, R74, UR13, R117 ;  /* 0x0000000d4a4b7c23 */ /* 0x000fe20008000075 */
[----:B------:R-:W-:Y:S01]  /*be50*/  IMAD.U32 R74, R62, 0x10000, RZ ;  /* 0x000100003e4a7824 */ /* 0x000fe200078e00ff */
[----:B------:R-:W-:-:S02]  /*be60*/  LOP3.LUT R46, R113, 0xff000000, R46, 0xf8, !PT ;  /* 0xff000000712e7812 */ /* 0x000fc400078ef82e */
[----:B------:R-:W-:Y:S02]  /*be70*/  SHF.R.U32.HI R113, RZ, 0x8, R63 ;  /* 0x00000008ff717819 */ /* 0x000fe4000001163f */
[----:B------:R-:W-:Y:S02]  /*be80*/  LOP3.LUT R42, R62, 0xff, RZ, 0xc0, !PT ;  /* 0x000000ff3e2a7812 */ /* 0x000fe400078ec0ff */
[----:B------:R-:W-:Y:S02]  /*be90*/  LOP3.LUT R74, R115, 0xff000000, R74, 0xf8, !PT ;  /* 0xff000000734a7812 */ /* 0x000fe400078ef84a */
[----:B------:R-:W-:Y:S02]  /*bea0*/  LOP3.LUT R113, R113, 0xff, RZ, 0xc0, !PT ;  /* 0x000000ff71717812 */ /* 0x000fe400078ec0ff */
[----:B------:R-:W-:Y:S02]  /*beb0*/  F2FP.F16.E4M3.UNPACK_B R115, R42 ;  /* 0x0000002aff73723e */ /* 0x000fe400020006ff */
[----:B------:R-:W-:-:S02]  /*bec0*/  F2FP.F16.E4M3.UNPACK_B R117, R113 ;  /* 0x00000071ff75723e */ /* 0x000fc400020006ff */
[----:B------:R-:W-:Y:S02]  /*bed0*/  LOP3.LUT R42, R87, 0xff000000, R62, 0xf8, !PT ;  /* 0xff000000572a7812 */ /* 0x000fe400078ef83e */
[C-C-:B------:R-:W-:Y:S02]  /*bee0*/  SHF.R.U64 R113, R62.reuse, 0x8, R63.reuse ;  /* 0x000000083e717819 */ /* 0x140fe4000000123f */
[C-C-:B------:R-:W-:Y:S02]  /*bef0*/  SHF.R.U64 R87, R62.reuse, 0x10, R63.reuse ;  /* 0x000000103e577819 */ /* 0x140fe4000000123f */
[--C-:B------:R-:W-:Y:S01]  /*bf00*/  SHF.R.U64 R156, R62, 0x18, R63.reuse ;  /* 0x000000183e9c7819 */ /* 0x100fe2000000123f */
[----:B------:R-:W-:Y:S01]  /*bf10*/  HADD2.F32 R62, -RZ, R115.H0_H0 ;  /* 0x20000073ff3e7230 */ /* 0x000fe20000004100 */
[----:B------:R-:W-:-:S04]  /*bf20*/  SHF.R.U32.HI R115, RZ, 0x10, R63 ;  /* 0x00000010ff737819 */ /* 0x000fc8000001163f */
[----:B------:R-:W-:Y:S01]  /*bf30*/  FFMA R63, R62, UR13, R15 ;  /* 0x0000000d3e3f7c23 */ /* 0x000fe2000800000f */
[----:B------:R-:W-:Y:S02]  /*bf40*/  LOP3.LUT R62, R115, 0xff, RZ, 0xc0, !PT ;  /* 0x000000ff733e7812 */ /* 0x000fe400078ec0ff */
[----:B------:R-:W-:Y:S02]  /*bf50*/  LOP3.LUT R98, R98, 0xff000000, R113, 0xf8, !PT ;  /* 0xff00000062627812 */ /* 0x000fe400078ef871 */
[----:B------:R-:W-:Y:S02]  /*bf60*/  F2FP.F16.E4M3.UNPACK_B R62, R62 ;  /* 0x0000003eff3e723e */ /* 0x000fe400020006ff */
[----:B------:R-:W-:Y:S02]  /*bf70*/  LOP3.LUT R113, R113, 0xff, RZ, 0xc0, !PT ;  /* 0x000000ff71717812 */ /* 0x000fe400078ec0ff */
[----:B------:R-:W-:Y:S01]  /*bf80*/  LOP3.LUT R86, R86, 0xff000000, R87, 0xf8, !PT ;  /* 0xff00000056567812 */ /* 0x000fe200078ef857 */
[----:B------:R-:W-:Y:S01]  /*bf90*/  HADD2.F32 R115, -RZ, R62.H0_H0 ;  /* 0x2000003eff737230 */ /* 0x000fe20000004100 */
[----:B------:R-:W-:-:S02]  /*bfa0*/  LOP3.LUT R87, R87, 0xff, RZ, 0xc0, !PT ;  /* 0x000000ff57577812 */ /* 0x000fc400078ec0ff */
[----:B------:R-:W-:Y:S02]  /*bfb0*/  F2FP.F16.E4M3.UNPACK_B R113, R113 ;  /* 0x00000071ff71723e */ /* 0x000fe400020006ff */
[----:B------:R-:W-:Y:S01]  /*bfc0*/  FFMA R116, R115, UR13, R116 ;  /* 0x0000000d73747c23 */ /* 0x000fe20008000074 */
[----:B------:R-:W-:Y:S02]  /*bfd0*/  F2FP.F16.E4M3.UNPACK_B R115, R87 ;  /* 0x00000057ff73723e */ /* 0x000fe400020006ff */
[----:B------:R-:W-:Y:S01]  /*bfe0*/  HADD2.F32 R87, -RZ, R113.H0_H0 ;  /* 0x20000071ff577230 */ /* 0x000fe20000004100 */
[----:B------:R-:W-:Y:S02]  /*bff0*/  LOP3.LUT R62, R99, 0xff000000, R156, 0xf8, !PT ;  /* 0xff000000633e7812 */ /* 0x000fe400078ef89c */
[----:B------:R-:W-:Y:S02]  /*c000*/  LOP3.LUT R99, R110, 0xff, RZ, 0xc0, !PT ;  /* 0x000000ff6e637812 */ /* 0x000fe400078ec0ff */
[----:B------:R-:W-:Y:S01]  /*c010*/  FFMA R87, R87, UR13, R14 ;  /* 0x0000000d57577c23 */ /* 0x000fe2000800000e */
[----:B------:R-:W-:Y:S01]  /*c020*/  HADD2.F32 R14, -RZ, R115.H0_H0 ;  /* 0x20000073ff0e7230 */ /* 0x000fe20000004100 */
[----:B------:R-:W-:Y:S01]  /*c030*/  F2FP.F16.E4M3.UNPACK_B R99, R99 ;  /* 0x00000063ff63723e */ /* 0x000fe200020006ff */
[----:B------:R-:W-:-:S03]  /*c040*/  HADD2.F32 R15, -RZ, R117.H0_H0 ;  /* 0x20000075ff0f7230 */ /* 0x000fc60000004100 */
[----:B------:R-:W-:Y:S01]  /*c050*/  FFMA R43, R14, UR13, R43 ;  /* 0x0000000d0e2b7c23 */ /* 0x000fe2000800002b */
[----:B------:R-:W-:Y:S01]  /*c060*/  SHF.R.U32.HI R14, RZ, 0x18, R45 ;  /* 0x00000018ff0e7819 */ /* 0x000fe2000001162d */
[----:B------:R-:W-:Y:S01]  /*c070*/  FFMA R15, R15, UR13, R152 ;  /* 0x0000000d0f0f7c23 */ /* 0x000fe20008000098 */
[----:B------:R-:W-:Y:S01]  /*c080*/  HADD2.F32 R152, -RZ, R99.H0_H0 ;  /* 0x20000063ff987230 */ /* 0x000fe20000004100 */
[----:B------:R-:W-:Y:S02]  /*c090*/  SHF.R.U32.HI R115, RZ, 0x18, R111 ;  /* 0x00000018ff737819 */ /* 0x000fe4000001166f */
[----:B------:R-:W-:Y:S01]  /*c0a0*/  IMAD.SHL.U32 R99, R14, 0x100, RZ ;  /* 0x000001000e637824 */ /* 0x000fe200078e00ff */
[----:B------:R-:W-:Y:S02]  /*c0b0*/  LOP3.LUT R113, R111, 0xff, RZ, 0xc0, !PT ;  /* 0x000000ff6f717812 */ /* 0x000fe400078ec0ff */
[----:B------:R-:W-:Y:S02]  /*c0c0*/  LOP3.LUT R156, R156, 0xff, RZ, 0xc0, !PT ;  /* 0x000000ff9c9c7812 */ /* 0x000fe400078ec0ff */
[----:B------:R-:W-:-:S02]  /*c0d0*/  LOP3.LUT R162, R99, R162, R115, 0xfe, !PT ;  /* 0x000000a263a27212 */ /* 0x000fc400078efe73 */
[----:B------:R-:W-:Y:S02]  /*c0e0*/  F2FP.F16.E4M3.UNPACK_B R117, R113 ;  /* 0x00000071ff75723e */ /* 0x000fe400020006ff */
[----:B------:R-:W-:Y:S02]  /*c0f0*/  F2FP.F16.E4M3.UNPACK_B R99, R115 ;  /* 0x00000073ff63723e */ /* 0x000fe400020006ff */
[C-C-:B------:R-:W-:Y:S02]  /*c100*/  SHF.R.U64 R113, R110.reuse, 0x8, R111.reuse ;  /* 0x000000086e717819 */ /* 0x140fe4000000126f */
[----:B------:R-:W-:Y:S02]  /*c110*/  SHF.R.U64 R115, R110, 0x10, R111 ;  /* 0x000000106e737819 */ /* 0x000fe4000000126f */
[----:B------:R-:W-:Y:S02]  /*c120*/  F2FP.F16.E4M3.UNPACK_B R156, R156 ;  /* 0x0000009cff9c723e */ /* 0x000fe400020006ff */
[----:B------:R-:W-:Y:S01]  /*c130*/  LOP3.LUT R113, R113, 0xff, RZ, 0xc0, !PT ;  /* 0x000000ff71717812 */ /* 0x000fe200078ec0ff */
[----:B------:R-:W-:Y:S01]  /*c140*/  FFMA R63, R152, UR13, R63 ;  /* 0x0000000d983f7c23 */ /* 0x000fe2000800003f */
[----:B------:R-:W-:Y:S01]  /*c150*/  LOP3.LUT R115, R115, 0xff, RZ, 0xc0, !PT ;  /* 0x000000ff73737812 */ /* 0x000fe200078ec0ff */
[----:B------:R-:W-:Y:S01]  /*c160*/  HADD2.F32 R152, -RZ, R117.H0_H0 ;  /* 0x20000075ff987230 */ /* 0x000fe20000004100 */
[----:B------:R-:W-:Y:S01]  /*c170*/  F2FP.F16.E4M3.UNPACK_B R113, R113 ;  /* 0x00000071ff71723e */ /* 0x000fe200020006ff */
[----:B------:R-:W-:Y:S01]  /*c180*/  HADD2.F32 R156, -RZ, R156.H0_H0 ;  /* 0x2000009cff9c7230 */ /* 0x000fe20000004100 */
[----:B------:R-:W-:Y:S01]  /*c190*/  F2FP.F16.E4M3.UNPACK_B R115, R115 ;  /* 0x00000073ff73723e */ /* 0x000fe200020006ff */
[----:B------:R-:W-:-:S02]  /*c1a0*/  HADD2.F32 R99, -RZ, R99.H0_H0 ;  /* 0x20000063ff637230 */ /* 0x000fc40000004100 */
[----:B------:R-:W-:Y:S01]  /*c1b0*/  FFMA R75, R152, UR13, R75 ;  /* 0x0000000d984b7c23 */ /* 0x000fe2000800004b */
[----:B------:R-:W-:Y:S02]  /*c1c0*/  HADD2.F32 R152, -RZ, R113.H0_H0 ;  /* 0x20000071ff987230 */ /* 0x000fe40000004100 */
[----:B------:R-:W-:Y:S01]  /*c1d0*/  FFMA R47, R156, UR13, R47 ;  /* 0x0000000d9c2f7c23 */ /* 0x000fe2000800002f */
[----:B------:R-:W-:Y:S01]  /*c1e0*/  HADD2.F32 R156, -RZ, R115.H0_H0 ;  /* 0x20000073ff9c7230 */ /* 0x000fe20000004100 */
[----:B------:R-:W-:Y:S01]  /*c1f0*/  SHF.R.U32.HI R113, RZ, 0x8, R111 ;  /* 0x00000008ff717819 */ /* 0x000fe2000001166f */
[----:B------:R-:W-:Y:S01]  /*c200*/  FFMA R112, R99, UR13, R112 ;  /* 0x0000000d63707c23 */ /* 0x000fe20008000070 */
[----:B------:R-:W-:Y:S02]  /*c210*/  FFMA R99, R152, UR13, R87 ;  /* 0x0000000d98637c23 */ /* 0x000fe40008000057 */
[----:B------:R-:W-:Y:S01]  /*c220*/  FFMA R87, R156, UR13, R43 ;  /* 0x0000000d9c577c23 */ /* 0x000fe2000800002b */
[----:B------:R-:W-:-:S02]  /*c230*/  LOP3.LUT R113, R113, 0xff, RZ, 0xc0, !PT ;  /* 0x000000ff71717812 */ /* 0x000fc400078ec0ff */
[--C-:B------:R-:W-:Y:S02]  /*c240*/  SHF.R.U64 R43, R110, 0x18, R111.reuse ;  /* 0x000000186e2b7819 */ /* 0x100fe4000000126f */
[----:B------:R-:W-:Y:S02]  /*c250*/  F2FP.F16.E4M3.UNPACK_B R115, R113 ;  /* 0x00000071ff73723e */ /* 0x000fe400020006ff */
[----:B------:R-:W-:Y:S02]  /*c260*/  LOP3.LUT R43, R43, 0xff, RZ, 0xc0, !PT ;  /* 0x000000ff2b2b7812 */ /* 0x000fe400078ec0ff */
[----:B------:R-:W-:Y:S02]  /*c270*/  SHF.R.U32.HI R113, RZ, 0x10, R111 ;  /* 0x00000010ff717819 */ /* 0x000fe4000001166f */
[----:B------:R-:W-:Y:S02]  /*c280*/  F2FP.F16.E4M3.UNPACK_B R43, R43 ;  /* 0x0000002bff2b723e */ /* 0x000fe400020006ff */
[----:B------:R-:W-:-:S03]  /*c290*/  LOP3.LUT R117, R113, 0xff, RZ, 0xc0, !PT ;  /* 0x000000ff71757812 */ /* 0x000fc600078ec0ff */
[----:B------:R-:W-:Y:S01]  /*c2a0*/  HADD2.F32 R152, -RZ, R43.H0_H0 ;  /* 0x2000002bff987230 */ /* 0x000fe20000004100 */
[----:B------:R-:W-:Y:S01]  /*c2b0*/  F2FP.F16.E4M3.UNPACK_B R117, R117 ;  /* 0x00000075ff75723e */ /* 0x000fe200020006ff */
[----:B------:R-:W-:Y:S01]  /*c2c0*/  HADD2.F32 R156, -RZ, R115.H0_H0 ;  /* 0x20000073ff9c7230 */ /* 0x000fe20000004100 */
[----:B------:R-:W-:Y:S02]  /*c2d0*/  LOP3.LUT R146, R146, R147, RZ, 0xfc, !PT ;  /* 0x0000009392927212 */ /* 0x000fe400078efcff */
[----:B------:R-:W-:Y:S01]  /*c2e0*/  F2FP.F16.E4M3.UNPACK_B R115, R14 ;  /* 0x0000000eff73723e */ /* 0x000fe200020006ff */
[----:B------:R-:W-:Y:S02]  /*c2f0*/  HADD2.F32 R147, -RZ, R117.H0_H0 ;  /* 0x20000075ff937230 */ /* 0x000fe40000004100 */
[----:B------:R-:W-:Y:S01]  /*c300*/  FFMA R117, R152, UR13, R47 ;  /* 0x0000000d98757c23 */ /* 0x000fe2000800002f */
[----:B------:R-:W-:Y:S02]  /*c310*/  LOP3.LUT R43, R44, 0xff, RZ, 0xc0, !PT ;  /* 0x000000ff2c2b7812 */ /* 0x000fe400078ec0ff */
[----:B------:R-:W-:Y:S01]  /*c320*/  LOP3.LUT R47, R45, 0xff, RZ, 0xc0, !PT ;  /* 0x000000ff2d2f7812 */ /* 0x000fe200078ec0ff */
[----:B------:R-:W-:Y:S01]  /*c330*/  HADD2.F32 R153, -RZ, R115.H0_H0 ;  /* 0x20000073ff997230 */ /* 0x000fe20000004100 */
[----:B------:R-:W-:-:S02]  /*c340*/  F2FP.F16.E4M3.UNPACK_B R14, R43 ;  /* 0x0000002bff0e723e */ /* 0x000fc400020006ff */
[----:B------:R-:W-:Y:S01]  /*c350*/  F2FP.F16.E4M3.UNPACK_B R115, R47 ;  /* 0x0000002fff73723e */ /* 0x000fe200020006ff */
[----:B------:R-:W-:Y:S01]  /*c360*/  FFMA R147, R147, UR13, R116 ;  /* 0x0000000d93937c23 */ /* 0x000fe20008000074 */
[----:B------:R-:W-:Y:S01]  /*c370*/  SHF.R.U64 R43, R44, 0x8, R45 ;  /* 0x000000082c2b7819 */ /* 0x000fe2000000122d */
[----:B------:R-:W-:Y:S02]  /*c380*/  HADD2.F32 R14, -RZ, R14.H0_H0 ;  /* 0x2000000eff0e7230 */ /* 0x000fe40000004100 */
[----:B------:R-:W-:Y:S01]  /*c390*/  HADD2.F32 R116, -RZ, R115.H0_H0 ;  /* 0x20000073ff747230 */ /* 0x000fe20000004100 */
[----:B------:R-:W-:Y:S02]  /*c3a0*/  LOP3.LUT R43, R43, 0xff, RZ, 0xc0, !PT ;  /* 0x000000ff2b2b7812 */ /* 0x000fe400078ec0ff */
[----:B------:R-:W-:Y:S01]  /*c3b0*/  FFMA R115, R14, UR13, R63 ;  /* 0x0000000d0e737c23 */ /* 0x000fe2000800003f */
[----:B------:R-:W-:Y:S01]  /*c3c0*/  SHF.R.U64 R14, R44, 0x10, R45 ;  /* 0x000000102c0e7819 */ /* 0x000fe2000000122d */
[----:B------:R-:W-:Y:S01]  /*c3d0*/  FFMA R116, R116, UR13, R75 ;  /* 0x0000000d74747c23 */ /* 0x000fe2000800004b */
[----:B------:R-:W-:-:S02]  /*c3e0*/  SHF.R.U64 R75, R44, 0x18, R45 ;  /* 0x000000182c4b7819 */ /* 0x000fc4000000122d */
[----:B------:R-:W-:Y:S02]  /*c3f0*/  F2FP.F16.E4M3.UNPACK_B R47, R43 ;  /* 0x0000002bff2f723e */ /* 0x000fe400020006ff */
[----:B------:R-:W-:Y:S01]  /*c400*/  LOP3.LUT R14, R14, 0xff, RZ, 0xc0, !PT ;  /* 0x000000ff0e0e7812 */ /* 0x000fe200078ec0ff */
[----:B------:R-:W-:Y:S01]  /*c410*/  FFMA R43, R153, UR13, R112 ;  /* 0x0000000d992b7c23 */ /* 0x000fe20008000070 */
[----:B------:R-:W-:Y:S01]  /*c420*/  LOP3.LUT R75, R75, 0xff, RZ, 0xc0, !PT ;  /* 0x000000ff4b4b7812 */ /* 0x000fe200078ec0ff */
[----:B------:R-:W-:Y:S01]  /*c430*/  HADD2.F32 R112, -RZ, R47.H0_H0 ;  /* 0x2000002fff707230 */ /* 0x000fe20000004100 */
[----:B------:R-:W-:Y:S02]  /*c440*/  F2FP.F16.E4M3.UNPACK_B R47, R14 ;  /* 0x0000000eff2f723e */ /* 0x000fe400020006ff */
[----:B------:R-:W-:Y:S02]  /*c450*/  F2FP.F16.E4M3.UNPACK_B R14, R75 ;  /* 0x0000004bff0e723e */ /* 0x000fe400020006ff */
[----:B------:R-:W-:Y:S01]  /*c460*/  SHF.R.U32.HI R75, RZ, 0x8, R45 ;  /* 0x00000008ff4b7819 */ /* 0x000fe2000001162d */
[----:B------:R-:W-:-:S03]  /*c470*/  FFMA R63, R112, UR13, R99 ;  /* 0x0000000d703f7c23 */ /* 0x000fc60008000063 */
[----:B------:R-:W-:Y:S01]  /*c480*/  LOP3.LUT R75, R75, 0xff, RZ, 0xc0, !PT ;  /* 0x000000ff4b4b7812 */ /* 0x000fe200078ec0ff */
[----:B------:R-:W-:-:S03]  /*c490*/  HADD2.F32 R112, -RZ, R47.H0_H0 ;  /* 0x2000002fff707230 */ /* 0x000fc60000004100 */
[----:B------:R-:W-:Y:S02]  /*c4a0*/  F2FP.F16.E4M3.UNPACK_B R75, R75 ;  /* 0x0000004bff4b723e */ /* 0x000fe400020006ff */
[----:B------:R-:W-:Y:S01]  /*c4b0*/  FFMA R47, R112, UR13, R87 ;  /* 0x0000000d702f7c23 */ /* 0x000fe20008000057 */
[----:B------:R-:W-:Y:S01]  /*c4c0*/  FFMA R15, R156, UR13, R15 ;  /* 0x0000000d9c0f7c23 */ /* 0x000fe2000800000f */
[----:B------:R-:W-:Y:S01]  /*c4d0*/  SHF.R.U32.HI R99, RZ, 0x10, R45 ;  /* 0x00000010ff637819 */ /* 0x000fe2000001162d */
[----:B------:R-:W-:-:S03]  /*c4e0*/  HADD2.F32 R112, -RZ, R75.H0_H0 ;  /* 0x2000004bff707230 */ /* 0x000fc60000004100 */
[----:B------:R-:W-:Y:S02]  /*c4f0*/  LOP3.LUT R99, R99, 0xff, RZ, 0xc0, !PT ;  /* 0x000000ff63637812 */ /* 0x000fe400078ec0ff */
[----:B------:R-:W-:Y:S01]  /*c500*/  FFMA R15, R112, UR13, R15 ;  /* 0x0000000d700f7c23 */ /* 0x000fe2000800000f */
[----:B------:R-:W-:Y:S01]  /*c510*/  SHF.L.U64.HI R112, R110, 0x10, R111 ;  /* 0x000000106e707819 */ /* 0x000fe2000001026f */
[----:B------:R-:W-:Y:S01]  /*c520*/  HADD2.F32 R14, -RZ, R14.H0_H0 ;  /* 0x2000000eff0e7230 */ /* 0x000fe20000004100 */
[----:B------:R-:W-:Y:S02]  /*c530*/  F2FP.F16.E4M3.UNPACK_B R99, R99 ;  /* 0x00000063ff63723e */ /* 0x000fe400020006ff */
[----:B------:R-:W-:Y:S02]  /*c540*/  LOP3.LUT R112, R112, 0xff, RZ, 0xc0, !PT ;  /* 0x000000ff70707812 */ /* 0x000fe400078ec0ff */
[----:B------:R-:W-:Y:S01]  /*c550*/  SHF.L.U64.HI R87, R44, 0x18, R45 ;  /* 0x000000182c577819 */ /* 0x000fe2000001022d */
[----:B------:R-:W-:-:S02]  /*c560*/  HADD2.F32 R152, -RZ, R99.H0_H0 ;  /* 0x20000063ff987230 */ /* 0x000fc40000004100 */
[----:B------:R-:W-:Y:S01]  /*c570*/  FFMA R14, R14, UR13, R117 ;  /* 0x0000000d0e0e7c23 */ /* 0x000fe20008000075 */
[----:B------:R-:W-:Y:S02]  /*c580*/  LOP3.LUT R87, R112, 0xff00, R87, 0xf8, !PT ;  /* 0x0000ff0070577812 */ /* 0x000fe400078ef857 */
[----:B------:R-:W-:Y:S02]  /*c590*/  LOP3.LUT R112, R113, 0xffffff00, R123, 0xf8, !PT ;  /* 0xffffff0071707812 */ /* 0x000fe400078ef87b */
[C-C-:B------:R-:W-:Y:S02]  /*c5a0*/  SHF.L.U64.HI R117, R110.reuse, 0x18, R111.reuse ;  /* 0x000000186e757819 */ /* 0x140fe4000001026f */
[----:B------:R-:W-:Y:S01]  /*c5b0*/  SHF.L.U64.HI R110, R110, 0x8, R111 ;  /* 0x000000086e6e7819 */ /* 0x000fe2000001026f */
[----:B------:R-:W-:Y:S01]  /*c5c0*/  FFMA R75, R152, UR13, R147 ;  /* 0x0000000d984b7c23 */ /* 0x000fe20008000093 */
[----:B------:R-:W-:Y:S02]  /*c5d0*/  LOP3.LUT R112, R112, 0xff, RZ, 0xc0, !PT ;  /* 0x000000ff70707812 */ /* 0x000fe400078ec0ff */
[----:B------:R-:W-:-:S02]  /*c5e0*/  SHF.R.U32.HI R113, RZ, 0x8, R45 ;  /* 0x00000008ff717819 */ /* 0x000fc4000001162d */
[----:B------:R-:W-:Y:S02]  /*c5f0*/  SHF.R.U32.HI R152, RZ, 0x8, R111 ;  /* 0x00000008ff987819 */ /* 0x000fe4000001166f */
[----:B------:R-:W-:Y:S02]  /*c600*/  LOP3.LUT R110, R110, 0xff, RZ, 0xc0, !PT ;  /* 0x000000ff6e6e7812 */ /* 0x000fe400078ec0ff */
[----:B------:R-:W-:Y:S02]  /*c610*/  SHF.L.U64.HI R99, R44, 0x10, R45 ;  /* 0x000000102c637819 */ /* 0x000fe4000001022d */
[----:B------:R-:W-:Y:S02]  /*c620*/  LOP3.LUT R117, R117, 0xff, RZ, 0xc0, !PT ;  /* 0x000000ff75757812 */ /* 0x000fe400078ec0ff */
[----:B------:R-:W-:Y:S02]  /*c630*/  LOP3.LUT R112, R112, 0xff00, R113, 0xf8, !PT ;  /* 0x0000ff0070707812 */ /* 0x000fe400078ef871 */
[----:B------:R-:W-:-:S02]  /*c640*/  LOP3.LUT R152, R152, 0xff, RZ, 0xc0, !PT ;  /* 0x000000ff98987812 */ /* 0x000fc400078ec0ff */
[----:B------:R-:W-:Y:S02]  /*c650*/  SHF.R.U32.HI R113, RZ, 0x18, R41 ;  /* 0x00000018ff717819 */ /* 0x000fe40000011629 */
[----:B------:R-:W-:Y:S02]  /*c660*/  LOP3.LUT R99, R110, 0xff00, R99, 0xf8, !PT ;  /* 0x0000ff006e637812 */ /* 0x000fe400078ef863 */
[----:B------:R-:W-:Y:S02]  /*c670*/  LOP3.LUT R110, R117, 0xff00, R44, 0xf8, !PT ;  /* 0x0000ff00756e7812 */ /* 0x000fe400078ef82c */
[----:B------:R-:W-:Y:S02]  /*c680*/  LOP3.LUT R117, R111, 0xff, RZ, 0xc0, !PT ;  /* 0x000000ff6f757812 */ /* 0x000fe400078ec0ff */
[--C-:B------:R-:W-:Y:S02]  /*c690*/  SHF.L.U64.HI R44, R44, 0x8, R45.reuse ;  /* 0x000000082c2c7819 */ /* 0x100fe4000001022d */
[----:B------:R-:W-:Y:S01]  /*c6a0*/  LOP3.LUT R111, R152, 0xff00, R45, 0xf8, !PT ;  /* 0x0000ff00986f7812 */ /* 0x000fe200078ef82d */
[----:B------:R-:W-:Y:S01]  /*c6b0*/  IMAD.U32 R45, R113, 0x10000, RZ ;  /* 0x00010000712d7824 */ /* 0x000fe200078e00ff */
[----:B------:R-:W-:-:S02]  /*c6c0*/  LOP3.LUT R44, R117, 0xff00, R44, 0xf8, !PT ;  /* 0x0000ff00752c7812 */ /* 0x000fc400078ef82c */
[----:B------:R-:W-:Y:S02]  /*c6d0*/  LOP3.LUT R117, R41, 0xff, RZ, 0xc0, !PT ;  /* 0x000000ff29757812 */ /* 0x000fe400078ec0ff */
[----:B------:R-:W-:Y:S02]  /*c6e0*/  LOP3.LUT R162, R162, R45, RZ, 0xfc, !PT ;  /* 0x0000002da2a27212 */ /* 0x000fe400078efcff */
[C---:B------:R-:W-:Y:S02]  /*c6f0*/  LOP3.LUT R45, R40.reuse, 0xff, RZ, 0xc0, !PT ;  /* 0x000000ff282d7812 */ /* 0x040fe400078ec0ff */
[----:B------:R-:W-:Y:S02]  /*c700*/  LOP3.LUT R152, R40, 0xffff, RZ, 0xc0, !PT ;  /* 0x0000ffff28987812 */ /* 0x000fe400078ec0ff */
[----:B------:R-:W-:Y:S02]  /*c710*/  F2FP.F16.E4M3.UNPACK_B R45, R45 ;  /* 0x0000002dff2d723e */ /* 0x000fe400020006ff */
[----:B------:R-:W-:-:S02]  /*c720*/  F2FP.F16.E4M3.UNPACK_B R147, R117 ;  /* 0x00000075ff93723e */ /* 0x000fc400020006ff */
[----:B------:R-:W-:Y:S01]  /*c730*/  SHF.R.U32.HI R117, RZ, 0x8, R152 ;  /* 0x00000008ff757819 */ /* 0x000fe20000011698 */
[----:B------:R-:W-:Y:S01]  /*c740*/  HADD2.F32 R152, -RZ, R45.H0_H0 ;  /* 0x2000002dff987230 */ /* 0x000fe20000004100 */
[----:B------:R-:W-:Y:S02]  /*c750*/  F2FP.F16.E4M3.UNPACK_B R113, R113 ;  /* 0x00000071ff71723e */ /* 0x000fe400020006ff */
[----:B------:R-:W-:Y:S02]  /*c760*/  F2FP.F16.E4M3.UNPACK_B R117, R117 ;  /* 0x00000075ff75723e */ /* 0x000fe400020006ff */
[----:B------:R-:W-:Y:S01]  /*c770*/  FFMA R45, R152, UR13, R115 ;  /* 0x0000000d982d7c23 */ /* 0x000fe20008000073 */
[----:B------:R-:W-:Y:S02]  /*c780*/  HADD2.F32 R156, -RZ, R113.H0_H0 ;  /* 0x20000071ff9c7230 */ /* 0x000fe40000004100 */
[----:B------:R-:W-:Y:S02]  /*c790*/  HADD2.F32 R152, -RZ, R117.H0_H0 ;  /* 0x20000075ff987230 */ /* 0x000fe40000004100 */
[----:B------:R-:W-:-:S03]  /*c7a0*/  IMAD.SHL.U32 R113, R40, 0x100, RZ ;  /* 0x0000010028717824 */ /* 0x000fc600078e00ff */
[----:B------:R-:W-:Y:S01]  /*c7b0*/  FFMA R63, R152, UR13, R63 ;  /* 0x0000000d983f7c23 */ /* 0x000fe2000800003f */
[----:B------:R-:W-:Y:S02]  /*c7c0*/  SHF.L.U64.HI R152, R40, 0x18, R41 ;  /* 0x0000001828987819 */ /* 0x000fe40000010229 */
[----:B------:R-:W-:Y:S02]  /*c7d0*/  LOP3.LUT R110, R110, 0xff0000, R113, 0xf8, !PT ;  /* 0x00ff00006e6e7812 */ /* 0x000fe400078ef871 */
[C-C-:B------:R-:W-:Y:S02]  /*c7e0*/  SHF.L.U64.HI R113, R40.reuse, 0x10, R41.reuse ;  /* 0x0000001028717819 */ /* 0x140fe40000010229 */
[----:B------:R-:W-:Y:S02]  /*c7f0*/  SHF.R.U64 R115, R40, 0x10, R41 ;  /* 0x0000001028737819 */ /* 0x000fe40000001229 */
[----:B------:R-:W-:Y:S02]  /*c800*/  LOP3.LUT R99, R99, 0xff0000, R152, 0xf8, !PT ;  /* 0x00ff000063637812 */ /* 0x000fe400078ef898 */
[----:B------:R-:W-:-:S02]  /*c810*/  LOP3.LUT R44, R44, 0xff0000, R113, 0xf8, !PT ;  /* 0x00ff00002c2c7812 */ /* 0x000fc400078ef871 */
[C-C-:B------:R-:W-:Y:S02]  /*c820*/  SHF.L.U64.HI R152, R40.reuse, 0x8, R41.reuse ;  /* 0x0000000828987819 */ /* 0x140fe40000010229 */
[----:B------:R-:W-:Y:S02]  /*c830*/  LOP3.LUT R87, R87, 0xff0000, R40, 0xf8, !PT ;  /* 0x00ff000057577812 */ /* 0x000fe400078ef828 */
[--C-:B------:R-:W-:Y:S02]  /*c840*/  SHF.R.U64 R113, R40, 0x18, R41.reuse ;  /* 0x0000001828717819 */ /* 0x100fe40000001229 */
[----:B------:R-:W-:Y:S02]  /*c850*/  LOP3.LUT R40, R115, 0xff, RZ, 0xc0, !PT ;  /* 0x000000ff73287812 */ /* 0x000fe400078ec0ff */
[----:B------:R-:W-:Y:S02]  /*c860*/  SHF.R.U32.HI R117, RZ, 0x8, R41 ;  /* 0x00000008ff757819 */ /* 0x000fe40000011629 */
[----:B------:R-:W-:-:S02]  /*c870*/  F2FP.F16.E4M3.UNPACK_B R40, R40 ;  /* 0x00000028ff28723e */ /* 0x000fc400020006ff */
[----:B------:R-:W-:Y:S02]  /*c880*/  LOP3.LUT R113, R113, 0xff, RZ, 0xc0, !PT ;  /* 0x000000ff71717812 */ /* 0x000fe400078ec0ff */
[----:B------:R-:W-:Y:S01]  /*c890*/  LOP3.LUT R117, R117, 0xff, RZ, 0xc0, !PT ;  /* 0x000000ff75757812 */ /* 0x000fe200078ec0ff */
[----:B------:R-:W-:Y:S01]  /*c8a0*/  HADD2.F32 R40, -RZ, R40.H0_H0 ;  /* 0x20000028ff287230 */ /* 0x000fe20000004100 */
[----:B------:R-:W-:Y:S02]  /*c8b0*/  F2FP.F16.E4M3.UNPACK_B R115, R113 ;  /* 0x00000071ff73723e */ /* 0x000fe400020006ff */
[----:B------:R-:W-:Y:S02]  /*c8c0*/  F2FP.F16.E4M3.UNPACK_B R113, R117 ;  /* 0x00000075ff71723e */ /* 0x000fe400020006ff */
[----:B------:R-:W-:Y:S01]  /*c8d0*/  SHF.R.U32.HI R117, RZ, 0x10, R41 ;  /* 0x00000010ff757819 */ /* 0x000fe20000011629 */
[----:B------:R-:W-:Y:S01]  /*c8e0*/  FFMA R40, R40, UR13, R47 ;  /* 0x0000000d28287c23 */ /* 0x000fe2000800002f */
[----:B------:R-:W-:Y:S01]  /*c8f0*/  HADD2.F32 R115, -RZ, R115.H0_H0 ;  /* 0x20000073ff737230 */ /* 0x000fe20000004100 */
[----:B------:R-:W-:-:S02]  /*c900*/  LOP3.LUT R47, R118, 0xff, RZ, 0xc0, !PT ;  /* 0x000000ff762f7812 */ /* 0x000fc400078ec0ff */
[----:B------:R-:W-:Y:S02]  /*c910*/  LOP3.LUT R117, R117, 0xff, RZ, 0xc0, !PT ;  /* 0x000000ff75757812 */ /* 0x000fe400078ec0ff */
[----:B------:R-:W-:Y:S01]  /*c920*/  LOP3.LUT R111, R111, 0xff0000, R152, 0xf8, !PT ;  /* 0x00ff00006f6f7812 */ /* 0x000fe200078ef898 */
[----:B------:R-:W-:Y:S01]  /*c930*/  HADD2.F32 R152, -RZ, R113.H0_H0 ;  /* 0x20000071ff987230 */ /* 0x000fe20000004100 */
[----:B------:R-:W-:Y:S01]  /*c940*/  F2FP.F16.E4M3.UNPACK_B R117, R117 ;  /* 0x00000075ff75723e */ /* 0x000fe200020006ff */
[----:B------:R-:W-:Y:S01]  /*c950*/  FFMA R14, R115, UR13, R14 ;  /* 0x0000000d730e7c23 */ /* 0x000fe2000800000e */
[----:B------:R-:W-:Y:S02]  /*c960*/  F2FP.F16.E4M3.UNPACK_B R47, R47 ;  /* 0x0000002fff2f723e */ /* 0x000fe400020006ff */
[----:B------:R-:W-:Y:S02]  /*c970*/  SHF.R.U64 R115, R118, 0x8, R119 ;  /* 0x0000000876737819 */ /* 0x000fe40000001277 */
[----:B------:R-:W-:Y:S01]  /*c980*/  LOP3.LUT R112, R112, 0xff0000, R41, 0xf8, !PT ;  /* 0x00ff000070707812 */ /* 0x000fe200078ef829 */
[----:B------:R-:W-:Y:S01]  /*c990*/  FFMA R43, R156, UR13, R43 ;  /* 0x0000000d9c2b7c23 */ /* 0x000fe2000800002b */
[----:B------:R-:W-:Y:S01]  /*c9a0*/  LOP3.LUT R41, R119, 0xff, RZ, 0xc0, !PT ;  /* 0x000000ff77297812 */ /* 0x000fe200078ec0ff */
[----:B------:R-:W-:Y:S01]  /*c9b0*/  FFMA R15, R152, UR13, R15 ;  /* 0x0000000d980f7c23 */ /* 0x000fe2000800000f */
[----:B------:R-:W-:-:S02]  /*c9c0*/  HADD2.F32 R152, -RZ, R117.H0_H0 ;  /* 0x20000075ff987230 */ /* 0x000fc40000004100 */
[----:B------:R-:W-:Y:S01]  /*c9d0*/  HADD2.F32 R156, -RZ, R47.H0_H0 ;  /* 0x2000002fff9c7230 */ /* 0x000fe20000004100 */
[----:B------:R-:W-:Y:S01]  /*c9e0*/  F2FP.F16.E4M3.UNPACK_B R41, R41 ;  /* 0x00000029ff29723e */ /* 0x000fe200020006ff */
[----:B------:R-:W-:Y:S02]  /*c9f0*/  IMAD.SHL.U32 R47, R115, 0x1000000, RZ ;  /* 0x01000000732f7824 */ /* 0x000fe400078e00ff */
[----:B------:R-:W-:-:S03]  /*ca00*/  FFMA R113, R152, UR13, R75 ;  /* 0x0000000d98717c23 */ /* 0x000fc6000800004b */
[----:B------:R-:W-:Y:S01]  /*ca10*/  LOP3.LUT R75, R110, R47, RZ, 0xfc, !PT ;  /* 0x0000002f6e4b7212 */ /* 0x000fe200078efcff */
[----:B------:R-:W-:Y:S01]  /*ca20*/  HADD2.F32 R47, -RZ, R41.H0_H0 ;  /* 0x20000029ff2f7230 */ /* 0x000fe20000004100 */
[----:B------:R-:W-:Y:S01]  /*ca30*/  LOP3.LUT R41, R115, 0xff, RZ, 0xc0, !PT ;  /* 0x000000ff73297812 */ /* 0x000fe200078ec0ff */
[----:B------:R-:W-:-:S03]  /*ca40*/  HADD2.F32 R147, -RZ, R147.H0_H0 ;  /* 0x20000093ff937230 */ /* 0x000fc60000004100 */
[----:B------:R-:W-:Y:S02]  /*ca50*/  F2FP.F16.E4M3.UNPACK_B R110, R41 ;  /* 0x00000029ff6e723e */ /* 0x000fe400020006ff */
[C-C-:B------:R-:W-:Y:S02]  /*ca60*/  SHF.R.U64 R41, R118.reuse, 0x10, R119.reuse ;  /* 0x0000001076297819 */ /* 0x140fe40000001277 */
[--C-:B------:R-:W-:Y:S01]  /*ca70*/  SHF.R.U32.HI R115, RZ, 0x18, R119.reuse ;  /* 0x00000018ff737819 */ /* 0x100fe20000011677 */
[----:B------:R-:W-:Y:S02]  /*ca80*/  FFMA R116, R147, UR13, R116 ;  /* 0x0000000d93747c23 */ /* 0x000fe40008000074 */
[----:B------:R-:W-:Y:S01]  /*ca90*/  IMAD.SHL.U32 R152, R41, 0x1000000, RZ ;  /* 0x0100000029987824 */ /* 0x000fe200078e00ff */
[----:B------:R-:W-:Y:S02]  /*caa0*/  F2FP.F16.E4M3.UNPACK_B R115, R115 ;  /* 0x00000073ff73723e */ /* 0x000fe400020006ff */
[----:B------:R-:W-:Y:S01]  /*cab0*/  SHF.R.U64 R117, R118, 0x18, R119 ;  /* 0x0000001876757819 */ /* 0x000fe20000001277 */
[----:B------:R-:W-:Y:S01]  /*cac0*/  FFMA R116, R47, UR13, R116 ;  /* 0x0000000d2f747c23 */ /* 0x000fe20008000074 */
[----:B------:R-:W-:-:S02]  /*cad0*/  LOP3.LUT R41, R41, 0xff, RZ, 0xc0, !PT ;  /* 0x000000ff29297812 */ /* 0x000fc400078ec0ff */
[----:B------:R-:W-:Y:S01]  /*cae0*/  LOP3.LUT R47, R87, R152, RZ, 0xfc, !PT ;  /* 0x00000098572f7212 */ /* 0x000fe200078efcff */
[----:B------:R-:W-:Y:S01]  /*caf0*/  HADD2.F32 R152, -RZ, R115.H0_H0 ;  /* 0x20000073ff987230 */ /* 0x000fe20000004100 */
[----:B------:R-:W-:Y:S01]  /*cb00*/  F2FP.F16.E4M3.UNPACK_B R87, R41 ;  /* 0x00000029ff57723e */ /* 0x000fe200020006ff */
[----:B------:R-:W-:Y:S01]  /*cb10*/  HADD2.F32 R110, -RZ, R110.H0_H0 ;  /* 0x2000006eff6e7230 */ /* 0x000fe20000004100 */
[----:B------:R-:W-:Y:S01]  /*cb20*/  SHF.R.U32.HI R115, RZ, 0x8, R119 ;  /* 0x00000008ff737819 */ /* 0x000fe20000011677 */
[C---:B------:R-:W-:Y:S02]  /*cb30*/  IMAD.SHL.U32 R118, R117.reuse, 0x1000000, RZ ;  /* 0x0100000075767824 */ /* 0x040fe400078e00ff */
[----:B------:R-:W-:Y:S01]  /*cb40*/  FFMA R41, R152, UR13, R43 ;  /* 0x0000000d98297c23 */ /* 0x000fe2000800002b */
[----:B------:R-:W-:Y:S02]  /*cb50*/  HADD2.F32 R87, -RZ, R87.H0_H0 ;  /* 0x20000057ff577230 */ /* 0x000fe40000004100 */
[----:B------:R-:W-:Y:S01]  /*cb60*/  FFMA R110, R110, UR13, R63 ;  /* 0x0000000d6e6e7c23 */ /* 0x000fe2000800003f */
[----:B------:R-:W-:-:S02]  /*cb70*/  LOP3.LUT R63, R117, 0xff, RZ, 0xc0, !PT ;  /* 0x000000ff753f7812 */ /* 0x000fc400078ec0ff */
[----:B------:R-:W-:Y:S01]  /*cb80*/  LOP3.LUT R43, R99, R118, RZ, 0xfc, !PT ;  /* 0x00000076632b7212 */ /* 0x000fe200078efcff */
[----:B------:R-:W-:Y:S02]  /*cb90*/  IMAD.SHL.U32 R118, R115, 0x1000000, RZ ;  /* 0x0100000073767824 */ /* 0x000fe400078e00ff */
[----:B------:R-:W-:Y:S01]  /*cba0*/  FFMA R40, R87, UR13, R40 ;  /* 0x0000000d57287c23 */ /* 0x000fe20008000028 */
[----:B------:R-:W-:Y:S02]  /*cbb0*/  F2FP.F16.E4M3.UNPACK_B R99, R63 ;  /* 0x0000003fff63723e */ /* 0x000fe400020006ff */
[----:B------:R-:W-:Y:S02]  /*cbc0*/  LOP3.LUT R87, R111, R118, RZ, 0xfc, !PT ;  /* 0x000000766f577212 */ /* 0x000fe400078efcff */
[----:B------:R-:W-:Y:S02]  /*cbd0*/  LOP3.LUT R111, R115, 0xff, RZ, 0xc0, !PT ;  /* 0x000000ff736f7812 */ /* 0x000fe400078ec0ff */
[----:B------:R-:W-:Y:S01]  /*cbe0*/  SHF.R.U32.HI R63, RZ, 0x10, R119 ;  /* 0x00000010ff3f7819 */ /* 0x000fe20000011677 */
[----:B------:R-:W-:Y:S01]  /*cbf0*/  HADD2.F32 R99, -RZ, R99.H0_H0 ;  /* 0x20000063ff637230 */ /* 0x000fe20000004100 */
[----:B------:R-:W-:-:S02]  /*cc00*/  F2FP.F16.E4M3.UNPACK_B R111, R111 ;  /* 0x0000006fff6f723e */ /* 0x000fc400020006ff */
[----:B------:R-:W-:Y:S02]  /*cc10*/  LOP3.LUT R115, R63, 0xff, RZ, 0xc0, !PT ;  /* 0x000000ff3f737812 */ /* 0x000fe400078ec0ff */
[----:B------:R-:W-:Y:S01]  /*cc20*/  FFMA R152, R99, UR13, R14 ;  /* 0x0000000d63987c23 */ /* 0x000fe2000800000e */
[----:B------:R-:W-:Y:S01]  /*cc30*/  VIADD R14, R17, 0x6 ;  /* 0x00000006110e7836 */ /* 0x000fe20000000000 */
[----:B------:R-:W-:Y:S01]  /*cc40*/  F2FP.F16.E4M3.UNPACK_B R115, R115 ;  /* 0x00000073ff73723e */ /* 0x000fe200020006ff */
[----:B------:R-:W-:Y:S02]  /*cc50*/  HADD2.F32 R118, -RZ, R111.H0_H0 ;  /* 0x2000006fff767230 */ /* 0x000fe40000004100 */
[----:B-----5:R-:W-:Y:S01]  /*cc60*/  FADD R19, R160, R158 ;  /* 0x0000009ea0137221 */ /* 0x020fe20000000000 */
[----:B------:R-:W-:Y:S01]  /*cc70*/  FFMA R45, R156, UR13, R45 ;  /* 0x0000000d9c2d7c23 */ /* 0x000fe2000800002d */
[----:B------:R-:W-:Y:S01]  /*cc80*/  LOP3.LUT R99, R14, 0x1f, RZ, 0xc0, !PT ;  /* 0x0000001f0e637812 */ /* 0x000fe200078ec0ff */
[----:B------:R-:W-:-:S02]  /*cc90*/  HADD2.F32 R158, -RZ, R115.H0_H0 ;  /* 0x20000073ff9e7230 */ /* 0x000fc40000004100 */
[----:B------:R-:W-:Y:S01]  /*cca0*/  FFMA R156, R118, UR13, R15 ;  /* 0x0000000d769c7c23 */ /* 0x000fe2000800000f */
[----:B------:R-:W-:Y:S02]  /*ccb0*/  BAR.SYNC.DEFER_BLOCKING 0x0 ;  /* 0x0000000000007b1d */ /* 0x000fe40000010000 */
[----:B------:R-:W-:Y:S01]  /*ccc0*/  FFMA R118, R158, UR13, R113 ;  /* 0x0000000d9e767c23 */ /* 0x000fe20008000071 */
[----:B------:R-:W-:-:S03]  /*ccd0*/  UIMAD UR7, UR6, UR10, URZ ;  /* 0x0000000a060772a4 */ /* 0x000fc6000f8e02ff */
[----:B------:R-:W0:Y:S01]  /*cce0*/  SHFL.IDX PT, R45, R45, R99, 0x1f ;  /* 0x00001f632d2d7589 */ /* 0x000e2200000e0000 */
[----:B------:R-:W-:Y:S02]  /*ccf0*/  UIMAD.WIDE.U32 UR8, UR18, UR10, URZ ;  /* 0x0000000a120872a5 */ /* 0x000fe4000f8e00ff */
[----:B------:R-:W-:Y:S01]  /*cd00*/  UIMAD UR10, UR18, UR11, UR7 ;  /* 0x0000000b120a72a4 */ /* 0x000fe2000f8e0207 */
[----:B------:R-:W1:Y:S04]  /*cd10*/  SHFL.IDX PT, R118, R118, R99, 0x1f ;  /* 0x00001f6376767589 */ /* 0x000e6800000e0000 */
[----:B------:R-:W-:Y:S01]  /*cd20*/  LDS.64 R14, [R16] ;  /* 0x00000000100e7984 */ /* 0x000fe20000000a00 */
[----:B------:R-:W-:Y:S02]  /*cd30*/  USHF.L.U32 UR7, UR8, 0x8, URZ ;  /* 0x0000000808077899 */ /* 0x000fe400080006ff */
[----:B------:R-:W-:Y:S01]  /*cd40*/  UIADD3 UR9, UPT, UPT, UR9, UR10, URZ ;  /* 0x0000000a09097290 */ /* 0x000fe2000fffe0ff */
[----:B------:R2:W3:Y:S01]  /*cd50*/  SHFL.IDX PT, R158, R41, R99, 0x1f ;  /* 0x00001f63299e7589 */ /* 0x0004e200000e0000 */
[----:B------:R-:W-:-:S03]  /*cd60*/  ULEA UR7, UP0, UR4, UR7, 0x8 ;  /* 0x0000000704077291 */ /* 0x000fc6000f8040ff */
[----:B------:R-:W4:Y:S01]  /*cd70*/  SHFL.IDX PT, R111, R110, R99, 0x1f ;  /* 0x00001f636e6f7589 */ /* 0x000f2200000e0000 */
[----:B------:R-:W-:-:S03]  /*cd80*/  USHF.L.U64.HI UR8, UR8, 0x8, UR9 ;  /* 0x0000000808087899 */ /* 0x000fc60008010209 */
[----:B------:R5:W4:Y:S01]  /*cd90*/  SHFL.IDX PT, R160, R40, R99, 0x1f ;  /* 0x00001f6328a07589 */ /* 0x000b2200000e0000 */
[----:B------:R-:W-:-:S03]  /*cda0*/  UIADD3 UR14, UP1, UPT, UR7, UR14, URZ ;  /* 0x0000000e070e7290 */ /* 0x000fc6000ff3e0ff */
[----:B------:R-:W4:Y:S01]  /*cdb0*/  SHFL.IDX PT, R113, R156, R99, 0x1f ;  /* 0x00001f639c717589 */ /* 0x000f2200000e0000 */
[----:B------:R-:W-:Y:S01]  /*cdc0*/  ULEA.HI.X UR7, UR4, UR8, UR5, 0x8, UP0 ;  /* 0x0000000804077291 */ /* 0x000fe200080f4405 */
[----:B--2---:R-:W-:Y:S02]  /*cdd0*/  IMAD.SHL.U32 R41, R119, 0x1000000, RZ ;  /* 0x0100000077297824 */ /* 0x004fe400078e00ff */
[----:B------:R-:W2:Y:S01]  /*cde0*/  SHFL.IDX PT, R116, R116, R99, 0x1f ;  /* 0x00001f6374747589 */ /* 0x000ea200000e0000 */
[----:B------:R-:W-:Y:S01]  /*cdf0*/  UIADD3.X UR7, UPT, UPT, UR7, UR15, URZ, UP1, !UPT ;  /* 0x0000000f07077290 */ /* 0x000fe20008ffe4ff */
[----:B-----5:R-:W-:Y:S02]  /*ce00*/  LEA R40, P0, R12, UR14, 0x3 ;  /* 0x0000000e0c287c11 */ /* 0x020fe4000f8018ff */
[----:B------:R5:W2:Y:S01]  /*ce10*/  SHFL.IDX PT, R153, R152, R99, 0x1f ;  /* 0x00001f6398997589 */ /* 0x000aa200000e0000 */
[----:B0-----:R-:W-:Y:S01]  /*ce20*/  FADD R159, R114, R45 ;  /* 0x0000002d729f7221 */ /* 0x001fe20000000000 */
[----:B------:R-:W-:Y:S01]  /*ce30*/  LOP3.LUT R45, R60, 0xff, RZ, 0xc0, !PT ;  /* 0x000000ff3c2d7812 */ /* 0x000fe200078ec0ff */
[----:B------:R-:W-:-:S02]  /*ce40*/  IMAD.SHL.U32 R63, R63, 0x1000000, RZ ;  /* 0x010000003f3f7824 */ /* 0x000fc400078e00ff */
[----:B------:R-:W-:Y:S01]  /*ce50*/  FADD R148, R148, R157 ;  /* 0x0000009d94947221 */ /* 0x000fe20000000000 */
[----:B------:R-:W-:Y:S01]  /*ce60*/  LOP3.LUT R147, R162, 0xff000000, R119, 0xf8, !PT ;  /* 0xff000000a2937812 */ /* 0x000fe200078ef877 */
[----:B------:R-:W-:Y:S01]  /*ce70*/  IMAD.SHL.U32 R161, R134, 0x100, RZ ;  /* 0x0000010086a17824 */ /* 0x000fe200078e00ff */
[----:B------:R-:W-:Y:S01]  /*ce80*/  SHF.R.U64 R117, R60, 0x8, R61 ;  /* 0x000000083c757819 */ /* 0x000fe2000000123d */
[----:B------:R-:W-:Y:S01]  /*ce90*/  UIMAD UR17, UR17, -0xff, URZ ;  /* 0xffffff01111178a4 */ /* 0x000fe2000f8e02ff */
[----:B-----5:R-:W-:Y:S01]  /*cea0*/  LOP3.LUT R99, R44, R41, RZ, 0xfc, !PT ;  /* 0x000000292c637212 */ /* 0x020fe200078efcff */
[----:B------:R-:W0:Y:S01]  /*ceb0*/  LDCU UR10, c[0x0][0x3ac] ;  /* 0x00007580ff0a77ac */ /* 0x000e220008000800 */
[----:B------:R-:W-:Y:S02]  /*cec0*/  LOP3.LUT R44, R48, 0xff, RZ, 0xc0, !PT ;  /* 0x000000ff302c7812 */ /* 0x000fe400078ec0ff */
[----:B------:R-:W-:Y:S01]  /*ced0*/  LEA.HI.X R41, R12, UR7, R13, 0x3, P0 ;  /* 0x000000070c297c11 */ /* 0x000fe200080f1c0d */
[----:B-1----:R-:W-:Y:S01]  /*cee0*/  FADD R12, R19, R118 ;  /* 0x00000076130c7221 */ /* 0x002fe20000000000 */
[----:B------:R-:W-:-:S02]  /*cef0*/  F2FP.F16.E4M3.UNPACK_B R19, R44 ;  /* 0x0000002cff13723e */ /* 0x000fc400020006ff */
[----:B------:R-:W-:Y:S02]  /*cf00*/  F2FP.F16.E4M3.UNPACK_B R45, R45 ;  /* 0x0000002dff2d723e */ /* 0x000fe400020006ff */
[----:B------:R-:W-:Y:S01]  /*cf10*/  LOP3.LUT R110, R61, 0xff, RZ, 0xc0, !PT ;  /* 0x000000ff3d6e7812 */ /* 0x000fe200078ec0ff */
[----:B---3--:R-:W-:Y:S01]  /*cf20*/  FADD R11, R11, R158 ;  /* 0x0000009e0b0b7221 */ /* 0x008fe20000000000 */
[----:B------:R-:W-:Y:S01]  /*cf30*/  LOP3.LUT R44, R49, 0xff, RZ, 0xc0, !PT ;  /* 0x000000ff312c7812 */ /* 0x000fe200078ec0ff */
[----:B------:R1:W-:Y:S01]  /*cf40*/  STG.E.64 desc[UR24][R40.64], R14 ;  /* 0x0000000e28007986 */ /* 0x0003e2000c101b18 */
[----:B------:R-:W-:Y:S01]  /*cf50*/  LOP3.LUT R63, R112, R63, RZ, 0xfc, !PT ;  /* 0x0000003f703f7212 */ /* 0x000fe200078efcff */
[----:B------:R-:W-:Y:S02]  /*cf60*/  HADD2.F32 R19, -RZ, R19.H0_H0 ;  /* 0x20000013ff137230 */ /* 0x000fe40000004100 */
[----:B----4-:R-:W-:Y:S01]  /*cf70*/  FADD R158, R154, R111 ;  /* 0x0000006f9a9e7221 */ /* 0x010fe20000000000 */
[----:B------:R-:W-:Y:S01]  /*cf80*/  HADD2.F32 R112, -RZ, R45.H0_H0 ;  /* 0x2000002dff707230 */ /* 0x000fe20000004100 */
[----:B------:R-:W-:-:S02]  /*cf90*/  SHF.R.U32.HI R111, RZ, 0x18, R61 ;  /* 0x00000018ff6f7819 */ /* 0x000fc4000001163d */
[----:B------:R-:W-:Y:S01]  /*cfa0*/  SHF.R.U32.HI R45, RZ, 0x18, R135 ;  /* 0x00000018ff2d7819 */ /* 0x000fe20000011687 */
[----:B------:R-:W-:Y:S01]  /*cfb0*/  FADD R156, R151, R160 ;  /* 0x000000a0979c7221 */ /* 0x000fe20000000000 */
[----:B------:R-:W-:Y:S01]  /*cfc0*/  F2FP.F16.E4M3.UNPACK_B R44, R44 ;  /* 0x0000002cff2c723e */ /* 0x000fe200020006ff */
[----:B------:R-:W-:Y:S01]  /*cfd0*/  FADD R151, R148, R113 ;  /* 0x0000007194977221 */ /* 0x000fe20000000000 */
[----:B-1----:R-:W-:Y:S02]  /*cfe0*/  F2FP.F16.E4M3.UNPACK_B R15, R110 ;  /* 0x0000006eff0f723e */ /* 0x002fe400020006ff */
[----:B------:R-:W-:Y:S01]  /*cff0*/  SHF.R.U32.HI R110, RZ, 0x18, R143 ;  /* 0x00000018ff6e7819 */ /* 0x000fe2000001168f */
[----:B------:R-:W-:Y:S01]  /*d000*/  FFMA R19, R19, UR13, RZ ;  /* 0x0000000d13137c23 */ /* 0x000fe200080000ff */
[----:B------:R-:W-:Y:S02]  /*d010*/  SHF.L.U64.HI R115, R111, 0x8, RZ ;  /* 0x000000086f737819 */ /* 0x000fe400000102ff */
[----:B------:R-:W-:-:S02]  /*d020*/  SHF.L.U64.HI R114, R45, 0x10, RZ ;  /* 0x000000102d727819 */ /* 0x000fc400000102ff */
[----:B------:R-:W-:Y:S01]  /*d030*/  SHF.L.U64.HI R113, R110, 0x18, RZ ;  /* 0x000000186e717819 */ /* 0x000fe200000102ff */
[----:B------:R-:W-:Y:S02]  /*d040*/  HADD2.F32 R14, -RZ, R44.H0_H0 ;  /* 0x2000002cff0e7230 */ /* 0x000fe40000004100 */
[----:B------:R-:W-:Y:S01]  /*d050*/  FFMA R44, R112, UR13, R19 ;  /* 0x0000000d702c7c23 */ /* 0x000fe20008000013 */
[----:B------:R-:W-:Y:S01]  /*d060*/  IMAD.U32 R112, R45, 0x10000, RZ ;  /* 0x000100002d707824 */ /* 0x000fe200078e00ff */
[----:B------:R-:W-:Y:S01]  /*d070*/  LOP3.LUT R19, R113, R115, R114, 0xfe, !PT ;  /* 0x0000007371137212 */ /* 0x000fe200078efe72 */
[----:B------:R-:W-:Y:S02]  /*d080*/  IMAD.SHL.U32 R115, R111, 0x100, RZ ;  /* 0x000001006f737824 */ /* 0x000fe400078e00ff */
[----:B------:R-:W-:Y:S02]  /*d090*/  IMAD.SHL.U32 R113, R110, 0x1000000, RZ ;  /* 0x010000006e717824 */ /* 0x000fe400078e00ff */
[----:B------:R-:W-:Y:S01]  /*d0a0*/  FFMA R14, R14, UR13, RZ ;  /* 0x0000000d0e0e7c23 */ /* 0x000fe200080000ff */
[----:B------:R-:W-:Y:S01]  /*d0b0*/  HADD2.F32 R15, -RZ, R15.H0_H0 ;  /* 0x2000000fff0f7230 */ /* 0x000fe20000004100 */
[----:B------:R-:W-:-:S02]  /*d0c0*/  SHF.R.U64 R114, R48, 0x8, R49 ;  /* 0x0000000830727819 */ /* 0x000fc40000001231 */
[----:B------:R-:W-:Y:S02]  /*d0d0*/  LOP3.LUT R113, R113, R115, R112, 0xfe, !PT ;  /* 0x0000007371717212 */ /* 0x000fe400078efe70 */
[----:B------:R-:W-:Y:S01]  /*d0e0*/  SHF.R.U32.HI R112, RZ, 0x18, R49 ;  /* 0x00000018ff707819 */ /* 0x000fe20000011631 */
[----:B------:R-:W-:Y:S01]  /*d0f0*/  FFMA R119, R15, UR13, R14 ;  /* 0x0000000d0f777c23 */ /* 0x000fe2000800000e */
[----:B------:R-:W-:Y:S02]  /*d100*/  LOP3.LUT R14, R114, 0xff, RZ, 0xc0, !PT ;  /* 0x000000ff720e7812 */ /* 0x000fe400078ec0ff */
[----:B------:R-:W-:Y:S02]  /*d110*/  LOP3.LUT R115, R60, 0xffff, RZ, 0xc0, !PT ;  /* 0x0000ffff3c737812 */ /* 0x000fe400078ec0ff */
[----:B------:R-:W-:Y:S02]  /*d120*/  F2FP.F16.E4M3.UNPACK_B R15, R112 ;  /* 0x00000070ff0f723e */ /* 0x000fe400020006ff */
[----:B------:R-:W-:-:S02]  /*d130*/  F2FP.F16.E4M3.UNPACK_B R14, R14 ;  /* 0x0000000eff0e723e */ /* 0x000fc400020006ff */
[----:B------:R-:W-:Y:S01]  /*d140*/  SHF.R.U32.HI R115, RZ, 0x8, R115 ;  /* 0x00000008ff737819 */ /* 0x000fe20000011673 */
[----:B------:R-:W-:Y:S01]  /*d150*/  HADD2.F32 R15, -RZ, R15.H0_H0 ;  /* 0x2000000fff0f7230 */ /* 0x000fe20000004100 */
[----:B------:R-:W-:Y:S01]  /*d160*/  F2FP.F16.E4M3.UNPACK_B R111, R111 ;  /* 0x0000006fff6f723e */ /* 0x000fe200020006ff */
[----:B--2---:R-:W-:Y:S01]  /*d170*/  FADD R152, R149, R116 ;  /* 0x0000007495987221 */ /* 0x004fe20000000000 */
[----:B------:R-:W-:Y:S01]  /*d180*/  F2FP.F16.E4M3.UNPACK_B R115, R115 ;  /* 0x00000073ff73723e */ /* 0x000fe200020006ff */
[----:B------:R-:W-:Y:S02]  /*d190*/  HADD2.F32 R14, -RZ, R14.H0_H0 ;  /* 0x2000000eff0e7230 */ /* 0x000fe40000004100 */
[----:B------:R-:W-:Y:S01]  /*d1a0*/  FFMA R15, R15, UR13, RZ ;  /* 0x0000000d0f0f7c23 */ /* 0x000fe200080000ff */
[----:B------:R-:W-:Y:S02]  /*d1b0*/  HADD2.F32 R116, -RZ, R111.H0_H0 ;  /* 0x2000006fff747230 */ /* 0x000fe40000004100 */
[----:B------:R-:W-:-:S02]  /*d1c0*/  HADD2.F32 R111, -RZ, R115.H0_H0 ;  /* 0x20000073ff6f7230 */ /* 0x000fc40000004100 */
[----:B------:R-:W-:Y:S01]  /*d1d0*/  FFMA R14, R14, UR13, RZ ;  /* 0x0000000d0e0e7c23 */ /* 0x000fe200080000ff */
[----:B------:R-:W-:Y:S01]  /*d1e0*/  FFMA R115, R116, UR13, R15 ;  /* 0x0000000d74737c23 */ /* 0x000fe2000800000f */
[C-C-:B------:R-:W-:Y:S02]  /*d1f0*/  SHF.R.U64 R15, R48.reuse, 0x10, R49.reuse ;  /* 0x00000010300f7819 */ /* 0x140fe40000001231 */
[----:B------:R-:W-:Y:S01]  /*d200*/  FFMA R111, R111, UR13, R14 ;  /* 0x0000000d6f6f7c23 */ /* 0x000fe2000800000e */
[----:B------:R-:W-:Y:S02]  /*d210*/  SHF.R.U64 R48, R48, 0x18, R49 ;  /* 0x0000001830307819 */ /* 0x000fe40000001231 */
[----:B------:R-:W-:Y:S02]  /*d220*/  LOP3.LUT R14, R15, 0xff, RZ, 0xc0, !PT ;  /* 0x000000ff0f0e7812 */ /* 0x000fe400078ec0ff */
[----:B------:R-:W-:Y:S02]  /*d230*/  LOP3.LUT R155, R114, 0xff, RZ, 0xc0, !PT ;  /* 0x000000ff729b7812 */ /* 0x000fe400078ec0ff */
[----:B------:R-:W-:-:S02]  /*d240*/  LOP3.LUT R117, R14, 0xff00, R117, 0xf8, !PT ;  /* 0x0000ff000e757812 */ /* 0x000fc400078ef875 */
[----:B------:R-:W-:Y:S02]  /*d250*/  LOP3.LUT R14, R15, 0xff, RZ, 0xc0, !PT ;  /* 0x000000ff0f0e7812 */ /* 0x000fe400078ec0ff */
[C---:B------:R-:W-:Y:S02]  /*d260*/  LOP3.LUT R15, R48.reuse, 0xff, RZ, 0xc0, !PT ;  /* 0x000000ff300f7812 */ /* 0x040fe400078ec0ff */
[----:B------:R-:W-:Y:S02]  /*d270*/  LOP3.LUT R149, R48, 0xff, RZ, 0xc0, !PT ;  /* 0x000000ff30957812 */ /* 0x000fe400078ec0ff */
[C-C-:B------:R-:W-:Y:S02]  /*d280*/  SHF.R.U64 R48, R60.reuse, 0x10, R61.reuse ;  /* 0x000000103c307819 */ /* 0x140fe4000000123d */
[----:B------:R-:W-:Y:S02]  /*d290*/  SHF.R.U64 R118, R60, 0x18, R61 ;  /* 0x000000183c767819 */ /* 0x000fe4000000123d */
[----:B------:R-:W-:-:S02]  /*d2a0*/  LOP3.LUT R116, R155, 0xff00, R60, 0xf8, !PT ;  /* 0x0000ff009b747812 */ /* 0x000fc400078ef83c */
[----:B------:R-:W-:Y:S02]  /*d2b0*/  LOP3.LUT R60, R149, 0xff00, R48, 0xf8, !PT ;  /* 0x0000ff00953c7812 */ /* 0x000fe400078ef830 */
[----:B------:R-:W-:Y:S02]  /*d2c0*/  LOP3.LUT R48, R48, 0xff, RZ, 0xc0, !PT ;  /* 0x000000ff30307812 */ /* 0x000fe400078ec0ff */
[----:B------:R-:W-:Y:S02]  /*d2d0*/  F2FP.F16.E4M3.UNPACK_B R15, R15 ;  /* 0x0000000fff0f723e */ /* 0x000fe400020006ff */
[----:B------:R-:W-:Y:S02]  /*d2e0*/  LOP3.LUT R114, R118, 0xff, RZ, 0xc0, !PT ;  /* 0x000000ff76727812 */ /* 0x000fe400078ec0ff */
[----:B------:R-:W-:Y:S01]  /*d2f0*/  F2FP.F16.E4M3.UNPACK_B R48, R48 ;  /* 0x00000030ff30723e */ /* 0x000fe200020006ff */
[----:B------:R-:W-:Y:S01]  /*d300*/  HADD2.F32 R15, -RZ, R15.H0_H0 ;  /* 0x2000000fff0f7230 */ /* 0x000fe20000004100 */
[----:B------:R-:W-:-:S02]  /*d310*/  F2FP.F16.E4M3.UNPACK_B R114, R114 ;  /* 0x00000072ff72723e */ /* 0x000fc400020006ff */
[----:B------:R-:W-:Y:S01]  /*d320*/  F2FP.F16.E4M3.UNPACK_B R14, R14 ;  /* 0x0000000eff0e723e */ /* 0x000fe200020006ff */
[----:B------:R-:W-:Y:S02]  /*d330*/  HADD2.F32 R149, -RZ, R48.H0_H0 ;  /* 0x20000030ff957230 */ /* 0x000fe40000004100 */
[----:B------:R-:W-:Y:S01]  /*d340*/  FFMA R15, R15, UR13, RZ ;  /* 0x0000000d0f0f7c23 */ /* 0x000fe200080000ff */
[----:B------:R-:W-:Y:S02]  /*d350*/  HADD2.F32 R48, -RZ, R114.H0_H0 ;  /* 0x20000072ff307230 */ /* 0x000fe40000004100 */
[----:B------:R-:W-:Y:S01]  /*d360*/  HADD2.F32 R14, -RZ, R14.H0_H0 ;  /* 0x2000000eff0e7230 */ /* 0x000fe20000004100 */
[----:B------:R-:W-:Y:S02]  /*d370*/  SHF.R.U32.HI R154, RZ, 0x8, R49 ;  /* 0x00000008ff9a7819 */ /* 0x000fe40000011631 */
[----:B------:R-:W-:Y:S01]  /*d380*/  FFMA R48, R48, UR13, R15 ;  /* 0x0000000d30307c23 */ /* 0x000fe2000800000f */
[----:B------:R-:W-:Y:S01]  /*d390*/  LOP3.LUT R15, R49, 0xff, RZ, 0xc0, !PT ;  /* 0x000000ff310f7812 */ /* 0x000fe200078ec0ff */
[----:B------:R-:W-:Y:S01]  /*d3a0*/  FFMA R14, R14, UR13, RZ ;  /* 0x0000000d0e0e7c23 */ /* 0x000fe200080000ff */
[----:B------:R-:W-:-:S02]  /*d3b0*/  SHF.R.U32.HI R49, RZ, 0x10, R49 ;  /* 0x00000010ff317819 */ /* 0x000fc40000011631 */
[----:B------:R-:W-:Y:S01]  /*d3c0*/  LOP3.LUT R118, R15, 0xff00, R118, 0xf8, !PT ;  /* 0x0000ff000f767812 */ /* 0x000fe200078ef876 */
[----:B------:R-:W-:Y:S01]  /*d3d0*/  FFMA R114, R149, UR13, R14 ;  /* 0x0000000d95727c23 */ /* 0x000fe2000800000e */
[C---:B------:R-:W-:Y:S02]  /*d3e0*/  LOP3.LUT R14, R154.reuse, 0xff, RZ, 0xc0, !PT ;  /* 0x000000ff9a0e7812 */ /* 0x040fe400078ec0ff */
[C---:B------:R-:W-:Y:S02]  /*d3f0*/  LOP3.LUT R15, R49.reuse, 0xff, RZ, 0xc0, !PT ;  /* 0x000000ff310f7812 */ /* 0x040fe400078ec0ff */
[----:B------:R-:W-:Y:S02]  /*d400*/  LOP3.LUT R148, R49, 0xff, RZ, 0xc0, !PT ;  /* 0x000000ff31947812 */ /* 0x000fe400078ec0ff */
[----:B------:R-:W-:Y:S02]  /*d410*/  LOP3.LUT R154, R154, 0xff, RZ, 0xc0, !PT ;  /* 0x000000ff9a9a7812 */ /* 0x000fe400078ec0ff */
[----:B------:R-:W-:-:S02]  /*d420*/  SHF.R.U32.HI R49, RZ, 0x8, R61 ;  /* 0x00000008ff317819 */ /* 0x000fc4000001163d */
[----:B------:R-:W-:Y:S02]  /*d430*/  LOP3.LUT R154, R154, 0xff00, R61, 0xf8, !PT ;  /* 0x0000ff009a9a7812 */ /* 0x000fe400078ef83d */
[----:B------:R-:W-:Y:S02]  /*d440*/  LOP3.LUT R148, R148, 0xff00, R49, 0xf8, !PT ;  /* 0x0000ff0094947812 */ /* 0x000fe400078ef831 */
[----:B------:R-:W-:Y:S02]  /*d450*/  F2FP.F16.E4M3.UNPACK_B R14, R14 ;  /* 0x0000000eff0e723e */ /* 0x000fe400020006ff */
[----:B------:R-:W-:Y:S02]  /*d460*/  SHF.R.U32.HI R61, RZ, 0x10, R61 ;  /* 0x00000010ff3d7819 */ /* 0x000fe4000001163d */
[----:B------:R-:W-:Y:S01]  /*d470*/  LOP3.LUT R49, R49, 0xff, RZ, 0xc0, !PT ;  /* 0x000000ff31317812 */ /* 0x000fe200078ec0ff */
[----:B------:R-:W-:Y:S01]  /*d480*/  HADD2.F32 R14, -RZ, R14.H0_H0 ;  /* 0x2000000eff0e7230 */ /* 0x000fe20000004100 */
[----:B------:R-:W-:-:S02]  /*d490*/  F2FP.F16.E4M3.UNPACK_B R15, R15 ;  /* 0x0000000fff0f723e */ /* 0x000fc400020006ff */
[----:B------:R-:W-:Y:S02]  /*d4a0*/  LOP3.LUT R61, R61, 0xff, RZ, 0xc0, !PT ;  /* 0x000000ff3d3d7812 */ /* 0x000fe400078ec0ff */
[----:B------:R-:W-:Y:S01]  /*d4b0*/  F2FP.F16.E4M3.UNPACK_B R49, R49 ;  /* 0x00000031ff31723e */ /* 0x000fe200020006ff */
[----:B------:R-:W-:Y:S01]  /*d4c0*/  HADD2.F32 R15, -RZ, R15.H0_H0 ;  /* 0x2000000fff0f7230 */ /* 0x000fe20000004100 */
[----:B------:R-:W-:Y:S01]  /*d4d0*/  F2FP.F16.E4M3.UNPACK_B R61, R61 ;  /* 0x0000003dff3d723e */ /* 0x000fe200020006ff */
[----:B------:R-:W-:Y:S02]  /*d4e0*/  FFMA R14, R14, UR13, RZ ;  /* 0x0000000d0e0e7c23 */ /* 0x000fe400080000ff */
[----:B------:R-:W-:Y:S02]  /*d4f0*/  HADD2.F32 R49, -RZ, R49.H0_H0 ;  /* 0x20000031ff317230 */ /* 0x000fe40000004100 */
[----:B------:R-:W-:Y:S01]  /*d500*/  FADD R153, R150, R153 ;  /* 0x0000009996997221 */ /* 0x000fe20000000000 */
[----:B------:R-:W-:-:S02]  /*d510*/  HADD2.F32 R160, -RZ, R61.H0_H0 ;  /* 0x2000003dffa07230 */ /* 0x000fc40000004100 */
[----:B------:R-:W-:Y:S01]  /*d520*/  FFMA R15, R15, UR13, RZ ;  /* 0x0000000d0f0f7c23 */ /* 0x000fe200080000ff */
[----:B------:R-:W-:Y:S01]  /*d530*/  FFMA R150, R49, UR13, R14 ;  /* 0x0000000d31967c23 */ /* 0x000fe2000800000e */
[----:B------:R-:W-:Y:S02]  /*d540*/  LOP3.LUT R14, R134, 0xff, RZ, 0xc0, !PT ;  /* 0x000000ff860e7812 */ /* 0x000fe400078ec0ff */
[----:B------:R-:W-:Y:S01]  /*d550*/  FFMA R149, R160, UR13, R15 ;  /* 0x0000000da0957c23 */ /* 0x000fe2000800000f */
[----:B------:R-:W-:Y:S02]  /*d560*/  LOP3.LUT R15, R135, 0xff, RZ, 0xc0, !PT ;  /* 0x000000ff870f7812 */ /* 0x000fe400078ec0ff */
[----:B------:R-:W-:Y:S02]  /*d570*/  F2FP.F16.E4M3.UNPACK_B R14, R14 ;  /* 0x0000000eff0e723e */ /* 0x000fe400020006ff */
[----:B------:R-:W-:Y:S02]  /*d580*/  F2FP.F16.E4M3.UNPACK_B R61, R45 ;  /* 0x0000002dff3d723e */ /* 0x000fe400020006ff */
[----:B------:R-:W-:Y:S01]  /*d590*/  F2FP.F16.E4M3.UNPACK_B R45, R15 ;  /* 0x0000000fff2d723e */ /* 0x000fe200020006ff */
[----:B------:R-:W-:-:S02]  /*d5a0*/  HADD2.F32 R49, -RZ, R14.H0_H0 ;  /* 0x2000000eff317230 */ /* 0x000fc40000004100 */
[----:B------:R-:W1:Y:S03]  /*d5b0*/  LDS.64 R14, [R16+0x8] ;  /* 0x00000800100e7984 */ /* 0x000e660000000a00 */
[----:B------:R-:W-:Y:S01]  /*d5c0*/  FFMA R49, R49, UR13, R44 ;  /* 0x0000000d31317c23 */ /* 0x000fe2000800002c */
[----:B------:R-:W-:Y:S02]  /*d5d0*/  VIADD R44, R18, 0xffffffff ;  /* 0xffffffff122c7836 */ /* 0x000fe40000000000 */
[----:B------:R-:W-:-:S03]  /*d5e0*/  HADD2.F32 R160, -RZ, R45.H0_H0 ;  /* 0x2000002dffa07230 */ /* 0x000fc60000004100 */
[----:B------:R-:W-:Y:S02]  /*d5f0*/  LOP3.LUT R45, R44, 0x1f, RZ, 0xc0, !PT ;  /* 0x0000001f2c2d7812 */ /* 0x000fe400078ec0ff */
[----:B------:R-:W-:Y:S02]  /*d600*/  IADD3.X R155, PT, PT, R13, UR11, RZ, P1, !PT ;  /* 0x0000000b0d9b7c10 */ /* 0x000fe40008ffe4ff */
[----:B------:R-:W-:Y:S02]  /*d610*/  SHF.R.U64 R157, R134, 0x8, R135 ;  /* 0x00000008869d7819 */ /* 0x000fe40000001287 */
[----:B------:R-:W-:Y:S01]  /*d620*/  IADD3 R45, P0, PT, R45, R10, RZ ;  /* 0x0000000a2d2d7210 */ /* 0x000fe20007f1e0ff */
[----:B------:R-:W-:Y:S01]  /*d630*/  HADD2.F32 R162, -RZ, R61.H0_H0 ;  /* 0x2000003dffa27230 */ /* 0x000fe20000004100 */
[----:B------:R-:W-:-:S03]  /*d640*/  LOP3.LUT R61, R60, 0xff0000, R157, 0xf8, !PT ;  /* 0x00ff00003c3d7812 */ /* 0x000fc600078ef89d */
[----:B------:R-:W-:Y:S01]  /*d650*/  IMAD.X R60, RZ, RZ, R155, P0 ;  /* 0x000000ffff3c7224 */ /* 0x000fe200000e069b */
[----:B------:R-:W-:-:S04]  /*d660*/  LEA R44, P0, R45, UR14, 0x3 ;  /* 0x0000000e2d2c7c11 */ /* 0x000fc8000f8018ff */
[----:B------:R-:W-:Y:S02]  /*d670*/  LEA.HI.X R45, R45, UR7, R60, 0x3, P0 ;  /* 0x000000072d2d7c11 */ /* 0x000fe400080f1c3c */
[----:B------:R-:W-:Y:S02]  /*d680*/  LOP3.LUT R60, R116, 0xff0000, R161, 0xf8, !PT ;  /* 0x00ff0000743c7812 */ /* 0x000fe400078ef8a1 */
[C-C-:B------:R-:W-:Y:S02]  /*d690*/  SHF.R.U64 R161, R134.reuse, 0x18, R135.reuse ;  /* 0x0000001886a17819 */ /* 0x140fe40000001287 */
[----:B------:R-:W-:Y:S02]  /*d6a0*/  SHF.R.U64 R13, R134, 0x10, R135 ;  /* 0x00000010860d7819 */ /* 0x000fe40000001287 */
[----:B------:R-:W-:Y:S02]  /*d6b0*/  LOP3.LUT R157, R157, 0xff, RZ, 0xc0, !PT ;  /* 0x000000ff9d9d7812 */ /* 0x000fe400078ec0ff */
[----:B------:R-:W-:-:S02]  /*d6c0*/  LOP3.LUT R117, R117, 0xff0000, R134, 0xf8, !PT ;  /* 0x00ff000075757812 */ /* 0x000fc400078ef886 */
[----:B------:R-:W-:Y:S02]  /*d6d0*/  LOP3.LUT R134, R161, 0xff, RZ, 0xc0, !PT ;  /* 0x000000ffa1867812 */ /* 0x000fe400078ec0ff */
[----:B------:R-:W-:Y:S01]  /*d6e0*/  F2FP.F16.E4M3.UNPACK_B R157, R157 ;  /* 0x0000009dff9d723e */ /* 0x000fe200020006ff */
[----:B-1----:R1:W-:Y:S01]  /*d6f0*/  STG.E.64 desc[UR24][R44.64], R14 ;  /* 0x0000000e2c007986 */ /* 0x0023e2000c101b18 */
[----:B------:R-:W-:Y:S02]  /*d700*/  F2FP.F16.E4M3.UNPACK_B R110, R110 ;  /* 0x0000006eff6e723e */ /* 0x000fe400020006ff */
[----:B-1----:R-:W-:Y:S01]  /*d710*/  F2FP.F16.E4M3.UNPACK_B R15, R134 ;  /* 0x00000086ff0f723e */ /* 0x002fe200020006ff */
[----:B------:R-:W-:-:S04]  /*d720*/  HADD2.F32 R134, -RZ, R157.H0_H0 ;  /* 0x2000009dff867230 */ /* 0x000fc80000004100 */
[----:B------:R-:W-:Y:S01]  /*d730*/  HADD2.F32 R157, -RZ, R15.H0_H0 ;  /* 0x2000000fff9d7230 */ /* 0x000fe20000004100 */
[----:B------:R-:W-:Y:S01]  /*d740*/  SHF.R.U32.HI R15, RZ, 0x8, R135 ;  /* 0x00000008ff0f7819 */ /* 0x000fe20000011687 */
[----:B------:R-:W-:-:S03]  /*d750*/  FFMA R111, R134, UR13, R111 ;  /* 0x0000000d866f7c23 */ /* 0x000fc6000800006f */
[----:B------:R-:W-:Y:S01]  /*d760*/  FFMA R14, R157, UR13, R48 ;  /* 0x0000000d9d0e7c23 */ /* 0x000fe20008000030 */
[----:B------:R-:W-:Y:S02]  /*d770*/  SHF.R.U32.HI R48, RZ, 0x10, R135 ;  /* 0x00000010ff307819 */ /* 0x000fe40000011687 */
[----:B------:R-:W-:Y:S02]  /*d780*/  LOP3.LUT R15, R15, 0xff, RZ, 0xc0, !PT ;  /* 0x000000ff0f0f7812 */ /* 0x000fe400078ec0ff */
[----:B------:R-:W-:Y:S01]  /*d790*/  LOP3.LUT R134, R143, 0xff, RZ, 0xc0, !PT ;  /* 0x000000ff8f867812 */ /* 0x000fe200078ec0ff */
[----:B------:R-:W-:Y:S01]  /*d7a0*/  HADD2.F32 R110, -RZ, R110.H0_H0 ;  /* 0x2000006eff6e7230 */ /* 0x000fe20000004100 */
[----:B------:R-:W-:Y:S01]  /*d7b0*/  LOP3.LUT R48, R48, 0xff, RZ, 0xc0, !PT ;  /* 0x000000ff30307812 */ /* 0x000fe200078ec0ff */
[----:B------:R-:W-:Y:S01]  /*d7c0*/  FFMA R115, R162, UR13, R115 ;  /* 0x0000000da2737c23 */ /* 0x000fe20008000073 */
[----:B------:R-:W-:Y:S01]  /*d7d0*/  LOP3.LUT R112, R113, R112, RZ, 0xfc, !PT ;  /* 0x0000007071707212 */ /* 0x000fe200078efcff */
[----:B------:R-:W-:Y:S01]  /*d7e0*/  IMAD.U32 R113, R142, 0x10000, RZ ;  /* 0x000100008e717824 */ /* 0x000fe200078e00ff */
[----:B------:R-:W-:-:S02]  /*d7f0*/  F2FP.F16.E4M3.UNPACK_B R15, R15 ;  /* 0x0000000fff0f723e */ /* 0x000fc400020006ff */
[----:B------:R-:W-:Y:S02]  /*d800*/  LOP3.LUT R118, R118, 0xff0000, R13, 0xf8, !PT ;  /* 0x00ff000076767812 */ /* 0x000fe400078ef80d */
[----:B------:R-:W-:Y:S02]  /*d810*/  F2FP.F16.E4M3.UNPACK_B R134, R134 ;  /* 0x00000086ff86723e */ /* 0x000fe400020006ff */
[----:B------:R-:W-:Y:S02]  /*d820*/  LOP3.LUT R13, R13, 0xff, RZ, 0xc0, !PT ;  /* 0x000000ff0d0d7812 */ /* 0x000fe400078ec0ff */
[----:B------:R-:W-:Y:S01]  /*d830*/  F2FP.F16.E4M3.UNPACK_B R48, R48 ;  /* 0x00000030ff30723e */ /* 0x000fe200020006ff */
[----:B------:R-:W-:Y:S01]  /*d840*/  FFMA R115, R110, UR13, R115 ;  /* 0x0000000d6e737c23 */ /* 0x000fe20008000073 */
[----:B------:R-:W-:Y:S01]  /*d850*/  HADD2.F32 R15, -RZ, R15.H0_H0 ;  /* 0x2000000fff0f7230 */ /* 0x000fe20000004100 */
[----:B------:R-:W-:Y:S01]  /*d860*/  LOP3.LUT R110, R60, 0xff000000, R113, 0xf8, !PT ;  /* 0xff0000003c6e7812 */ /* 0x000fe200078ef871 */
[----:B------:R-:W-:Y:S01]  /*d870*/  HADD2.F32 R134, -RZ, R134.H0_H0 ;  /* 0x20000086ff867230 */ /* 0x000fe20000004100 */
[----:B------:R-:W-:Y:S01]  /*d880*/  F2FP.F16.E4M3.UNPACK_B R13, R13 ;  /* 0x0000000dff0d723e */ /* 0x000fe200020006ff */
[----:B------:R-:W-:-:S02]  /*d890*/  IMAD.SHL.U32 R60, R142, 0x100, RZ ;  /* 0x000001008e3c7824 */ /* 0x000fc400078e00ff */
[----:B------:R-:W-:Y:S01]  /*d8a0*/  FFMA R119, R160, UR13, R119 ;  /* 0x0000000da0777c23 */ /* 0x000fe20008000077 */
[----:B------:R-:W-:Y:S02]  /*d8b0*/  HADD2.F32 R48, -RZ, R48.H0_H0 ;  /* 0x20000030ff307230 */ /* 0x000fe40000004100 */
[----:B------:R-:W-:Y:S01]  /*d8c0*/  FFMA R150, R15, UR13, R150 ;  /* 0x0000000d0f967c23 */ /* 0x000fe20008000096 */
[----:B------:R-:W-:Y:S02]  /*d8d0*/  HADD2.F32 R13, -RZ, R13.H0_H0 ;  /* 0x2000000dff0d7230 */ /* 0x000fe40000004100 */
[----:B------:R-:W-:Y:S01]  /*d8e0*/  FFMA R15, R134, UR13, R119 ;  /* 0x0000000d860f7c23 */ /* 0x000fe20008000077 */
[----:B------:R-:W-:Y:S01]  /*d8f0*/  LOP3.LUT R60, R117, 0xff000000, R60, 0xf8, !PT ;  /* 0xff000000753c7812 */ /* 0x000fe200078ef83c */
[----:B------:R-:W-:Y:S01]  /*d900*/  FFMA R149, R48, UR13, R149 ;  /* 0x0000000d30957c23 */ /* 0x000fe20008000095 */
[--C-:B------:R-:W-:Y:S02]  /*d910*/  SHF.R.U32.HI R134, RZ, 0x8, R143.reuse ;  /* 0x00000008ff867819 */ /* 0x100fe4000001168f */
[----:B------:R-:W-:-:S02]  /*d920*/  SHF.R.U32.HI R119, RZ, 0x10, R143 ;  /* 0x00000010ff777819 */ /* 0x000fc4000001168f */
[C-C-:B------:R-:W-:Y:S02]  /*d930*/  SHF.R.U64 R117, R142.reuse, 0x8, R143.reuse ;  /* 0x000000088e757819 */ /* 0x140fe4000000128f */
[C-C-:B------:R-:W-:Y:S02]  /*d940*/  SHF.R.U64 R113, R142.reuse, 0x10, R143.reuse ;  /* 0x000000108e717819 */ /* 0x140fe4000000128f */
[C---:B------:R-:W-:Y:S02]  /*d950*/  SHF.R.U64 R143, R142.reuse, 0x18, R143 ;  /* 0x000000188e8f7819 */ /* 0x040fe4000000128f */
[----:B------:R-:W-:Y:S02]  /*d960*/  LOP3.LUT R48, R61, 0xff000000, R142, 0xf8, !PT ;  /* 0xff0000003d307812 */ /* 0x000fe400078ef88e */
[----:B------:R-:W-:Y:S01]  /*d970*/  LOP3.LUT R142, R142, 0xff, RZ, 0xc0, !PT ;  /* 0x000000ff8e8e7812 */ /* 0x000fe200078ec0ff */
[----:B------:R-:W-:Y:S01]  /*d980*/  FFMA R13, R13, UR13, R114 ;  /* 0x0000000d0d0d7c23 */ /* 0x000fe20008000072 */
[----:B------:R-:W-:-:S02]  /*d990*/  LOP3.LUT R114, R148, 0xff0000, R135, 0xf8, !PT ;  /* 0x00ff000094727812 */ /* 0x000fc400078ef887 */
[----:B------:R-:W-:Y:S02]  /*d9a0*/  F2FP.F16.E4M3.UNPACK_B R142, R142 ;  /* 0x0000008eff8e723e */ /* 0x000fe400020006ff */
[----:B------:R-:W-:Y:S02]  /*d9b0*/  LOP3.LUT R134, R134, 0xff, RZ, 0xc0, !PT ;  /* 0x000000ff86867812 */ /* 0x000fe400078ec0ff */
[----:B------:R-:W-:Y:S02]  /*d9c0*/  LOP3.LUT R118, R118, 0xff000000, R117, 0xf8, !PT ;  /* 0xff00000076767812 */ /* 0x000fe400078ef875 */
[----:B------:R-:W-:Y:S02]  /*d9d0*/  LOP3.LUT R117, R117, 0xff, RZ, 0xc0, !PT ;  /* 0x000000ff75757812 */ /* 0x000fe400078ec0ff */
[----:B------:R-:W-:Y:S01]  /*d9e0*/  LOP3.LUT R114, R114, 0xff000000, R143, 0xf8, !PT ;  /* 0xff00000072727812 */ /* 0x000fe200078ef88f */
[----:B------:R-:W-:Y:S01]  /*d9f0*/  HADD2.F32 R142, -RZ, R142.H0_H0 ;  /* 0x2000008eff8e7230 */ /* 0x000fe20000004100 */
[----:B------:R-:W-:-:S02]  /*da00*/  LOP3.LUT R116, R154, 0xff0000, R161, 0xf8, !PT ;  /* 0x00ff00009a747812 */ /* 0x000fc400078ef8a1 */
[----:B------:R-:W-:Y:S02]  /*da10*/  LOP3.LUT R143, R143, 0xff, RZ, 0xc0, !PT ;  /* 0x000000ff8f8f7812 */ /* 0x000fe400078ec0ff */
[----:B------:R-:W-:Y:S02]  /*da20*/  F2FP.F16.E4M3.UNPACK_B R134, R134 ;  /* 0x00000086ff86723e */ /* 0x000fe400020006ff */
[----:B------:R-:W-:Y:S02]  /*da30*/  F2FP.F16.E4M3.UNPACK_B R117, R117 ;  /* 0x00000075ff75723e */ /* 0x000fe400020006ff */
[----:B------:R-:W-:Y:S02]  /*da40*/  LOP3.LUT R116, R116, 0xff000000, R113, 0xf8, !PT ;  /* 0xff00000074747812 */ /* 0x000fe400078ef871 */
[----:B------:R-:W-:Y:S01]  /*da50*/  F2FP.F16.E4M3.UNPACK_B R143, R143 ;  /* 0x0000008fff8f723e */ /* 0x000fe200020006ff */
[----:B------:R-:W-:Y:S01]  /*da60*/  FFMA R61, R142, UR13, R49 ;  /* 0x0000000d8e3d7c23 */ /* 0x000fe20008000031 */
[----:B------:R-:W-:Y:S01]  /*da70*/  LOP3.LUT R113, R113, 0xff, RZ, 0xc0, !PT ;  /* 0x000000ff71717812 */ /* 0x000fe200078ec0ff */
[----:B------:R-:W-:Y:S01]  /*da80*/  HADD2.F32 R49, -RZ, R134.H0_H0 ;  /* 0x20000086ff317230 */ /* 0x000fe20000004100 */
[----:B------:R-:W-:Y:S01]  /*da90*/  LOP3.LUT R119, R119, 0xff, RZ, 0xc0, !PT ;  /* 0x000000ff77777812 */ /* 0x000fe200078ec0ff */
[----:B------:R-:W-:Y:S01]  /*daa0*/  HADD2.F32 R134, -RZ, R117.H0_H0 ;  /* 0x20000075ff867230 */ /* 0x000fe20000004100 */
[----:B------:R-:W-:Y:S01]  /*dab0*/  F2FP.F16.E4M3.UNPACK_B R113, R113 ;  /* 0x00000071ff71723e */ /* 0x000fe200020006ff */
[----:B------:R-:W-:-:S02]  /*dac0*/  HADD2.F32 R143, -RZ, R143.H0_H0 ;  /* 0x2000008fff8f7230 */ /* 0x000fc40000004100 */
[----:B------:R-:W-:Y:S01]  /*dad0*/  FFMA R150, R49, UR13, R150 ;  /* 0x0000000d31967c23 */ /* 0x000fe20008000096 */
[----:B------:R-:W-:Y:S01]  /*dae0*/  F2FP.F16.E4M3.UNPACK_B R119, R119 ;  /* 0x00000077ff77723e */ /* 0x000fe200020006ff */
[----:B------:R-:W-:Y:S01]  /*daf0*/  FFMA R49, R134, UR13, R111 ;  /* 0x0000000d86317c23 */ /* 0x000fe2000800006f */
[----:B------:R-:W-:Y:S02]  /*db00*/  HADD2.F32 R134, -RZ, R113.H0_H0 ;  /* 0x20000071ff867230 */ /* 0x000fe40000004100 */
[----:B------:R-:W-:Y:S01]  /*db10*/  FFMA R148, R143, UR13, R14 ;  /* 0x0000000d8f947c23 */ /* 0x000fe2000800000e */
[----:B------:R-:W-:Y:S02]  /*db20*/  LOP3.LUT R111, R136, 0xff, RZ, 0xc0, !PT ;  /* 0x000000ff886f7812 */ /* 0x000fe400078ec0ff */
[----:B------:R-:W-:Y:S01]  /*db30*/  SHF.R.U32.HI R14, RZ, 0x18, R141 ;  /* 0x00000018ff0e7819 */ /* 0x000fe2000001168d */
[----:B------:R-:W-:Y:S01]  /*db40*/  HADD2.F32 R142, -RZ, R119.H0_H0 ;  /* 0x20000077ff8e7230 */ /* 0x000fe20000004100 */
[----:B------:R-:W-:Y:S01]  /*db50*/  F2FP.F16.E4M3.UNPACK_B R111, R111 ;  /* 0x0000006fff6f723e */ /* 0x000fe200020006ff */
[----:B------:R-:W-:Y:S01]  /*db60*/  FFMA R13, R134, UR13, R13 ;  /* 0x0000000d860d7c23 */ /* 0x000fe2000800000d */
[----:B------:R-:W-:Y:S01]  /*db70*/  SHF.R.U32.HI R117, RZ, 0x18, R137 ;  /* 0x00000018ff757819 */ /* 0x000fe20000011689 */
[----:B------:R-:W-:-:S02]  /*db80*/  IMAD.SHL.U32 R134, R14, 0x100, RZ ;  /* 0x000001000e867824 */ /* 0x000fc400078e00ff */
[----:B------:R-:W-:Y:S01]  /*db90*/  FFMA R149, R142, UR13, R149 ;  /* 0x0000000d8e957c23 */ /* 0x000fe20008000095 */
[----:B------:R-:W-:Y:S02]  /*dba0*/  HADD2.F32 R142, -RZ, R111.H0_H0 ;  /* 0x2000006fff8e7230 */ /* 0x000fe40000004100 */
[----:B------:R-:W-:Y:S02]  /*dbb0*/  LOP3.LUT R111, R134, R19, R117, 0xfe, !PT ;  /* 0x00000013866f7212 */ /* 0x000fe400078efe75 */
[----:B------:R-:W-:Y:S02]  /*dbc0*/  F2FP.F16.E4M3.UNPACK_B R19, R117 ;  /* 0x00000075ff13723e */ /* 0x000fe400020006ff */
[----:B------:R-:W-:Y:S02]  /*dbd0*/  SHF.R.U64 R117, R136, 0x10, R137 ;  /* 0x0000001088757819 */ /* 0x000fe40000001289 */
[----:B------:R-:W-:Y:S02]  /*dbe0*/  LOP3.LUT R113, R137, 0xff, RZ, 0xc0, !PT ;  /* 0x000000ff89717812 */ /* 0x000fe400078ec0ff */
[----:B------:R-:W-:-:S02]  /*dbf0*/  LOP3.LUT R117, R117, 0xff, RZ, 0xc0, !PT ;  /* 0x000000ff75757812 */ /* 0x000fc400078ec0ff */
[----:B------:R-:W-:Y:S02]  /*dc00*/  F2FP.F16.E4M3.UNPACK_B R119, R113 ;  /* 0x00000071ff77723e */ /* 0x000fe400020006ff */
[----:B------:R-:W-:Y:S02]  /*dc10*/  F2FP.F16.E4M3.UNPACK_B R117, R117 ;  /* 0x00000075ff75723e */ /* 0x000fe400020006ff */
[----:B------:R-:W-:-:S03]  /*dc20*/  SHF.R.U64 R113, R136, 0x8, R137 ;  /* 0x0000000888717819 */ /* 0x000fc60000001289 */
[----:B------:R-:W-:Y:S01]  /*dc30*/  HADD2.F32 R154, -RZ, R117.H0_H0 ;  /* 0x20000075ff9a7230 */ /* 0x000fe20000004100 */
[----:B------:R-:W-:Y:S01]  /*dc40*/  LOP3.LUT R113, R113, 0xff, RZ, 0xc0, !PT ;  /* 0x000000ff71717812 */ /* 0x000fe200078ec0ff */
[----:B------:R-:W-:-:S03]  /*dc50*/  HADD2.F32 R160, -RZ, R19.H0_H0 ;  /* 0x20000013ffa07230 */ /* 0x000fc60000004100 */
[----:B------:R-:W-:Y:S01]  /*dc60*/  F2FP.F16.E4M3.UNPACK_B R113, R113 ;  /* 0x00000071ff71723e */ /* 0x000fe200020006ff */
[----:B------:R-:W-:Y:S01]  /*dc70*/  FFMA R19, R154, UR13, R13 ;  /* 0x0000000d9a137c23 */ /* 0x000fe2000800000d */
[----:B------:R-:W-:Y:S01]  /*dc80*/  SHF.R.U64 R13, R136, 0x18, R137 ;  /* 0x00000018880d7819 */ /* 0x000fe20000001289 */
[----:B------:R-:W-:Y:S01]  /*dc90*/  FFMA R61, R142, UR13, R61 ;  /* 0x0000000d8e3d7c23 */ /* 0x000fe2000800003d */
[----:B------:R-:W-:Y:S02]  /*dca0*/  HADD2.F32 R134, -RZ, R119.H0_H0 ;  /* 0x20000077ff867230 */ /* 0x000fe40000004100 */
[----:B------:R-:W-:Y:S01]  /*dcb0*/  HADD2.F32 R142, -RZ, R113.H0_H0 ;  /* 0x20000071ff8e7230 */ /* 0x000fe20000004100 */
[----:B------:R-:W-:Y:S02]  /*dcc0*/  LOP3.LUT R13, R13, 0xff, RZ, 0xc0, !PT ;  /* 0x000000ff0d0d7812 */ /* 0x000fe400078ec0ff */
[----:B------:R-:W-:Y:S02]  /*dcd0*/  FFMA R134, R134, UR13, R15 ;  /* 0x0000000d86867c23 */ /* 0x000fe4000800000f */
[----:B------:R-:W-:Y:S01]  /*dce0*/  FFMA R113, R142, UR13, R49 ;  /* 0x0000000d8e717c23 */ /* 0x000fe20008000031 */
[----:B------:R-:W-:-:S02]  /*dcf0*/  F2FP.F16.E4M3.UNPACK_B R15, R13 ;  /* 0x0000000dff0f723e */ /* 0x000fc400020006ff */
[--C-:B------:R-:W-:Y:S02]  /*dd00*/  SHF.R.U32.HI R49, RZ, 0x8, R137.reuse ;  /* 0x00000008ff317819 */ /* 0x100fe40000011689 */
[----:B------:R-:W-:Y:S01]  /*dd10*/  SHF.R.U32.HI R13, RZ, 0x10, R137 ;  /* 0x00000010ff0d7819 */ /* 0x000fe20000011689 */
[----:B------:R-:W-:Y:S01]  /*dd20*/  HADD2.F32 R15, -RZ, R15.H0_H0 ;  /* 0x2000000fff0f7230 */ /* 0x000fe20000004100 */
[----:B------:R-:W-:Y:S02]  /*dd30*/  LOP3.LUT R49, R49, 0xff, RZ, 0xc0, !PT ;  /* 0x000000ff31317812 */ /* 0x000fe400078ec0ff */
[----:B------:R-:W-:Y:S02]  /*dd40*/  LOP3.LUT R117, R13, 0xff, RZ, 0xc0, !PT ;  /* 0x000000ff0d757812 */ /* 0x000fe400078ec0ff */
[----:B------:R-:W-:Y:S02]  /*dd50*/  F2FP.F16.E4M3.UNPACK_B R49, R49 ;  /* 0x00000031ff31723e */ /* 0x000fe400020006ff */
[----:B------:R-:W-:Y:S01]  /*dd60*/  F2FP.F16.E4M3.UNPACK_B R117, R117 ;  /* 0x00000075ff75723e */ /* 0x000fe200020006ff */
[----:B------:R-:W-:Y:S01]  /*dd70*/  FFMA R148, R15, UR13, R148 ;  /* 0x0000000d0f947c23 */ /* 0x000fe20008000094 */
[----:B------:R-:W-:Y:S01]  /*dd80*/  LOP3.LUT R15, R140, 0xff, RZ, 0xc0, !PT ;  /* 0x000000ff8c0f7812 */ /* 0x000fe200078ec0ff */
[----:B------:R-:W-:-:S02]  /*dd90*/  HADD2.F32 R49, -RZ, R49.H0_H0 ;  /* 0x20000031ff317230 */ /* 0x000fc40000004100 */
[----:B------:R-:W-:Y:S01]  /*dda0*/  HADD2.F32 R142, -RZ, R117.H0_H0 ;  /* 0x20000075ff8e7230 */ /* 0x000fe20000004100 */
[----:B------:R-:W-:Y:S02]  /*ddb0*/  SHF.R.U64 R117, R140, 0x8, R141 ;  /* 0x000000088c757819 */ /* 0x000fe4000000128d */
[----:B------:R-:W-:Y:S01]  /*ddc0*/  F2FP.F16.E4M3.UNPACK_B R15, R15 ;  /* 0x0000000fff0f723e */ /* 0x000fe200020006ff */
[----:B------:R-:W-:Y:S01]  /*ddd0*/  FFMA R49, R49, UR13, R150 ;  /* 0x0000000d31317c23 */ /* 0x000fe20008000096 */
[----:B------:R-:W-:Y:S01]  /*dde0*/  LOP3.LUT R117, R117, 0xff, RZ, 0xc0, !PT ;  /* 0x000000ff75757812 */ /* 0x000fe200078ec0ff */
[----:B------:R-:W-:Y:S01]  /*ddf0*/  FFMA R150, R142, UR13, R149 ;  /* 0x0000000d8e967c23 */ /* 0x000fe20008000095 */
[----:B------:R-:W-:Y:S01]  /*de00*/  F2FP.F16.E4M3.UNPACK_B R14, R14 ;  /* 0x0000000eff0e723e */ /* 0x000fe200020006ff */
[----:B------:R-:W-:Y:S01]  /*de10*/  HADD2.F32 R142, -RZ, R15.H0_H0 ;  /* 0x2000000fff8e7230 */ /* 0x000fe20000004100 */
[----:B------:R-:W-:Y:S01]  /*de20*/  F2FP.F16.E4M3.UNPACK_B R117, R117 ;  /* 0x00000075ff75723e */ /* 0x000fe200020006ff */
[----:B------:R-:W-:-:S03]  /*de30*/  FFMA R115, R160, UR13, R115 ;  /* 0x0000000da0737c23 */ /* 0x000fc60008000073 */
[----:B------:R-:W-:Y:S01]  /*de40*/  FFMA R15, R142, UR13, R61 ;  /* 0x0000000d8e0f7c23 */ /* 0x000fe2000800003d */
[----:B------:R-:W-:Y:S01]  /*de50*/  HADD2.F32 R142, -RZ, R14.H0_H0 ;  /* 0x2000000eff8e7230 */ /* 0x000fe20000004100 */
[----:B------:R-:W-:Y:S01]  /*de60*/  LOP3.LUT R119, R141, 0xff, RZ, 0xc0, !PT ;  /* 0x000000ff8d777812 */ /* 0x000fe200078ec0ff */
[----:B------:R-:W-:Y:S01]  /*de70*/  HADD2.F32 R14, -RZ, R117.H0_H0 ;  /* 0x20000075ff0e7230 */ /* 0x000fe20000004100 */
[----:B------:R-:W-:Y:S02]  /*de80*/  SHF.R.U64 R61, R140, 0x18, R141 ;  /* 0x000000188c3d7819 */ /* 0x000fe4000000128d */
[----:B------:R-:W-:Y:S01]  /*de90*/  F2FP.F16.E4M3.UNPACK_B R119, R119 ;  /* 0x00000077ff77723e */ /* 0x000fe200020006ff */
[----:B------:R-:W-:Y:S01]  /*dea0*/  FFMA R117, R142, UR13, R115 ;  /* 0x0000000d8e757c23 */ /* 0x000fe20008000073 */
[----:B------:R-:W-:Y:S01]  /*deb0*/  FFMA R113, R14, UR13, R113 ;  /* 0x0000000d0e717c23 */ /* 0x000fe20008000071 */
[--C-:B------:R-:W-:Y:S02]  /*dec0*/  SHF.R.U64 R14, R140, 0x10, R141.reuse ;  /* 0x000000108c0e7819 */ /* 0x100fe4000000128d */
[----:B------:R-:W-:Y:S01]  /*ded0*/  SHF.R.U32.HI R115, RZ, 0x8, R141 ;  /* 0x00000008ff737819 */ /* 0x000fe2000001168d */
[----:B------:R-:W-:Y:S01]  /*dee0*/  HADD2.F32 R119, -RZ, R119.H0_H0 ;  /* 0x20000077ff777230 */ /* 0x000fe20000004100 */
[----:B------:R-:W-:-:S02]  /*def0*/  LOP3.LUT R14, R14, 0xff, RZ, 0xc0, !PT ;  /* 0x000000ff0e0e7812 */ /* 0x000fc400078ec0ff */
[----:B------:R-:W-:Y:S02]  /*df00*/  LOP3.LUT R61, R61, 0xff, RZ, 0xc0, !PT ;  /* 0x000000ff3d3d7812 */ /* 0x000fe400078ec0ff */
[----:B------:R-:W-:Y:S01]  /*df10*/  LOP3.LUT R115, R115, 0xff, RZ, 0xc0, !PT ;  /* 0x000000ff73737812 */ /* 0x000fe200078ec0ff */
[----:B------:R-:W-:Y:S01]  /*df20*/  FFMA R134, R119, UR13, R134 ;  /* 0x0000000d77867c23 */ /* 0x000fe20008000086 */
[----:B------:R-:W-:Y:S02]  /*df30*/  F2FP.F16.E4M3.UNPACK_B R14, R14 ;  /* 0x0000000eff0e723e */ /* 0x000fe400020006ff */
[----:B------:R-:W-:Y:S02]  /*df40*/  F2FP.F16.E4M3.UNPACK_B R61, R61 ;  /* 0x0000003dff3d723e */ /* 0x000fe400020006ff */
[----:B------:R-:W-:Y:S02]  /*df50*/  F2FP.F16.E4M3.UNPACK_B R115, R115 ;  /* 0x00000073ff73723e */ /* 0x000fe400020006ff */
[----:B------:R-:W-:Y:S01]  /*df60*/  SHF.R.U32.HI R119, RZ, 0x10, R141 ;  /* 0x00000010ff777819 */ /* 0x000fe2000001168d */
[----:B------:R-:W-:-:S02]  /*df70*/  HADD2.F32 R14, -RZ, R14.H0_H0 ;  /* 0x2000000eff0e7230 */ /* 0x000fc40000004100 */
[----:B------:R-:W-:Y:S01]  /*df80*/  HADD2.F32 R61, -RZ, R61.H0_H0 ;  /* 0x2000003dff3d7230 */ /* 0x000fe20000004100 */
[----:B------:R-:W-:Y:S01]  /*df90*/  LOP3.LUT R119, R119, 0xff, RZ, 0xc0, !PT ;  /* 0x000000ff77777812 */ /* 0x000fe200078ec0ff */
[----:B------:R-:W-:Y:S02]  /*dfa0*/  HADD2.F32 R142, -RZ, R115.H0_H0 ;  /* 0x20000073ff8e7230 */ /* 0x000fe40000004100 */
[----:B------:R-:W-:Y:S01]  /*dfb0*/  FFMA R14, R14, UR13, R19 ;  /* 0x0000000d0e0e7c23 */ /* 0x000fe20008000013 */
[----:B------:R-:W-:Y:S01]  /*dfc0*/  SHF.L.U64.HI R19, R136, 0x18, R137 ;  /* 0x0000001888137819 */ /* 0x000fe20000010289 */
[----:B------:R-:W-:Y:S01]  /*dfd0*/  FFMA R148, R61, UR13, R148 ;  /* 0x0000000d3d947c23 */ /* 0x000fe20008000094 */
[----:B------:R-:W-:Y:S01]  /*dfe0*/  F2FP.F16.E4M3.UNPACK_B R119, R119 ;  /* 0x00000077ff77723e */ /* 0x000fe200020006ff */
[----:B------:R-:W-:Y:S01]  /*dff0*/  FFMA R149, R142, UR13, R49 ;  /* 0x0000000d8e957c23 */ /* 0x000fe20008000031 */
[C-C-:B------:R-:W-:Y:S02]  /*e000*/  SHF.L.U64.HI R61, R136.reuse, 0x10, R137.reuse ;  /* 0x00000010883d7819 */ /* 0x140fe40000010289 */
[----:B------:R-:W-:-:S02]  /*e010*/  SHF.L.U64.HI R49, R136, 0x8, R137 ;  /* 0x0000000888317819 */ /* 0x000fc40000010289 */
[----:B------:R-:W-:Y:S01]  /*e020*/  LOP3.LUT R136, R43, 0xff000000, RZ, 0xc0, !PT ;  /* 0xff0000002b887812 */ /* 0x000fe200078ec0ff */
[----:B------:R-:W-:Y:S01]  /*e030*/  HADD2.F32 R119, -RZ, R119.H0_H0 ;  /* 0x20000077ff777230 */ /* 0x000fe20000004100 */
[----:B------:R-:W-:Y:S02]  /*e040*/  LOP3.LUT R142, R75, 0xff000000, RZ, 0xc0, !PT ;  /* 0xff0000004b8e7812 */ /* 0x000fe400078ec0ff */
[----:B------:R-:W-:Y:S02]  /*e050*/  LOP3.LUT R49, R136, 0xff, R49, 0xf8, !PT ;  /* 0x000000ff88317812 */ /* 0x000fe400078ef831 */
[----:B------:R-:W-:Y:S01]  /*e060*/  LOP3.LUT R136, R99, 0xff000000, RZ, 0xc0, !PT ;  /* 0xff00000063887812 */ /* 0x000fe200078ec0ff */
[----:B------:R-:W-:Y:S01]  /*e070*/  FFMA R150, R119, UR13, R150 ;  /* 0x0000000d77967c23 */ /* 0x000fe20008000096 */
[----:B------:R-:W-:Y:S02]  /*e080*/  LOP3.LUT R19, R142, 0xff, R19, 0xf8, !PT ;  /* 0x000000ff8e137812 */ /* 0x000fe400078ef813 */
[----:B------:R-:W-:-:S02]  /*e090*/  LOP3.LUT R119, R136, 0xff, R137, 0xf8, !PT ;  /* 0x000000ff88777812 */ /* 0x000fc400078ef889 */
[----:B------:R-:W-:Y:S02]  /*e0a0*/  SHF.L.U64.HI R136, R140, 0x8, R141 ;  /* 0x000000088c887819 */ /* 0x000fe4000001028d */
[----:B------:R-:W-:Y:S02]  /*e0b0*/  LOP3.LUT R142, R47, 0xff000000, RZ, 0xc0, !PT ;  /* 0xff0000002f8e7812 */ /* 0x000fe400078ec0ff */
[----:B------:R-:W-:Y:S02]  /*e0c0*/  LOP3.LUT R119, R119, 0xff00, R136, 0xf8, !PT ;  /* 0x0000ff0077777812 */ /* 0x000fe400078ef888 */
[----:B------:R-:W-:Y:S02]  /*e0d0*/  LOP3.LUT R61, R142, 0xff, R61, 0xf8, !PT ;  /* 0x000000ff8e3d7812 */ /* 0x000fe400078ef83d */
[----:B------:R-:W-:-:S04]  /*e0e0*/  SHF.L.U64.HI R136, R140, 0x18, R141 ;  /* 0x000000188c887819 */ /* 0x000fc8000001028d */
[----:B------:R-:W-:Y:S02]  /*e0f0*/  LOP3.LUT R61, R61, 0xff00, R136, 0xf8, !PT ;  /* 0x0000ff003d3d7812 */ /* 0x000fe400078ef888 */
[----:B------:R-:W-:Y:S02]  /*e100*/  SHF.L.U64.HI R136, R140, 0x10, R141 ;  /* 0x000000108c887819 */ /* 0x000fe4000001028d */
[----:B------:R-:W-:Y:S02]  /*e110*/  LOP3.LUT R142, R19, 0xff00, R140, 0xf8, !PT ;  /* 0x0000ff00138e7812 */ /* 0x000fe400078ef88c */
[----:B------:R-:W-:Y:S02]  /*e120*/  LOP3.LUT R19, R139, 0xff, RZ, 0xc0, !PT ;  /* 0x000000ff8b137812 */ /* 0x000fe400078ec0ff */
[----:B------:R-:W-:Y:S02]  /*e130*/  LOP3.LUT R49, R49, 0xff00, R136, 0xf8, !PT ;  /* 0x0000ff0031317812 */ /* 0x000fe400078ef888 */
[----:B------:R-:W-:-:S02]  /*e140*/  LOP3.LUT R140, R138, 0xff, RZ, 0xc0, !PT ;  /* 0x000000ff8a8c7812 */ /* 0x000fc400078ec0ff */
[----:B------:R-:W-:Y:S02]  /*e150*/  SHF.R.U32.HI R136, RZ, 0x8, R137 ;  /* 0x00000008ff887819 */ /* 0x000fe40000011689 */
[----:B------:R-:W-:Y:S02]  /*e160*/  LOP3.LUT R115, R87, 0xff000000, RZ, 0xc0, !PT ;  /* 0xff00000057737812 */ /* 0x000fe400078ec0ff */
[----:B------:R-:W-:Y:S02]  /*e170*/  F2FP.F16.E4M3.UNPACK_B R19, R19 ;  /* 0x00000013ff13723e */ /* 0x000fe400020006ff */
[----:B------:R-:W-:Y:S02]  /*e180*/  F2FP.F16.E4M3.UNPACK_B R140, R140 ;  /* 0x0000008cff8c723e */ /* 0x000fe400020006ff */
[----:B------:R-:W-:Y:S02]  /*e190*/  LOP3.LUT R136, R115, 0xff, R136, 0xf8, !PT ;  /* 0x000000ff73887812 */ /* 0x000fe400078ef888 */
[----:B------:R-:W-:Y:S01]  /*e1a0*/  LOP3.LUT R115, R13, 0xffffff00, R63, 0xf8, !PT ;  /* 0xffffff000d737812 */ /* 0x000fe200078ef83f */
[----:B------:R-:W-:Y:S01]  /*e1b0*/  HADD2.F32 R13, -RZ, R19.H0_H0 ;  /* 0x20000013ff0d7230 */ /* 0x000fe20000004100 */
[----:B------:R-:W-:Y:S01]  /*e1c0*/  SHF.R.U32.HI R137, RZ, 0x18, R139 ;  /* 0x00000018ff897819 */ /* 0x000fe2000001168b */
[----:B------:R-:W-:Y:S01]  /*e1d0*/  HADD2.F32 R140, -RZ, R140.H0_H0 ;  /* 0x2000008cff8c7230 */ /* 0x000fe20000004100 */
[----:B------:R-:W-:-:S02]  /*e1e0*/  LOP3.LUT R19, R115, 0xff, RZ, 0xc0, !PT ;  /* 0x000000ff73137812 */ /* 0x000fc400078ec0ff */
[--C-:B------:R-:W-:Y:S02]  /*e1f0*/  SHF.R.U32.HI R154, RZ, 0x8, R141.reuse ;  /* 0x00000008ff9a7819 */ /* 0x100fe4000001168d */
[----:B------:R-:W-:Y:S01]  /*e200*/  LOP3.LUT R115, R136, 0xff00, R141, 0xf8, !PT ;  /* 0x0000ff0088737812 */ /* 0x000fe200078ef88d */
[----:B------:R-:W-:Y:S01]  /*e210*/  FFMA R13, R13, UR13, R134 ;  /* 0x0000000d0d0d7c23 */ /* 0x000fe20008000086 */
[----:B------:R-:W-:Y:S01]  /*e220*/  SHF.R.U64 R141, R138, 0x8, R139 ;  /* 0x000000088a8d7819 */ /* 0x000fe2000000128b */
[----:B------:R-:W-:Y:S02]  /*e230*/  IMAD.U32 R134, R137, 0x10000, RZ ;  /* 0x0001000089867824 */ /* 0x000fe400078e00ff */
[----:B------:R-:W-:Y:S01]  /*e240*/  FFMA R136, R140, UR13, R15 ;  /* 0x0000000d8c887c23 */ /* 0x000fe2000800000f */
[----:B------:R-:W-:Y:S02]  /*e250*/  SHF.R.U64 R143, R138, 0x10, R139 ;  /* 0x000000108a8f7819 */ /* 0x000fe4000000128b */
[----:B------:R-:W-:-:S02]  /*e260*/  LOP3.LUT R15, R141, 0xff, RZ, 0xc0, !PT ;  /* 0x000000ff8d0f7812 */ /* 0x000fc400078ec0ff */
[----:B------:R-:W-:Y:S02]  /*e270*/  LOP3.LUT R111, R111, R134, RZ, 0xfc, !PT ;  /* 0x000000866f6f7212 */ /* 0x000fe400078efcff */
[----:B------:R-:W-:Y:S02]  /*e280*/  F2FP.F16.E4M3.UNPACK_B R15, R15 ;  /* 0x0000000fff0f723e */ /* 0x000fe400020006ff */
[----:B------:R-:W-:Y:S02]  /*e290*/  LOP3.LUT R134, R143, 0xff, RZ, 0xc0, !PT ;  /* 0x000000ff8f867812 */ /* 0x000fe400078ec0ff */
[----:B------:R-:W-:Y:S02]  /*e2a0*/  F2FP.F16.E4M3.UNPACK_B R137, R137 ;  /* 0x00000089ff89723e */ /* 0x000fe400020006ff */
[----:B------:R-:W-:Y:S01]  /*e2b0*/  F2FP.F16.E4M3.UNPACK_B R135, R134 ;  /* 0x00000086ff87723e */ /* 0x000fe200020006ff */
[----:B------:R-:W-:Y:S02]  /*e2c0*/  HADD2.F32 R134, -RZ, R15.H0_H0 ;  /* 0x2000000fff867230 */ /* 0x000fe40000004100 */
[----:B------:R-:W-:Y:S01]  /*e2d0*/  HADD2.F32 R140, -RZ, R137.H0_H0 ;  /* 0x20000089ff8c7230 */ /* 0x000fe20000004100 */
[----:B------:R-:W-:-:S02]  /*e2e0*/  SHF.R.U32.HI R137, RZ, 0x8, R139 ;  /* 0x00000008ff897819 */ /* 0x000fc4000001168b */
[----:B------:R-:W-:Y:S02]  /*e2f0*/  FFMA R113, R134, UR13, R113 ;  /* 0x0000000d86717c23 */ /* 0x000fe40008000071 */
[----:B------:R-:W-:Y:S01]  /*e300*/  LOP3.LUT R134, R137, 0xff, RZ, 0xc0, !PT ;  /* 0x000000ff89867812 */ /* 0x000fe200078ec0ff */
[----:B------:R-:W-:-:S03]  /*e310*/  HADD2.F32 R135, -RZ, R135.H0_H0 ;  /* 0x20000087ff877230 */ /* 0x000fc60000004100 */
[----:B------:R-:W-:Y:S01]  /*e320*/  F2FP.F16.E4M3.UNPACK_B R134, R134 ;  /* 0x00000086ff86723e */ /* 0x000fe200020006ff */
[----:B------:R-:W-:Y:S01]  /*e330*/  FFMA R117, R140, UR13, R117 ;  /* 0x0000000d8c757c23 */ /* 0x000fe20008000075 */
[----:B------:R-:W-:Y:S01]  /*e340*/  FFMA R140, R135, UR13, R14 ;  /* 0x0000000d878c7c23 */ /* 0x000fe2000800000e */
[----:B------:R-:W-:Y:S01]  /*e350*/  SHF.R.U64 R138, R138, 0x18, R139 ;  /* 0x000000188a8a7819 */ /* 0x000fe2000000128b */
[----:B------:R-:W1:Y:S01]  /*e360*/  LDS.64 R14, [R16+0x10] ;  /* 0x00001000100e7984 */ /* 0x000e620000000a00 */
[----:B------:R-:W-:Y:S02]  /*e370*/  HADD2.F32 R134, -RZ, R134.H0_H0 ;  /* 0x20000086ff867230 */ /* 0x000fe40000004100 */
[----:B------:R-:W-:-:S03]  /*e380*/  LOP3.LUT R135, R138, 0xff, RZ, 0xc0, !PT ;  /* 0x000000ff8a877812 */ /* 0x000fc600078ec0ff */
[----:B------:R-:W-:Y:S01]  /*e390*/  FFMA R149, R134, UR13, R149 ;  /* 0x0000000d86957c23 */ /* 0x000fe20008000095 */
[----:B------:R-:W-:Y:S01]  /*e3a0*/  VIADD R134, R18, 0x1e ;  /* 0x0000001e12867836 */ /* 0x000fe20000000000 */
[----:B------:R-:W-:Y:S02]  /*e3b0*/  LOP3.LUT R19, R19, 0xff00, R154, 0xf8, !PT ;  /* 0x0000ff0013137812 */ /* 0x000fe400078ef89a */
[----:B------:R-:W-:Y:S02]  /*e3c0*/  F2FP.F16.E4M3.UNPACK_B R135, R135 ;  /* 0x00000087ff87723e */ /* 0x000fe400020006ff */
[----:B------:R-:W-:Y:S02]  /*e3d0*/  IADD3 R154, P0, PT, R10, UR19, RZ ;  /* 0x000000130a9a7c10 */ /* 0x000fe4000ff1e0ff */
[----:B------:R-:W-:Y:S02]  /*e3e0*/  SHF.R.U32.HI R10, RZ, 0x10, R139 ;  /* 0x00000010ff0a7819 */ /* 0x000fe4000001168b */
[----:B------:R-:W-:Y:S01]  /*e3f0*/  LOP3.LUT R134, R134, 0x1f, RZ, 0xc0, !PT ;  /* 0x0000001f86867812 */ /* 0x000fe200078ec0ff */
[----:B------:R-:W-:Y:S01]  /*e400*/  HADD2.F32 R135, -RZ, R135.H0_H0 ;  /* 0x20000087ff877230 */ /* 0x000fe20000004100 */
[----:B------:R-:W-:-:S02]  /*e410*/  IADD3.X R155, PT, PT, R155, UR11, RZ, P0, !PT ;  /* 0x0000000b9b9b7c10 */ /* 0x000fc400087fe4ff */
[----:B------:R-:W-:Y:S02]  /*e420*/  LOP3.LUT R157, R10, 0xff, RZ, 0xc0, !PT ;  /* 0x000000ff0a9d7812 */ /* 0x000fe400078ec0ff */
[----:B------:R-:W-:Y:S01]  /*e430*/  IADD3 R10, P0, PT, R134, R154, RZ ;  /* 0x0000009a860a7210 */ /* 0x000fe20007f1e0ff */
[----:B------:R-:W-:-:S04]  /*e440*/  FFMA R148, R135, UR13, R148 ;  /* 0x0000000d87947c23 */ /* 0x000fc80008000094 */
[----:B------:R-:W-:Y:S01]  /*e450*/  IMAD.X R135, RZ, RZ, R155, P0 ;  /* 0x000000ffff877224 */ /* 0x000fe200000e069b */
[----:B------:R-:W-:-:S04]  /*e460*/  LEA R134, P0, R10, UR14, 0x3 ;  /* 0x0000000e0a867c11 */ /* 0x000fc8000f8018ff */
[----:B------:R-:W-:Y:S01]  /*e470*/  LEA.HI.X R135, R10, UR7, R135, 0x3, P0 ;  /* 0x000000070a877c11 */ /* 0x000fe200080f1c87 */
[----:B------:R-:W-:-:S05]  /*e480*/  IMAD.U32 R10, R143, 0x10000, RZ ;  /* 0x000100008f0a7824 */ /* 0x000fca00078e00ff */
[----:B------:R-:W-:Y:S02]  /*e490*/  LOP3.LUT R61, R61, 0xffffff, R10, 0xc8, !PT ;  /* 0x00ffffff3d3d7812 */ /* 0x000fe400078ec80a */
[----:B------:R-:W-:-:S04]  /*e4a0*/  LOP3.LUT R10, R144, 0xff, RZ, 0xc0, !PT ;  /* 0x000000ff900a7812 */ /* 0x000fc800078ec0ff */
[----:B------:R-:W-:Y:S01]  /*e4b0*/  F2FP.F16.E4M3.UNPACK_B R10, R10 ;  /* 0x0000000aff0a723e */ /* 0x000fe200020006ff */
[----:B-1----:R1:W-:Y:S01]  /*e4c0*/  STG.E.64 desc[UR24][R134.64], R14 ;  /* 0x0000000e86007986 */ /* 0x0023e2000c101b18 */
[----:B------:R-:W-:Y:S01]  /*e4d0*/  SHF.R.U64 R143, R144, 0x8, R145 ;  /* 0x00000008908f7819 */ /* 0x000fe20000001291 */
[----:B------:R-:W-:Y:S02]  /*e4e0*/  IMAD.U32 R160, R138, 0x10000, RZ ;  /* 0x000100008aa07824 */ /* 0x000fe400078e00ff */
[----:B-1----:R-:W-:Y:S02]  /*e4f0*/  HADD2.F32 R15, -RZ, R10.H0_H0 ;  /* 0x2000000aff0f7230 */ /* 0x002fe40000004100 */
[----:B------:R-:W-:Y:S01]  /*e500*/  IMAD.U32 R10, R139, 0x10000, RZ ;  /* 0x000100008b0a7824 */ /* 0x000fe200078e00ff */
[----:B------:R-:W-:-:S04]  /*e510*/  LOP3.LUT R14, R145, 0xff, RZ, 0xc0, !PT ;  /* 0x000000ff910e7812 */ /* 0x000fc800078ec0ff */
[----:B------:R-:W-:Y:S01]  /*e520*/  LOP3.LUT R119, R119, 0xffffff, R10, 0xc8, !PT ;  /* 0x00ffffff77777812 */ /* 0x000fe200078ec80a */
[----:B------:R-:W-:Y:S01]  /*e530*/  FFMA R10, R15, UR13, R136 ;  /* 0x0000000d0f0a7c23 */ /* 0x000fe20008000088 */
[----:B------:R-:W-:Y:S02]  /*e540*/  SHF.R.U32.HI R136, RZ, 0x18, R145 ;  /* 0x00000018ff887819 */ /* 0x000fe40000011691 */
[----:B------:R-:W-:Y:S02]  /*e550*/  F2FP.F16.E4M3.UNPACK_B R15, R14 ;  /* 0x0000000eff0f723e */ /* 0x000fe400020006ff */
[----:B------:R-:W-:Y:S02]  /*e560*/  F2FP.F16.E4M3.UNPACK_B R136, R136 ;  /* 0x00000088ff88723e */ /* 0x000fe400020006ff */
[----:B------:R-:W-:Y:S02]  /*e570*/  LOP3.LUT R14, R143, 0xff, RZ, 0xc0, !PT ;  /* 0x000000ff8f0e7812 */ /* 0x000fe400078ec0ff */
[----:B------:R-:W-:Y:S01]  /*e580*/  LOP3.LUT R49, R49, 0xffffff, R160, 0xc8, !PT ;  /* 0x00ffffff31317812 */ /* 0x000fe200078ec8a0 */
[----:B------:R-:W-:Y:S01]  /*e590*/  HADD2.F32 R160, -RZ, R136.H0_H0 ;  /* 0x20000088ffa07230 */ /* 0x000fe20000004100 */
[----:B------:R-:W-:Y:S01]  /*e5a0*/  F2FP.F16.E4M3.UNPACK_B R14, R14 ;  /* 0x0000000eff0e723e */ /* 0x000fe200020006ff */
[----:B------:R-:W-:-:S04]  /*e5b0*/  IMAD.U32 R138, R137, 0x10000, RZ ;  /* 0x00010000898a7824 */ /* 0x000fc800078e00ff */
[----:B------:R-:W-:Y:S02]  /*e5c0*/  HADD2.F32 R136, -RZ, R14.H0_H0 ;  /* 0x2000000eff887230 */ /* 0x000fe40000004100 */
[----:B------:R-:W-:Y:S01]  /*e5d0*/  FFMA R14, R160, UR13, R117 ;  /* 0x0000000da00e7c23 */ /* 0x000fe20008000075 */
[C-C-:B------:R-:W-:Y:S02]  /*e5e0*/  SHF.R.U64 R117, R144.reuse, 0x10, R145.reuse ;  /* 0x0000001090757819 */ /* 0x140fe40000001291 */
[----:B------:R-:W-:Y:S02]  /*e5f0*/  SHF.R.U64 R144, R144, 0x18, R145 ;  /* 0x0000001890907819 */ /* 0x000fe40000001291 */
[----:B------:R-:W-:Y:S01]  /*e600*/  LOP3.LUT R115, R115, 0xffffff, R138, 0xc8, !PT ;  /* 0x00ffffff73737812 */ /* 0x000fe200078ec88a */
[----:B------:R-:W-:Y:S02]  /*e610*/  HADD2.F32 R138, -RZ, R15.H0_H0 ;  /* 0x2000000fff8a7230 */ /* 0x000fe40000004100 */
[----:B------:R-:W-:Y:S01]  /*e620*/  FFMA R15, R136, UR13, R113 ;  /* 0x0000000d880f7c23 */ /* 0x000fe20008000071 */
[----:B------:R-:W-:-:S02]  /*e630*/  F2FP.F16.E4M3.UNPACK_B R157, R157 ;  /* 0x0000009dff9d723e */ /* 0x000fc400020006ff */
[----:B------:R-:W-:-:S03]  /*e640*/  LOP3.LUT R113, R144, 0xff, RZ, 0xc0, !PT ;  /* 0x000000ff90717812 */ /* 0x000fc600078ec0ff */
[----:B------:R-:W-:Y:S01]  /*e650*/  HADD2.F32 R157, -RZ, R157.H0_H0 ;  /* 0x2000009dff9d7230 */ /* 0x000fe20000004100 */
[----:B------:R-:W-:-:S04]  /*e660*/  F2FP.F16.E4M3.UNPACK_B R113, R113 ;  /* 0x00000071ff71723e */ /* 0x000fc800020006ff */
[----:B------:R-:W-:Y:S01]  /*e670*/  FFMA R150, R157, UR13, R150 ;  /* 0x0000000d9d967c23 */ /* 0x000fe20008000096 */
[----:B------:R-:W-:Y:S01]  /*e680*/  HADD2.F32 R113, -RZ, R113.H0_H0 ;  /* 0x20000071ff717230 */ /* 0x000fe20000004100 */
[----:B------:R-:W-:-:S04]  /*e690*/  SHF.R.U32.HI R157, RZ, 0x10, R145 ;  /* 0x00000010ff9d7819 */ /* 0x000fc80000011691 */
[----:B------:R-:W-:Y:S01]  /*e6a0*/  FFMA R148, R113, UR13, R148 ;  /* 0x0000000d71947c23 */ /* 0x000fe20008000094 */
[----:B------:R-:W-:Y:S02]  /*e6b0*/  LOP3.LUT R113, R157, 0xff, RZ, 0xc0, !PT ;  /* 0x000000ff9d717812 */ /* 0x000fe400078ec0ff */
[----:B------:R-:W-:Y:S02]  /*e6c0*/  SHF.R.U32.HI R160, RZ, 0x8, R145 ;  /* 0x00000008ffa07819 */ /* 0x000fe40000011691 */
[----:B------:R-:W-:Y:S01]  /*e6d0*/  F2FP.F16.E4M3.UNPACK_B R113, R113 ;  /* 0x00000071ff71723e */ /* 0x000fe200020006ff */
[----:B------:R-:W-:Y:S01]  /*e6e0*/  FFMA R13, R138, UR13, R13 ;  /* 0x0000000d8a0d7c23 */ /* 0x000fe2000800000d */
[----:B------:R-:W-:Y:S02]  /*e6f0*/  LOP3.LUT R136, R160, 0xff, RZ, 0xc0, !PT ;  /* 0x000000ffa0887812 */ /* 0x000fe400078ec0ff */
[----:B------:R-:W-:Y:S01]  /*e700*/  LOP3.LUT R19, R19, 0xff0000, R139, 0xf8, !PT ;  /* 0x00ff000013137812 */ /* 0x000fe200078ef88b */
[----:B------:R-:W-:Y:S01]  /*e710*/  HADD2.F32 R113, -RZ, R113.H0_H0 ;  /* 0x20000071ff717230 */ /* 0x000fe20000004100 */
[----:B------:R-:W1:Y:S01]  /*e720*/  LDS.64 R138, [R16+0x18] ;  /* 0x00001800108a7984 */ /* 0x000e620000000a00 */
[----:B------:R-:W-:-:S02]  /*e730*/  F2FP.F16.E4M3.UNPACK_B R136, R136 ;  /* 0x00000088ff88723e */ /* 0x000fc400020006ff */
[----:B------:R-:W-:Y:S01]  /*e740*/  LOP3.LUT R137, R117, 0xff, RZ, 0xc0, !PT ;  /* 0x000000ff75897812 */ /* 0x000fe200078ec0ff */
[----:B------:R-:W-:Y:S01]  /*e750*/  FFMA R150, R113, UR13, R150 ;  /* 0x0000000d71967c23 */ /* 0x000fe20008000096 */
[----:B------:R-:W-:Y:S02]  /*e760*/  VIADD R113, R18, 0x1d ;  /* 0x0000001d12717836 */ /* 0x000fe40000000000 */
[----:B------:R-:W-:Y:S01]  /*e770*/  HADD2.F32 R136, -RZ, R136.H0_H0 ;  /* 0x20000088ff887230 */ /* 0x000fe20000004100 */
[----:B------:R-:W-:Y:S02]  /*e780*/  F2FP.F16.E4M3.UNPACK_B R137, R137 ;  /* 0x00000089ff89723e */ /* 0x000fe400020006ff */
[----:B------:R-:W-:Y:S02]  /*e790*/  IADD3 R154, P0, PT, R154, UR19, RZ ;  /* 0x000000139a9a7c10 */ /* 0x000fe4000ff1e0ff */
[----:B------:R-:W-:Y:S01]  /*e7a0*/  LOP3.LUT R113, R113, 0x1f, RZ, 0xc0, !PT ;  /* 0x0000001f71717812 */ /* 0x000fe200078ec0ff */
[----:B------:R-:W-:Y:S01]  /*e7b0*/  FFMA R149, R136, UR13, R149 ;  /* 0x0000000d88957c23 */ /* 0x000fe20008000095 */
[----:B------:R-:W-:Y:S01]  /*e7c0*/  HADD2.F32 R137, -RZ, R137.H0_H0 ;  /* 0x20000089ff897230 */ /* 0x000fe20000004100 */
[----:B------:R-:W-:Y:S01]  /*e7d0*/  IADD3.X R155, PT, PT, R155, UR11, RZ, P0, !PT ;  /* 0x0000000b9b9b7c10 */ /* 0x000fe200087fe4ff */
[----:B------:R-:W-:Y:S01]  /*e7e0*/  VIADD R136, R17, 0x7 ;  /* 0x0000000711887836 */ /* 0x000fe20000000000 */
[----:B------:R-:W-:-:S02]  /*e7f0*/  IADD3 R17, P0, PT, R113, R154, RZ ;  /* 0x0000009a71117210 */ /* 0x000fc40007f1e0ff */
[----:B------:R-:W-:Y:S01]  /*e800*/  FFMA R140, R137, UR13, R140 ;  /* 0x0000000d898c7c23 */ /* 0x000fe2000800008c */
[----:B------:R-:W-:Y:S01]  /*e810*/  IMAD.U32 R141, R141, 0x10000, RZ ;  /* 0x000100008d8d7824 */ /* 0x000fe200078e00ff */
[----:B------:R-:W-:Y:S01]  /*e820*/  LOP3.LUT R113, R136, 0x1f, RZ, 0xc0, !PT ;  /* 0x0000001f88717812 */ /* 0x000fe200078ec0ff */
[----:B------:R-:W-:Y:S01]  /*e830*/  IMAD.X R137, RZ, RZ, R155, P0 ;  /* 0x000000ffff897224 */ /* 0x000fe200000e069b */
[----:B------:R-:W-:Y:S01]  /*e840*/  LEA R136, P0, R17, UR14, 0x3 ;  /* 0x0000000e11887c11 */ /* 0x000fe2000f8018ff */
[----:B------:R-:W-:Y:S01]  /*e850*/  IMAD.SHL.U32 R143, R143, 0x1000000, RZ ;  /* 0x010000008f8f7824 */ /* 0x000fe200078e00ff */
[----:B------:R-:W-:Y:S01]  /*e860*/  LOP3.LUT R142, R142, 0xffffff, R141, 0xc8, !PT ;  /* 0x00ffffff8e8e7812 */ /* 0x000fe200078ec88d */
[----:B------:R-:W-:Y:S01]  /*e870*/  SHFL.IDX PT, R10, R10, R113, 0x1f ;  /* 0x00001f710a0a7589 */ /* 0x000fe200000e0000 */
[----:B------:R-:W-:Y:S01]  /*e880*/  LEA.HI.X R137, R17, UR7, R137, 0x3, P0 ;  /* 0x0000000711897c11 */ /* 0x000fe200080f1c89 */
[----:B------:R-:W-:Y:S01]  /*e890*/  IMAD.SHL.U32 R162, R145, 0x1000000, RZ ;  /* 0x0100000091a27824 */ /* 0x000fe200078e00ff */
[----:B------:R-:W-:Y:S01]  /*e8a0*/  UIMAD.WIDE.U32 UR8, UR16, -0xff, UR20 ;  /* 0xffffff01100878a5 */ /* 0x000fe2000f8e0014 */
[----:B------:R-:W-:Y:S01]  /*e8b0*/  SHFL.IDX PT, R13, R13, R113, 0x1f ;  /* 0x00001f710d0d7589 */ /* 0x000fe200000e0000 */
[----:B------:R-:W-:Y:S01]  /*e8c0*/  IMAD.SHL.U32 R144, R144, 0x1000000, RZ ;  /* 0x0100000090907824 */ /* 0x000fe200078e00ff */
[----:B------:R-:W2:Y:S02]  /*e8d0*/  LDCU UR13, c[0x0][0x3ac] ;  /* 0x00007580ff0d77ac */ /* 0x000ea40008000800 */
[----:B------:R-:W-:Y:S04]  /*e8e0*/  SHFL.IDX PT, R14, R14, R113, 0x1f ;  /* 0x00001f710e0e7589 */ /* 0x000fe800000e0000 */
[----:B------:R-:W-:Y:S04]  /*e8f0*/  SHFL.IDX PT, R15, R15, R113, 0x1f ;  /* 0x00001f710f0f7589 */ /* 0x000fe800000e0000 */
[----:B------:R-:W-:Y:S04]  /*e900*/  SHFL.IDX PT, R17, R140, R113, 0x1f ;  /* 0x00001f718c117589 */ /* 0x000fe800000e0000 */
[----:B------:R-:W-:Y:S04]  /*e910*/  SHFL.IDX PT, R148, R148, R113, 0x1f ;  /* 0x00001f7194947589 */ /* 0x000fe800000e0000 */
[----:B------:R-:W-:Y:S04]  /*e920*/  SHFL.IDX PT, R149, R149, R113, 0x1f ;  /* 0x00001f7195957589 */ /* 0x000fe800000e0000 */
[----:B------:R3:W-:Y:S04]  /*e930*/  SHFL.IDX PT, R150, R150, R113, 0x1f ;  /* 0x00001f7196967589 */ /* 0x0007e800000e0000 */
[----:B------:R-:W4:Y:S01]  /*e940*/  LDS.64 R140, [R16+0x20] ;  /* 0x00002000108c7984 */ /* 0x000f220000000a00 */
[----:B------:R-:W-:-:S02]  /*e950*/  IADD3 R154, P0, PT, R154, UR19, RZ ;  /* 0x000000139a9a7c10 */ /* 0x000fc4000ff1e0ff */
[----:B---3--:R-:W-:Y:S01]  /*e960*/  LOP3.LUT R113, R111, 0xff000000, R145, 0xf8, !PT ;  /* 0xff0000006f717812 */ /* 0x008fe200078ef891 */
[----:B------:R-:W-:Y:S01]  /*e970*/  VIADD R111, R18, 0x1c ;  /* 0x0000001c126f7836 */ /* 0x000fe20000000000 */
[----:B------:R-:W-:-:S04]  /*e980*/  IADD3.X R155, PT, PT, R155, UR11, RZ, P0, !PT ;  /* 0x0000000b9b9b7c10 */ /* 0x000fc800087fe4ff */
[----:B------:R-:W-:-:S04]  /*e990*/  LOP3.LUT R111, R111, 0x1f, RZ, 0xc0, !PT ;  /* 0x0000001f6f6f7812 */ /* 0x000fc800078ec0ff */
[----:B------:R-:W-:Y:S01]  /*e9a0*/  IADD3 R111, P0, PT, R111, R154, RZ ;  /* 0x0000009a6f6f7210 */ /* 0x000fe20007f1e0ff */
[----:B-1----:R1:W-:Y:S01]  /*e9b0*/  STG.E.64 desc[UR24][R136.64], R138 ;  /* 0x0000008a88007986 */ /* 0x0023e2000c101b18 */
[----:B------:R-:W-:Y:S01]  /*e9c0*/  LOP3.LUT R119, R119, R162, RZ, 0xfc, !PT ;  /* 0x000000a277777212 */ /* 0x000fe200078efcff */
[----:B------:R-:W-:Y:S02]  /*e9d0*/  IMAD.SHL.U32 R162, R117, 0x1000000, RZ ;  /* 0x0100000075a27824 */ /* 0x000fe400078e00ff */
[----:B-1----:R-:W-:Y:S01]  /*e9e0*/  IMAD.X R139, RZ, RZ, R155, P0 ;  /* 0x000000ffff8b7224 */ /* 0x002fe200000e069b */
[----:B------:R-:W-:-:S04]  /*e9f0*/  LEA R138, P0, R111, UR14, 0x3 ;  /* 0x0000000e6f8a7c11 */ /* 0x000fc8000f8018ff */
[----:B------:R-:W-:Y:S02]  /*ea00*/  LEA.HI.X R139, R111, UR7, R139, 0x3, P0 ;  /* 0x000000076f8b7c11 */ /* 0x000fe400080f1c8b */
[----:B------:R-:W-:Y:S02]  /*ea10*/  LOP3.LUT R111, R142, R143, RZ, 0xfc, !PT ;  /* 0x0000008f8e6f7212 */ /* 0x000fe400078efcff */
[----:B------:R-:W1:Y:S01]  /*ea20*/  LDS.64 R142, [R16+0x28] ;  /* 0x00002800108e7984 */ /* 0x000e620000000a00 */
[----:B------:R-:W-:Y:S01]  /*ea30*/  VIADD R117, R18, 0x1b ;  /* 0x0000001b12757836 */ /* 0x000fe20000000000 */
[----:B------:R-:W-:Y:S02]  /*ea40*/  IADD3 R154, P0, PT, R154, UR19, RZ ;  /* 0x000000139a9a7c10 */ /* 0x000fe4000ff1e0ff */
[----:B------:R-:W-:Y:S02]  /*ea50*/  LOP3.LUT R49, R49, R144, RZ, 0xfc, !PT ;  /* 0x0000009031317212 */ /* 0x000fe400078efcff */
[----:B------:R-:W-:Y:S01]  /*ea60*/  LOP3.LUT R117, R117, 0x1f, RZ, 0xc0, !PT ;  /* 0x0000001f75757812 */ /* 0x000fe200078ec0ff */
[----:B------:R-:W3:Y:S01]  /*ea70*/  LDS.64 R144, [R16+0x30] ;  /* 0x0000300010907984 */ /* 0x000ee20000000a00 */
[----:B------:R-:W-:-:S02]  /*ea80*/  IADD3.X R155, PT, PT, R155, UR11, RZ, P0, !PT ;  /* 0x0000000b9b9b7c10 */ /* 0x000fc400087fe4ff */
[----:B------:R-:W-:Y:S01]  /*ea90*/  IADD3 R117, P0, PT, R117, R154, RZ ;  /* 0x0000009a75757210 */ /* 0x000fe20007f1e0ff */
[----:B----4-:R4:W-:Y:S01]  /*eaa0*/  STG.E.64 desc[UR24][R138.64], R140 ;  /* 0x0000008c8a007986 */ /* 0x0109e2000c101b18 */
[----:B------:R-:W-:Y:S01]  /*eab0*/  LOP3.LUT R61, R61, R162, RZ, 0xfc, !PT ;  /* 0x000000a23d3d7212 */ /* 0x000fe200078efcff */
[----:B------:R-:W-:Y:S02]  /*eac0*/  IMAD.SHL.U32 R160, R160, 0x1000000, RZ ;  /* 0x01000000a0a07824 */ /* 0x000fe400078e00ff */
[----:B------:R-:W-:Y:S01]  /*ead0*/  IMAD.X R162, RZ, RZ, R155, P0 ;  /* 0x000000ffffa27224 */ /* 0x000fe200000e069b */
[----:B----4-:R-:W-:-:S04]  /*eae0*/  LEA R140, P0, R117, UR14, 0x3 ;  /* 0x0000000e758c7c11 */ /* 0x010fc8000f8018ff */
[----:B------:R-:W-:Y:S02]  /*eaf0*/  LEA.HI.X R141, R117, UR7, R162, 0x3, P0 ;  /* 0x00000007758d7c11 */ /* 0x000fe400080f1ca2 */
[----:B------:R-:W-:Y:S01]  /*eb00*/  LOP3.LUT R117, R115, R160, RZ, 0xfc, !PT ;  /* 0x000000a073757212 */ /* 0x000fe200078efcff */
[----:B------:R-:W-:Y:S01]  /*eb10*/  VIADD R115, R18, 0x1a ;  /* 0x0000001a12737836 */ /* 0x000fe20000000000 */
[----:B------:R-:W-:-:S04]  /*eb20*/  IADD3 R154, P0, PT, R154, UR19, RZ ;  /* 0x000000139a9a7c10 */ /* 0x000fc8000ff1e0ff */
[----:B------:R-:W-:Y:S02]  /*eb30*/  LOP3.LUT R115, R115, 0x1f, RZ, 0xc0, !PT ;  /* 0x0000001f73737812 */ /* 0x000fe400078ec0ff */
[----:B------:R-:W-:Y:S02]  /*eb40*/  IADD3.X R155, PT, PT, R155, UR11, RZ, P0, !PT ;  /* 0x0000000b9b9b7c10 */ /* 0x000fe400087fe4ff */
[----:B------:R-:W-:Y:S01]  /*eb50*/  IADD3 R115, P0, PT, R115, R154, RZ ;  /* 0x0000009a73737210 */ /* 0x000fe20007f1e0ff */
[----:B-1----:R1:W-:Y:S04]  /*eb60*/  STG.E.64 desc[UR24][R140.64], R142 ;  /* 0x0000008e8c007986 */ /* 0x0023e8000c101b18 */
[----:B------:R-:W-:Y:S01]  /*eb70*/  IMAD.X R160, RZ, RZ, R155, P0 ;  /* 0x000000ffffa07224 */ /* 0x000fe200000e069b */
[----:B-1----:R-:W-:-:S04]  /*eb80*/  LEA R142, P0, R115, UR14, 0x3 ;  /* 0x0000000e738e7c11 */ /* 0x002fc8000f8018ff */
[----:B------:R-:W-:-:S05]  /*eb90*/  LEA.HI.X R143, R115, UR7, R160, 0x3, P0 ;  /* 0x00000007738f7c11 */ /* 0x000fca00080f1ca0 */
[----:B---3--:R-:W-:Y:S04]  /*eba0*/  STG.E.64 desc[UR24][R142.64], R144 ;  /* 0x000000908e007986 */ /* 0x008fe8000c101b18 */
[----:B------:R-:W1:Y:S01]  /*ebb0*/  LDS.64 R144, [R16+0x38] ;  /* 0x0000380010907984 */ /* 0x000e620000000a00 */
[----:B------:R-:W-:Y:S02]  /*ebc0*/  IMAD.SHL.U32 R160, R157, 0x1000000, RZ ;  /* 0x010000009da07824 */ /* 0x000fe400078e00ff */
[----:B------:R-:W-:-:S03]  /*ebd0*/  VIADD R18, R18, 0x19 ;  /* 0x0000001912127836 */ /* 0x000fc60000000000 */
[----:B------:R-:W-:Y:S02]  /*ebe0*/  LOP3.LUT R115, R19, R160, RZ, 0xfc, !PT ;  /* 0x000000a013737212 */ /* 0x000fe400078efcff */
[----:B------:R-:W-:-:S04]  /*ebf0*/  LOP3.LUT R19, R18, 0x1f, RZ, 0xc0, !PT ;  /* 0x0000001f12137812 */ /* 0x000fc800078ec0ff */
[----:B------:R-:W-:-:S04]  /*ec00*/  IADD3 R154, P0, P1, R19, UR19, R154 ;  /* 0x00000013139a7c10 */ /* 0x000fc8000f91e09a */
[----:B------:R-:W-:Y:S02]  /*ec10*/  IADD3.X R155, PT, PT, RZ, UR11, R155, P0, P1 ;  /* 0x0000000bff9b7c10 */ /* 0x000fe400087e249b */
[----:B------:R-:W-:-:S04]  /*ec20*/  LEA R18, P0, R154, UR14, 0x3 ;  /* 0x0000000e9a127c11 */ /* 0x000fc8000f8018ff */
[----:B------:R-:W-:Y:S01]  /*ec30*/  LEA.HI.X R19, R154, UR7, R155, 0x3, P0 ;  /* 0x000000079a137c11 */ /* 0x000fe200080f1c9b */
[----:B------:R-:W-:Y:S02]  /*ec40*/  ULEA UR22, UP0, UR8, UR22, 0x2 ;  /* 0x0000001608167291 */ /* 0x000fe4000f8010ff */
[----:B------:R-:W-:Y:S01]  /*ec50*/  UIADD3 UR16, UPT, UPT, UR9, -UR16, UR17 ;  /* 0x8000001009107290 */ /* 0x000fe2000fffe011 */
[----:B------:R-:W-:Y:S01]  /*ec60*/  IADD3 R40, P0, PT, R40, UR19, RZ ;  /* 0x0000001328287c10 */ /* 0x000fe2000ff1e0ff */
[----:B------:R-:W3:Y:S01]  /*ec70*/  LDCU UR7, c[0x0][0x3ac] ;  /* 0x00007580ff0777ac */ /* 0x000ee20008000800 */
[----:B-1----:R-:W-:Y:S01]  /*ec80*/  STG.E.64 desc[UR24][R18.64], R144 ;  /* 0x0000009012007986 */ /* 0x002fe2000c101b18 */
[----:B------:R-:W1:Y:S01]  /*ec90*/  LDCU UR9, c[0x0][0x3ac] ;  /* 0x00007580ff0977ac */ /* 0x000e620008000800 */
[----:B------:R-:W-:Y:S06]  /*eca0*/  BAR.SYNC.DEFER_BLOCKING 0x0 ;  /* 0x0000000000007b1d */ /* 0x000fec0000010000 */
[----:B------:R-:W-:Y:S04]  /*ecb0*/  STS.64 [R3], R108 ;  /* 0x0000006c03007388 */ /* 0x000fe80000000a00 */
[----:B------:R-:W-:Y:S04]  /*ecc0*/  STS.64 [R4], R106 ;  /* 0x0000006a04007388 */ /* 0x000fe80000000a00 */
[----:B------:R4:W-:Y:S04]  /*ecd0*/  STS.64 [R5], R104 ;  /* 0x0000006805007388 */ /* 0x0009e80000000a00 */
[----:B------:R-:W-:Y:S04]  /*ece0*/  STS.64 [R6], R102 ;  /* 0x0000006606007388 */ /* 0x000fe80000000a00 */
[----:B------:R-:W-:Y:S04]  /*ecf0*/  STS.64 [R7], R100 ;  /* 0x0000006407007388 */ /* 0x000fe80000000a00 */
[----:B------:R-:W-:Y:S04]  /*ed00*/  STS.64 [R8], R132 ;  /* 0x0000008408007388 */ /* 0x000fe80000000a00 */
[----:B------:R-:W-:Y:S04]  /*ed10*/  STS.64 [R0], R74 ;  /* 0x0000004a00007388 */ /* 0x000fe80000000a00 */
[----:B------:R5:W-:Y:S01]  /*ed20*/  STS.64 [R9], R110 ;  /* 0x0000006e09007388 */ /* 0x000be20000000a00 */
[----:B------:R-:W-:Y:S06]  /*ed30*/  BAR.SYNC.DEFER_BLOCKING 0x0 ;  /* 0x0000000000007b1d */ /* 0x000fec0000010000 */
[----:B------:R-:W0:Y:S04]  /*ed40*/  LDS.64 R106, [R16] ;  /* 0x00000000106a7984 */ /* 0x000e280000000a00 */
[----:B------:R-:W2:Y:S04]  /*ed50*/  LDS.64 R102, [R16+0x8] ;  /* 0x0000080010667984 */ /* 0x000ea80000000a00 */
[----:B------:R-:W3:Y:S04]  /*ed60*/  LDS.64 R74, [R16+0x10] ;  /* 0x00001000104a7984 */ /* 0x000ee80000000a00 */
[----:B------:R-:W1:Y:S01]  /*ed70*/  LDS.64 R100, [R16+0x18] ;  /* 0x0000180010647984 */ /* 0x000e620000000a00 */
[----:B----4-:R-:W-:-:S02]  /*ed80*/  IADD3 R104, P1, PT, R44, UR19, RZ ;  /* 0x000000132c687c10 */ /* 0x010fc4000ff3e0ff */
[----:B------:R-:W-:Y:S01]  /*ed90*/  IADD3.X R41, PT, PT, R41, UR11, RZ, P0, !PT ;  /* 0x0000000b29297c10 */ /* 0x000fe200087fe4ff */
[----:B------:R-:W-:Y:S01]  /*eda0*/  LDS.64 R108, [R16+0x38] ;  /* 0x00003800106c7984 */ /* 0x000fe20000000a00 */
[----:B------:R-:W-:-:S03]  /*edb0*/  IADD3.X R105, PT, PT, R45, UR11, RZ, P1, !PT ;  /* 0x0000000b2d697c10 */ /* 0x000fc60008ffe4ff */
[----:B------:R-:W4:Y:S01]  /*edc0*/  LDS.64 R44, [R16+0x20] ;  /* 0x00002000102c7984 */ /* 0x000f220000000a00 */
[----:B-----5:R-:W-:-:S04]  /*edd0*/  IADD3 R110, P0, PT, R134, UR19, RZ ;  /* 0x00000013866e7c10 */ /* 0x020fc8000ff1e0ff */
[----:B------:R-:W-:Y:S01]  /*ede0*/  IADD3.X R111, PT, PT, R135, UR11, RZ, P0, !PT ;  /* 0x0000000b876f7c10 */ /* 0x000fe200087fe4ff */
[----:B0-----:R-:W-:Y:S04]  /*edf0*/  STG.E.64 desc[UR24][R40.64], R106 ;  /* 0x0000006a28007986 */ /* 0x001fe8000c101b18 */
[----:B--2---:R-:W-:Y:S04]  /*ee00*/  STG.E.64 desc[UR24][R104.64], R102 ;  /* 0x0000006668007986 */ /* 0x004fe8000c101b18 */
[----:B------:R-:W0:Y:S04]  /*ee10*/  LDS.64 R106, [R16+0x28] ;  /* 0x00002800106a7984 */ /* 0x000e280000000a00 */
[----:B------:R-:W2:Y:S04]  /*ee20*/  LDS.64 R102, [R16+0x30] ;  /* 0x0000300010667984 */ /* 0x000ea80000000a00 */
[----:B---3--:R3:W-:Y:S01]  /*ee30*/  STG.E.64 desc[UR24][R110.64], R74 ;  /* 0x0000004a6e007986 */ /* 0x0087e2000c101b18 */
[----:B------:R-:W-:-:S02]  /*ee40*/  IADD3 R132, P1, PT, R140, UR19, RZ ;  /* 0x000000138c847c10 */ /* 0x000fc4000ff3e0ff */
[----:B---3--:R-:W-:-:S04]  /*ee50*/  IADD3 R74, P0, PT, R136, UR19, RZ ;  /* 0x00000013884a7c10 */ /* 0x008fc8000ff1e0ff */
[----:B------:R-:W-:-:S05]  /*ee60*/  IADD3.X R75, PT, PT, R137, UR11, RZ, P0, !PT ;  /* 0x0000000b894b7c10 */ /* 0x000fca00087fe4ff */
[----:B-1----:R1:W-:Y:S01]  /*ee70*/  STG.E.64 desc[UR24][R74.64], R100 ;  /* 0x000000644a007986 */ /* 0x0023e2000c101b18 */
[----:B------:R-:W-:Y:S02]  /*ee80*/  IADD3.X R133, PT, PT, R141, UR11, RZ, P1, !PT ;  /* 0x0000000b8d857c10 */ /* 0x000fe40008ffe4ff */
[----:B------:R-:W-:Y:S02]  /*ee90*/  IADD3 R18, P1, PT, R18, UR19, RZ ;  /* 0x0000001312127c10 */ /* 0x000fe4000ff3e0ff */
[----:B-1----:R-:W-:-:S04]  /*eea0*/  IADD3 R100, P0, PT, R138, UR19, RZ ;  /* 0x000000138a647c10 */ /* 0x002fc8000ff1e0ff */
[----:B------:R-:W-:Y:S02]  /*eeb0*/  IADD3.X R101, PT, PT, R139, UR11, RZ, P0, !PT ;  /* 0x0000000b8b657c10 */ /* 0x000fe400087fe4ff */
[----:B------:R-:W-:Y:S02]  /*eec0*/  IADD3 R134, P0, PT, R142, UR19, RZ ;  /* 0x000000138e867c10 */ /* 0x000fe4000ff1e0ff */
[----:B------:R-:W-:Y:S02]  /*eed0*/  IADD3.X R19, PT, PT, R19, UR11, RZ, P1, !PT ;  /* 0x0000000b13137c10 */ /* 0x000fe40008ffe4ff */
[----:B------:R-:W-:Y:S01]  /*eee0*/  IADD3.X R135, PT, PT, R143, UR11, RZ, P0, !PT ;  /* 0x0000000b8f877c10 */ /* 0x000fe200087fe4ff */
[----:B----4-:R-:W-:Y:S04]  /*eef0*/  STG.E.64 desc[UR24][R100.64], R44 ;  /* 0x0000002c64007986 */ /* 0x010fe8000c101b18 */
[----:B0-----:R-:W-:Y:S04]  /*ef00*/  STG.E.64 desc[UR24][R132.64], R106 ;  /* 0x0000006a84007986 */ /* 0x001fe8000c101b18 */
[----:B--2---:R0:W-:Y:S04]  /*ef10*/  STG.E.64 desc[UR24][R134.64], R102 ;  /* 0x0000006686007986 */ /* 0x0041e8000c101b18 */
[----:B------:R1:W-:Y:S01]  /*ef20*/  STG.E.64 desc[UR24][R18.64], R108 ;  /* 0x0000006c12007986 */ /* 0x0003e2000c101b18 */
[----:B------:R-:W-:Y:S06]  /*ef30*/  BAR.SYNC.DEFER_BLOCKING 0x0 ;  /* 0x0000000000007b1d */ /* 0x000fec0000010000 */
[----:B------:R-:W-:Y:S04]  /*ef40*/  STS.64 [R3], R96 ;  /* 0x0000006003007388 */ /* 0x000fe80000000a00 */
[----:B------:R-:W-:Y:S04]  /*ef50*/  STS.64 [R4], R94 ;  /* 0x0000005e04007388 */ /* 0x000fe80000000a00 */
[----:B------:R-:W-:Y:S04]  /*ef60*/  STS.64 [R5], R92 ;  /* 0x0000005c05007388 */ /* 0x000fe80000000a00 */
[----:B------:R-:W-:Y:S04]  /*ef70*/  STS.64 [R6], R90 ;  /* 0x0000005a06007388 */ /* 0x000fe80000000a00 */
[----:B------:R-:W-:Y:S04]  /*ef80*/  STS.64 [R7], R88 ;  /* 0x0000005807007388 */ /* 0x000fe80000000a00 */
[----:B------:R-:W-:Y:S04]  /*ef90*/  STS.64 [R8], R130 ;  /* 0x0000008208007388 */ /* 0x000fe80000000a00 */
[----:B------:R-:W-:Y:S04]  /*efa0*/  STS.64 [R0], R46 ;  /* 0x0000002e00007388 */ /* 0x000fe80000000a00 */
[----:B------:R-:W-:Y:S01]  /*efb0*/  STS.64 [R9], R60 ;  /* 0x0000003c09007388 */ /* 0x000fe20000000a00 */
[----:B------:R-:W-:Y:S01]  /*efc0*/  BAR.SYNC.DEFER_BLOCKING 0x0 ;  /* 0x0000000000007b1d */ /* 0x000fe20000010000 */
[----:B------:R-:W-:-:S05]  /*efd0*/  IADD3 R40, P0, PT, R40, UR19, RZ ;  /* 0x0000001328287c10 */ /* 0x000fca000ff1e0ff */
[----:B------:R-:W2:Y:S04]  /*efe0*/  LDS.64 R60, [R16] ;  /* 0x00000000103c7984 */ /* 0x000ea80000000a00 */
[----:B------:R-:W3:Y:S04]  /*eff0*/  LDS.64 R46, [R16+0x8] ;  /* 0x00000800102e7984 */ /* 0x000ee80000000a00 */
[----:B------:R-:W4:Y:S04]  /*f000*/  LDS.64 R96, [R16+0x10] ;  /* 0x0000100010607984 */ /* 0x000f280000000a00 */
[----:B------:R-:W5:Y:S04]  /*f010*/  LDS.64 R44, [R16+0x18] ;  /* 0x00001800102c7984 */ /* 0x000f680000000a00 */
[----:B------:R-:W5:Y:S04]  /*f020*/  LDS.64 R94, [R16+0x20] ;  /* 0x00002000105e7984 */ /* 0x000f680000000a00 */
[----:B------:R-:W5:Y:S04]  /*f030*/  LDS.64 R92, [R16+0x28] ;  /* 0x00002800105c7984 */ /* 0x000f680000000a00 */
[----:B------:R-:W5:Y:S04]  /*f040*/  LDS.64 R90, [R16+0x30] ;  /* 0x00003000105a7984 */ /* 0x000f680000000a00 */
[----:B------:R-:W5:Y:S01]  /*f050*/  LDS.64 R88, [R16+0x38] ;  /* 0x0000380010587984 */ /* 0x000f620000000a00 */
[----:B------:R-:W-:-:S02]  /*f060*/  IADD3.X R41, PT, PT, R41, UR11, RZ, P0, !PT ;  /* 0x0000000b29297c10 */ /* 0x000fc400087fe4ff */
[----:B0-----:R-:W-:Y:S02]  /*f070*/  IADD3 R102, P0, PT, R104, UR19, RZ ;  /* 0x0000001368667c10 */ /* 0x001fe4000ff1e0ff */
[----:B------:R-:W-:Y:S02]  /*f080*/  IADD3 R104, P1, PT, R110, UR19, RZ ;  /* 0x000000136e687c10 */ /* 0x000fe4000ff3e0ff */
[----:B------:R-:W-:Y:S02]  /*f090*/  IADD3.X R103, PT, PT, R105, UR11, RZ, P0, !PT ;  /* 0x0000000b69677c10 */ /* 0x000fe400087fe4ff */
[----:B------:R-:W-:Y:S02]  /*f0a0*/  IADD3 R74, P0, PT, R74, UR19, RZ ;  /* 0x000000134a4a7c10 */ /* 0x000fe4000ff1e0ff */
[----:B------:R-:W-:Y:S02]  /*f0b0*/  IADD3.X R105, PT, PT, R111, UR11, RZ, P1, !PT ;  /* 0x0000000b6f697c10 */ /* 0x000fe40008ffe4ff */
[----:B------:R-:W-:-:S02]  /*f0c0*/  IADD3 R100, P1, PT, R100, UR19, RZ ;  /* 0x0000001364647c10 */ /* 0x000fc4000ff3e0ff */
[----:B------:R-:W-:Y:S02]  /*f0d0*/  IADD3.X R75, PT, PT, R75, UR11, RZ, P0, !PT ;  /* 0x0000000b4b4b7c10 */ /* 0x000fe400087fe4ff */
[----:B------:R-:W-:Y:S02]  /*f0e0*/  IADD3 R106, P0, PT, R132, UR19, RZ ;  /* 0x00000013846a7c10 */ /* 0x000fe4000ff1e0ff */
[----:B------:R-:W-:Y:S02]  /*f0f0*/  IADD3.X R101, PT, PT, R101, UR11, RZ, P1, !PT ;  /* 0x0000000b65657c10 */ /* 0x000fe40008ffe4ff */
[----:B-1----:R-:W-:Y:S02]  /*f100*/  IADD3 R108, P1, PT, R134, UR19, RZ ;  /* 0x00000013866c7c10 */ /* 0x002fe4000ff3e0ff */
[----:B------:R-:W-:Y:S02]  /*f110*/  IADD3.X R107, PT, PT, R133, UR11, RZ, P0, !PT ;  /* 0x0000000b856b7c10 */ /* 0x000fe400087fe4ff */
[----:B------:R-:W-:Y:S01]  /*f120*/  IADD3 R18, P0, PT, R18, UR19, RZ ;  /* 0x0000001312127c10 */ /* 0x000fe2000ff1e0ff */
[----:B--2---:R0:W-:Y:S01]  /*f130*/  STG.E.64 desc[UR24][R40.64], R60 ;  /* 0x0000003c28007986 */ /* 0x0041e2000c101b18 */
[----:B------:R-:W-:-:S02]  /*f140*/  IADD3.X R109, PT, PT, R135, UR11, RZ, P1, !PT ;  /* 0x0000000b876d7c10 */ /* 0x000fc40008ffe4ff */
[----:B------:R-:W-:Y:S01]  /*f150*/  IADD3.X R19, PT, PT, R19, UR11, RZ, P0, !PT ;  /* 0x0000000b13137c10 */ /* 0x000fe200087fe4ff */
[----:B---3--:R-:W-:Y:S04]  /*f160*/  STG.E.64 desc[UR24][R102.64], R46 ;  /* 0x0000002e66007986 */ /* 0x008fe8000c101b18 */
[----:B----4-:R-:W-:Y:S04]  /*f170*/  STG.E.64 desc[UR24][R104.64], R96 ;  /* 0x0000006068007986 */ /* 0x010fe8000c101b18 */
[----:B-----5:R-:W-:Y:S04]  /*f180*/  STG.E.64 desc[UR24][R74.64], R44 ;  /* 0x0000002c4a007986 */ /* 0x020fe8000c101b18 */
[----:B------:R-:W-:Y:S04]  /*f190*/  STG.E.64 desc[UR24][R100.64], R94 ;  /* 0x0000005e64007986 */ /* 0x000fe8000c101b18 */
[----:B------:R-:W-:Y:S04]  /*f1a0*/  STG.E.64 desc[UR24][R106.64], R92 ;  /* 0x0000005c6a007986 */ /* 0x000fe8000c101b18 */
[----:B------:R-:W-:Y:S04]  /*f1b0*/  STG.E.64 desc[UR24][R108.64], R90 ;  /* 0x0000005a6c007986 */ /* 0x000fe8000c101b18 */
[----:B------:R-:W-:Y:S01]  /*f1c0*/  STG.E.64 desc[UR24][R18.64], R88 ;  /* 0x0000005812007986 */ /* 0x000fe2000c101b18 */
[----:B------:R-:W-:Y:S06]  /*f1d0*/  BAR.SYNC.DEFER_BLOCKING 0x0 ;  /* 0x0000000000007b1d */ /* 0x000fec0000010000 */
[----:B------:R-:W-:Y:S04]  /*f1e0*/  STS.64 [R3], R84 ;  /* 0x0000005403007388 */ /* 0x000fe80000000a00 */
[----:B------:R-:W-:Y:S04]  /*f1f0*/  STS.64 [R4], R82 ;  /* 0x0000005204007388 */ /* 0x000fe80000000a00 */
[----:B------:R-:W-:Y:S04]  /*f200*/  STS.64 [R5], R80 ;  /* 0x0000005005007388 */ /* 0x000fe80000000a00 */
[----:B------:R-:W-:Y:S04]  /*f210*/  STS.64 [R6], R78 ;  /* 0x0000004e06007388 */ /* 0x000fe80000000a00 */
[----:B------:R-:W-:Y:S04]  /*f220*/  STS.64 [R7], R76 ;  /* 0x0000004c07007388 */ /* 0x000fe80000000a00 */
[----:B------:R-:W-:Y:S04]  /*f230*/  STS.64 [R8], R128 ;  /* 0x0000008008007388 */ /* 0x000fe80000000a00 */
[----:B------:R1:W-:Y:S04]  /*f240*/  STS.64 [R0], R42 ;  /* 0x0000002a00007388 */ /* 0x0003e80000000a00 */
[----:B------:R2:W-:Y:S01]  /*f250*/  STS.64 [R9], R48 ;  /* 0x0000003009007388 */ /* 0x0005e20000000a00 */
[----:B------:R-:W-:Y:S01]  /*f260*/  BAR.SYNC.DEFER_BLOCKING 0x0 ;  /* 0x0000000000007b1d */ /* 0x000fe20000010000 */
[----:B0-----:R-:W-:-:S05]  /*f270*/  IADD3 R40, P0, PT, R40, UR19, RZ ;  /* 0x0000001328287c10 */ /* 0x001fca000ff1e0ff */
[----:B------:R-:W0:Y:S04]  /*f280*/  LDS.64 R88, [R16] ;  /* 0x0000000010587984 */ /* 0x000e280000000a00 */
        /* <DEDUP_REMOVED lines=8> */
[----:B-1----:R-:W-:Y:S02]  /*f310*/  IADD3 R42, P0, PT, R102, UR19, RZ ;  /* 0x00000013662a7c10 */ /* 0x002fe4000ff1e0ff */
[----:B--2---:R-:W-:Y:S02]  /*f320*/  IADD3 R48, P1, PT, R104, UR19, RZ ;  /* 0x0000001368307c10 */ /* 0x004fe4000ff3e0ff */
[----:B------:R-:W-:Y:S02]  /*f330*/  IADD3.X R43, PT, PT, R103, UR11, RZ, P0, !PT ;  /* 0x0000000b672b7c10 */ /* 0x000fe400087fe4ff */
[----:B------:R-:W-:Y:S02]  /*f340*/  IADD3 R74, P0, PT, R74, UR19, RZ ;  /* 0x000000134a4a7c10 */ /* 0x000fe4000ff1e0ff */
[----:B------:R-:W-:Y:S02]  /*f350*/  IADD3.X R49, PT, PT, R105, UR11, RZ, P1, !PT ;  /* 0x0000000b69317c10 */ /* 0x000fe40008ffe4ff */
[----:B------:R-:W-:-:S02]  /*f360*/  IADD3 R78, P1, PT, R100, UR19, RZ ;  /* 0x00000013644e7c10 */ /* 0x000fc4000ff3e0ff */
[----:B------:R-:W-:Y:S02]  /*f370*/  IADD3.X R75, PT, PT, R75, UR11, RZ, P0, !PT ;  /* 0x0000000b4b4b7c10 */ /* 0x000fe400087fe4ff */
[----:B------:R-:W-:Y:S02]  /*f380*/  IADD3 R80, P0, PT, R106, UR19, RZ ;  /* 0x000000136a507c10 */ /* 0x000fe4000ff1e0ff */
[----:B------:R-:W-:Y:S02]  /*f390*/  IADD3.X R79, PT, PT, R101, UR11, RZ, P1, !PT ;  /* 0x0000000b654f7c10 */ /* 0x000fe40008ffe4ff */
[----:B------:R-:W-:Y:S02]  /*f3a0*/  IADD3 R82, P1, PT, R108, UR19, RZ ;  /* 0x000000136c527c10 */ /* 0x000fe4000ff3e0ff */
[----:B------:R-:W-:Y:S02]  /*f3b0*/  IADD3.X R81, PT, PT, R107, UR11, RZ, P0, !PT ;  /* 0x0000000b6b517c10 */ /* 0x000fe400087fe4ff */
[----:B------:R-:W-:Y:S01]  /*f3c0*/  IADD3 R18, P0, PT, R18, UR19, RZ ;  /* 0x0000001312127c10 */ /* 0x000fe2000ff1e0ff */
[----:B0-----:R-:W-:Y:S01]  /*f3d0*/  STG.E.64 desc[UR24][R40.64], R88 ;  /* 0x0000005828007986 */ /* 0x001fe2000c101b18 */
        /* <DEDUP_REMOVED lines=19> */
[----:B0-----:R-:W-:-:S05]  /*f510*/  IADD3 R76, P0, PT, R40, UR19, RZ ;  /* 0x00000013284c7c10 */ /* 0x001fca000ff1e0ff */
[----:B------:R-:W0:Y:S04]  /*f520*/  LDS.64 R44, [R16] ;  /* 0x00000000102c7984 */ /* 0x000e280000000a00 */
[----:B------:R-:W1:Y:S04]  /*f530*/  LDS.64 R46, [R16+0x8] ;  /* 0x00000800102e7984 */ /* 0x000e680000000a00 */
[----:B------:R-:W2:Y:S04]  /*f540*/  LDS.64 R60, [R16+0x10] ;  /* 0x00001000103c7984 */ /* 0x000ea80000000a00 */
[----:B------:R-:W3:Y:S04]  /*f550*/  LDS.64 R70, [R16+0x18] ;  /* 0x0000180010467984 */ /* 0x000ee80000000a00 */
[----:B------:R-:W4:Y:S04]  /*f560*/  LDS.64 R68, [R16+0x20] ;  /* 0x0000200010447984 */ /* 0x000f280000000a00 */
[----:B------:R-:W5:Y:S04]  /*f570*/  LDS.64 R66, [R16+0x28] ;  /* 0x0000280010427984 */ /* 0x000f680000000a00 */
[----:B------:R-:W5:Y:S04]  /*f580*/  LDS.64 R64, [R16+0x30] ;  /* 0x0000300010407984 */ /* 0x000f680000000a00 */
[----:B------:R-:W5:Y:S01]  /*f590*/  LDS.64 R72, [R16+0x38] ;  /* 0x0000380010487984 */ /* 0x000f620000000a00 */
[----:B------:R-:W-:-:S02]  /*f5a0*/  IADD3.X R77, PT, PT, R41, UR11, RZ, P0, !PT ;  /* 0x0000000b294d7c10 */ /* 0x000fc400087fe4ff */
[----:B------:R-:W-:Y:S02]  /*f5b0*/  IADD3 R84, P0, PT, R42, UR19, RZ ;  /* 0x000000132a547c10 */ /* 0x000fe4000ff1e0ff */
        /* <DEDUP_REMOVED lines=14> */
[----:B-1----:R-:W-:Y:S04]  /*f6a0*/  STG.E.64 desc[UR24][R84.64], R46 ;  /* 0x0000002e54007986 */ /* 0x002fe8000c101b18 */
[----:B--2---:R-:W-:Y:S04]  /*f6b0*/  STG.E.64 desc[UR24][R88.64], R60 ;  /* 0x0000003c58007986 */ /* 0x004fe8000c101b18 */
[----:B---3--:R-:W-:Y:S04]  /*f6c0*/  STG.E.64 desc[UR24][R74.64], R70 ;  /* 0x000000464a007986 */ /* 0x008fe8000c101b18 */
[----:B----4-:R-:W-:Y:S04]  /*f6d0*/  STG.E.64 desc[UR24][R78.64], R68 ;  /* 0x000000444e007986 */ /* 0x010fe8000c101b18 */
[----:B-----5:R-:W-:Y:S04]  /*f6e0*/  STG.E.64 desc[UR24][R80.64], R66 ;  /* 0x0000004250007986 */ /* 0x020fe8000c101b18 */
[----:B------:R-:W-:Y:S04]  /*f6f0*/  STG.E.64 desc[UR24][R82.64], R64 ;  /* 0x0000004052007986 */ /* 0x000fe8000c101b18 */
[----:B------:R-:W-:Y:S01]  /*f700*/  STG.E.64 desc[UR24][R90.64], R72 ;  /* 0x000000485a007986 */ /* 0x000fe2000c101b18 */
        /* <DEDUP_REMOVED lines=8> */
[----:B------:R-:W-:Y:S01]  /*f790*/  STS.64 [R9], R116 ;  /* 0x0000007409007388 */ /* 0x000fe20000000a00 */
[----:B------:R-:W-:Y:S06]  /*f7a0*/  BAR.SYNC.DEFER_BLOCKING 0x0 ;  /* 0x0000000000007b1d */ /* 0x000fec0000010000 */
[----:B------:R-:W1:Y:S04]  /*f7b0*/  LDS.64 R18, [R16] ;  /* 0x0000000010127984 */ /* 0x000e680000000a00 */
[----:B------:R-:W2:Y:S04]  /*f7c0*/  LDS.64 R40, [R16+0x8] ;  /* 0x0000080010287984 */ /* 0x000ea80000000a00 */
[----:B------:R-:W3:Y:S04]  /*f7d0*/  LDS.64 R42, [R16+0x10] ;  /* 0x00001000102a7984 */ /* 0x000ee80000000a00 */
[----:B------:R-:W4:Y:S04]  /*f7e0*/  LDS.64 R44, [R16+0x18] ;  /* 0x00001800102c7984 */ /* 0x000f280000000a00 */
[----:B------:R-:W5:Y:S04]  /*f7f0*/  LDS.64 R46, [R16+0x20] ;  /* 0x00002000102e7984 */ /* 0x000f680000000a00 */
[----:B------:R-:W5:Y:S04]  /*f800*/  LDS.64 R48, [R16+0x28] ;  /* 0x0000280010307984 */ /* 0x000f680000000a00 */
[----:B------:R-:W5:Y:S04]  /*f810*/  LDS.64 R50, [R16+0x30] ;  /* 0x0000300010327984 */ /* 0x000f680000000a00 */
[----:B------:R-:W5:Y:S01]  /*f820*/  LDS.64 R52, [R16+0x38] ;  /* 0x0000380010347984 */ /* 0x000f620000000a00 */
[----:B0-----:R-:W-:-:S02]  /*f830*/  IADD3 R54, P0, PT, R76, UR19, RZ ;  /* 0x000000134c367c10 */ /* 0x001fc4000ff1e0ff */
[----:B------:R-:W-:Y:S02]  /*f840*/  IADD3 R58, P1, PT, R88, UR19, RZ ;  /* 0x00000013583a7c10 */ /* 0x000fe4000ff3e0ff */
[----:B------:R-:W-:Y:S02]  /*f850*/  IADD3.X R55, PT, PT, R77, UR11, RZ, P0, !PT ;  /* 0x0000000b4d377c10 */ /* 0x000fe400087fe4ff */
[----:B------:R-:W-:Y:S02]  /*f860*/  IADD3 R56, P0, PT, R84, UR19, RZ ;  /* 0x0000001354387c10 */ /* 0x000fe4000ff1e0ff */
[----:B------:R-:W-:Y:S02]  /*f870*/  IADD3 R60, P2, PT, R74, UR19, RZ ;  /* 0x000000134a3c7c10 */ /* 0x000fe4000ff5e0ff */
[----:B------:R-:W-:Y:S02]  /*f880*/  IADD3 R64, P3, PT, R78, UR19, RZ ;  /* 0x000000134e407c10 */ /* 0x000fe4000ff7e0ff */
[----:B------:R-:W-:-:S02]  /*f890*/  IADD3.X R57, PT, PT, R85, UR11, RZ, P0, !PT ;  /* 0x0000000b55397c10 */ /* 0x000fc400087fe4ff */
[----:B------:R-:W-:Y:S02]  /*f8a0*/  IADD3.X R59, PT, PT, R89, UR11, RZ, P1, !PT ;  /* 0x0000000b593b7c10 */ /* 0x000fe40008ffe4ff */
[----:B------:R-:W-:Y:S02]  /*f8b0*/  IADD3 R66, P0, PT, R80, UR19, RZ ;  /* 0x0000001350427c10 */ /* 0x000fe4000ff1e0ff */
[----:B------:R-:W-:Y:S02]  /*f8c0*/  IADD3.X R61, PT, PT, R75, UR11, RZ, P2, !PT ;  /* 0x0000000b4b3d7c10 */ /* 0x000fe400097fe4ff */
[----:B------:R-:W-:Y:S02]  /*f8d0*/  IADD3 R68, P1, PT, R82, UR19, RZ ;  /* 0x0000001352447c10 */ /* 0x000fe4000ff3e0ff */
[----:B------:R-:W-:Y:S01]  /*f8e0*/  IADD3 R70, P2, PT, R90, UR19, RZ ;  /* 0x000000135a467c10 */ /* 0x000fe2000ff5e0ff */
[----:B-1----:R-:W-:Y:S01]  /*f8f0*/  STG.E.64 desc[UR24][R54.64], R18 ;  /* 0x0000001236007986 */ /* 0x002fe2000c101b18 */
[----:B------:R-:W-:-:S02]  /*f900*/  IADD3.X R65, PT, PT, R79, UR11, RZ, P3, !PT ;  /* 0x0000000b4f417c10 */ /* 0x000fc40009ffe4ff */
[----:B------:R-:W-:Y:S01]  /*f910*/  IADD3.X R67, PT, PT, R81, UR11, RZ, P0, !PT ;  /* 0x0000000b51437c10 */ /* 0x000fe200087fe4ff */
[----:B--2---:R-:W-:Y:S01]  /*f920*/  STG.E.64 desc[UR24][R56.64], R40 ;  /* 0x0000002838007986 */ /* 0x004fe2000c101b18 */
[----:B------:R-:W-:Y:S02]  /*f930*/  IADD3.X R69, PT, PT, R83, UR11, RZ, P1, !PT ;  /* 0x0000000b53457c10 */ /* 0x000fe40008ffe4ff */
[----:B------:R-:W-:Y:S01]  /*f940*/  IADD3.X R71, PT, PT, R91, UR11, RZ, P2, !PT ;  /* 0x0000000b5b477c10 */ /* 0x000fe200097fe4ff */
[----:B---3--:R-:W-:Y:S01]  /*f950*/  STG.E.64 desc[UR24][R58.64], R42 ;  /* 0x0000002a3a007986 */ /* 0x008fe2000c101b18 */
[----:B------:R-:W-:Y:S01]  /*f960*/  ULEA.HI.X UR16, UR8, UR23, UR16, 0x2, UP0 ;  /* 0x0000001708107291 */ /* 0x000fe200080f1410 */
[----:B------:R-:W0:Y:S02]  /*f970*/  LDCU UR8, c[0x0][0x3ac] ;  /* 0x00007580ff0877ac */ /* 0x000e240008000800 */
[----:B----4-:R1:W-:Y:S01]  /*f980*/  STG.E.64 desc[UR24][R60.64], R44 ;  /* 0x0000002c3c007986 */ /* 0x0103e2000c101b18 */
[----:B------:R-:W2:Y:S03]  /*f990*/  LDCU UR11, c[0x0][0x3ac] ;  /* 0x00007580ff0b77ac */ /* 0x000ea60008000800 */
[----:B-----5:R3:W-:Y:S04]  /*f9a0*/  STG.E.64 desc[UR24][R64.64], R46 ;  /* 0x0000002e40007986 */ /* 0x0207e8000c101b18 */
[----:B------:R4:W-:Y:S04]  /*f9b0*/  STG.E.64 desc[UR24][R66.64], R48 ;  /* 0x0000003042007986 */ /* 0x0009e8000c101b18 */
[----:B------:R5:W-:Y:S04]  /*f9c0*/  STG.E.64 desc[UR24][R68.64], R50 ;  /* 0x0000003244007986 */ /* 0x000be8000c101b18 */
        /* <DEDUP_REMOVED lines=11> */
[----:B-1----:R-:W-:-:S02]  /*fa80*/  IADD3 R44, P0, PT, R54, UR19, RZ ;  /* 0x00000013362c7c10 */ /* 0x002fc4000ff1e0ff */
[----:B---3--:R-:W-:-:S03]  /*fa90*/  IADD3 R46, P1, PT, R56, UR19, RZ ;  /* 0x00000013382e7c10 */ /* 0x008fc6000ff3e0ff */
[----:B------:R-:W1:Y:S04]  /*faa0*/  LDS.64 R18, [R16] ;  /* 0x0000000010127984 */ /* 0x000e680000000a00 */
[----:B------:R-:W3:Y:S04]  /*fab0*/  LDS.64 R40, [R16+0x8] ;  /* 0x0000080010287984 */ /* 0x000ee80000000a00 */
[----:B------:R-:W3:Y:S04]  /*fac0*/  LDS.64 R22, [R16+0x10] ;  /* 0x0000100010167984 */ /* 0x000ee80000000a00 */
[----:B------:R-:W3:Y:S04]  /*fad0*/  LDS.64 R26, [R16+0x18] ;  /* 0x00001800101a7984 */ /* 0x000ee80000000a00 */
[----:B------:R-:W3:Y:S04]  /*fae0*/  LDS.64 R30, [R16+0x20] ;  /* 0x00002000101e7984 */ /* 0x000ee80000000a00 */
[----:B------:R-:W3:Y:S04]  /*faf0*/  LDS.64 R34, [R16+0x28] ;  /* 0x0000280010227984 */ /* 0x000ee80000000a00 */
[----:B------:R-:W3:Y:S04]  /*fb00*/  LDS.64 R38, [R16+0x30] ;  /* 0x0000300010267984 */ /* 0x000ee80000000a00 */
[----:B------:R-:W3:Y:S01]  /*fb10*/  LDS.64 R42, [R16+0x38] ;  /* 0x00003800102a7984 */ /* 0x000ee20000000a00 */
[----:B------:R-:W-:Y:S01]  /*fb20*/  IADD3.X R45, PT, PT, R55, UR7, RZ, P0, !PT ;  /* 0x00000007372d7c10 */ /* 0x000fe200087fe4ff */
[----:B------:R-:W3:Y:S01]  /*fb30*/  LDCU UR7, c[0x0][0x3ac] ;  /* 0x00007580ff0777ac */ /* 0x000ee20008000800 */
[----:B0-----:R-:W-:Y:S01]  /*fb40*/  IADD3.X R47, PT, PT, R57, UR8, RZ, P1, !PT ;  /* 0x00000008392f7c10 */ /* 0x001fe20008ffe4ff */
[----:B------:R-:W0:Y:S01]  /*fb50*/  LDCU UR8, c[0x0][0x3ac] ;  /* 0x00007580ff0877ac */ /* 0x000e220008000800 */
[----:B----4-:R-:W-:-:S02]  /*fb60*/  IADD3 R48, P0, PT, R58, UR19, RZ ;  /* 0x000000133a307c10 */ /* 0x010fc4000ff1e0ff */
[----:B-----5:R-:W-:Y:S02]  /*fb70*/  IADD3 R50, P1, PT, R60, UR19, RZ ;  /* 0x000000133c327c10 */ /* 0x020fe4000ff3e0ff */
[----:B------:R-:W-:Y:S01]  /*fb80*/  IADD3.X R49, PT, PT, R59, UR9, RZ, P0, !PT ;  /* 0x000000093b317c10 */ /* 0x000fe200087fe4ff */
[----:B-1----:R-:W-:Y:S01]  /*fb90*/  STG.E.64 desc[UR24][R44.64], R18 ;  /* 0x000000122c007986 */ /* 0x002fe2000c101b18 */
[----:B------:R-:W-:Y:S01]  /*fba0*/  IADD3 R52, P0, PT, R64, UR19, RZ ;  /* 0x0000001340347c10 */ /* 0x000fe2000ff1e0ff */
[----:B------:R-:W1:Y:S01]  /*fbb0*/  LDCU UR9, c[0x0][0x3ac] ;  /* 0x00007580ff0977ac */ /* 0x000e620008000800 */
[----:B------:R-:W-:Y:S02]  /*fbc0*/  IADD3.X R51, PT, PT, R61, UR10, RZ, P1, !PT ;  /* 0x0000000a3d337c10 */ /* 0x000fe40008ffe4ff */
[----:B--2---:R-:W-:Y:S02]  /*fbd0*/  IADD3.X R53, PT, PT, R65, UR11, RZ, P0, !PT ;  /* 0x0000000b41357c10 */ /* 0x004fe400087fe4ff */
[----:B------:R-:W-:Y:S01]  /*fbe0*/  IADD3 R58, P2, PT, R70, UR19, RZ ;  /* 0x00000013463a7c10 */ /* 0x000fe2000ff5e0ff */
[----:B---3--:R-:W-:Y:S01]  /*fbf0*/  STG.E.64 desc[UR24][R46.64], R40 ;  /* 0x000000282e007986 */ /* 0x008fe2000c101b18 */
[----:B------:R-:W-:Y:S01]  /*fc00*/  IADD3 R54, P0, PT, R66, UR19, RZ ;  /* 0x0000001342367c10 */ /* 0x000fe2000ff1e0ff */
[----:B------:R-:W2:Y:S01]  /*fc10*/  LDCU UR10, c[0x0][0x3ac] ;  /* 0x00007580ff0a77ac */ /* 0x000ea20008000800 */
[----:B------:R-:W-:-:S02]  /*fc20*/  IADD3 R56, P1, PT, R68, UR19, RZ ;  /* 0x0000001344387c10 */ /* 0x000fc4000ff3e0ff */
[----:B------:R-:W-:Y:S01]  /*fc30*/  IADD3.X R55, PT, PT, R67, UR13, RZ, P0, !PT ;  /* 0x0000000d43377c10 */ /* 0x000fe200087fe4ff */
[----:B------:R-:W-:Y:S01]  /*fc40*/  STG.E.64 desc[UR24][R48.64], R22 ;  /* 0x0000001630007986 */ /* 0x000fe2000c101b18 */
[----:B------:R-:W-:Y:S01]  /*fc50*/  IADD3.X R57, PT, PT, R69, UR7, RZ, P1, !PT ;  /* 0x0000000745397c10 */ /* 0x000fe20008ffe4ff */
[----:B------:R-:W3:Y:S01]  /*fc60*/  LDCU UR7, c[0x0][0x3ac] ;  /* 0x00007580ff0777ac */ /* 0x000ee20008000800 */
[----:B0-----:R-:W-:Y:S01]  /*fc70*/  IADD3.X R59, PT, PT, R71, UR8, RZ, P2, !PT ;  /* 0x00000008473b7c10 */ /* 0x001fe200097fe4ff */
[----:B------:R-:W-:Y:S01]  /*fc80*/  STG.E.64 desc[UR24][R50.64], R26 ;  /* 0x0000001a32007986 */ /* 0x000fe2000c101b18 */
[----:B------:R-:W0:Y:S03]  /*fc90*/  LDCU UR8, c[0x0][0x3ac] ;  /* 0x00007580ff0877ac */ /* 0x000e260008000800 */
[----:B------:R-:W-:Y:S01]  /*fca0*/  STG.E.64 desc[UR24][R52.64], R30 ;  /* 0x0000001e34007986 */ /* 0x000fe2000c101b18 */
[----:B------:R-:W4:Y:S03]  /*fcb0*/  LDCU UR11, c[0x0][0x3ac] ;  /* 0x00007580ff0b77ac */ /* 0x000f260008000800 */
[----:B------:R-:W-:Y:S01]  /*fcc0*/  STG.E.64 desc[UR24][R54.64], R34 ;  /* 0x0000002236007986 */ /* 0x000fe2000c101b18 */
[----:B------:R-:W5:Y:S03]  /*fcd0*/  LDCU UR13, c[0x0][0x3ac] ;  /* 0x00007580ff0d77ac */ /* 0x000f660008000800 */
[----:B------:R-:W-:Y:S04]  /*fce0*/  STG.E.64 desc[UR24][R56.64], R38 ;  /* 0x0000002638007986 */ /* 0x000fe8000c101b18 */
[----:B------:R-:W-:Y:S01]  /*fcf0*/  STG.E.64 desc[UR24][R58.64], R42 ;  /* 0x0000002a3a007986 */ /* 0x000fe2000c101b18 */
[----:B------:R-:W-:Y:S06]  /*fd00*/  BAR.SYNC.DEFER_BLOCKING 0x0 ;  /* 0x0000000000007b1d */ /* 0x000fec0000010000 */
[----:B------:R-:W-:Y:S04]  /*fd10*/  STS.64 [R3], R20 ;  /* 0x0000001403007388 */ /* 0x000fe80000000a00 */
[----:B------:R-:W-:Y:S04]  /*fd20*/  STS.64 [R4], R24 ;  /* 0x0000001804007388 */ /* 0x000fe80000000a00 */
[----:B------:R1:W-:Y:S04]  /*fd30*/  STS.64 [R5], R28 ;  /* 0x0000001c05007388 */ /* 0x0003e80000000a00 */
[----:B------:R-:W-:Y:S04]  /*fd40*/  STS.64 [R6], R32 ;  /* 0x0000002006007388 */ /* 0x000fe80000000a00 */
[----:B------:R2:W-:Y:S04]  /*fd50*/  STS.64 [R7], R36 ;  /* 0x0000002407007388 */ /* 0x0005e80000000a00 */
[----:B------:R-:W-:Y:S04]  /*fd60*/  STS.64 [R8], R120 ;  /* 0x0000007808007388 */ /* 0x000fe80000000a00 */
[----:B------:R-:W-:Y:S04]  /*fd70*/  STS.64 [R0], R146 ;  /* 0x0000009200007388 */ /* 0x000fe80000000a00 */
[----:B------:R-:W-:Y:S01]  /*fd80*/  STS.64 [R9], R112 ;  /* 0x0000007009007388 */ /* 0x000fe20000000a00 */
[----:B------:R-:W-:Y:S01]  /*fd90*/  BAR.SYNC.DEFER_BLOCKING 0x0 ;  /* 0x0000000000007b1d */ /* 0x000fe20000010000 */
[----:B-1----:R-:W-:-:S02]  /*fda0*/  IADD3 R28, P0, PT, R44, UR19, RZ ;  /* 0x000000132c1c7c10 */ /* 0x002fc4000ff1e0ff */
[----:B------:R-:W-:-:S03]  /*fdb0*/  IADD3 R30, P1, PT, R46, UR19, RZ ;  /* 0x000000132e1e7c10 */ /* 0x000fc6000ff3e0ff */
[----:B------:R-:W1:Y:S04]  /*fdc0*/  LDS.64 R18, [R16] ;  /* 0x0000000010127984 */ /* 0x000e680000000a00 */
[----:B------:R-:W1:Y:S04]  /*fdd0*/  LDS.64 R22, [R16+0x8] ;  /* 0x0000080010167984 */ /* 0x000e680000000a00 */
[----:B------:R-:W1:Y:S04]  /*fde0*/  LDS.64 R20, [R16+0x10] ;  /* 0x0000100010147984 */ /* 0x000e680000000a00 */
[----:B------:R-:W1:Y:S04]  /*fdf0*/  LDS.64 R4, [R16+0x18] ;  /* 0x0000180010047984 */ /* 0x000e680000000a00 */
[----:B------:R-:W1:Y:S04]  /*fe00*/  LDS.64 R6, [R16+0x20] ;  /* 0x0000200010067984 */ /* 0x000e680000000a00 */
[----:B------:R-:W1:Y:S04]  /*fe10*/  LDS.64 R24, [R16+0x28] ;  /* 0x0000280010187984 */ /* 0x000e680000000a00 */
[----:B------:R-:W1:Y:S04]  /*fe20*/  LDS.64 R8, [R16+0x30] ;  /* 0x0000300010087984 */ /* 0x000e680000000a00 */
[----:B------:R-:W1:Y:S01]  /*fe30*/  LDS.64 R26, [R16+0x38] ;  /* 0x00003800101a7984 */ /* 0x000e620000000a00 */
[----:B---3--:R-:W-:Y:S01]  /*fe40*/  IADD3.X R29, PT, PT, R45, UR7, RZ, P0, !PT ;  /* 0x000000072d1d7c10 */ /* 0x008fe200087fe4ff */
[----:B------:R-:W3:Y:S01]  /*fe50*/  LDCU UR7, c[0x0][0x3ac] ;  /* 0x00007580ff0777ac */ /* 0x000ee20008000800 */
[----:B0-----:R-:W-:Y:S01]  /*fe60*/  IADD3.X R31, PT, PT, R47, UR8, RZ, P1, !PT ;  /* 0x000000082f1f7c10 */ /* 0x001fe20008ffe4ff */
[----:B------:R-:W0:Y:S01]  /*fe70*/  LDCU UR8, c[0x0][0x3ac] ;  /* 0x00007580ff0877ac */ /* 0x000e220008000800 */
[----:B------:R-:W-:-:S02]  /*fe80*/  IADD3 R34, P0, PT, R50, UR19, RZ ;  /* 0x0000001332227c10 */ /* 0x000fc4000ff1e0ff */
[----:B--2---:R-:W-:Y:S02]  /*fe90*/  IADD3 R36, P1, PT, R52, UR19, RZ ;  /* 0x0000001334247c10 */ /* 0x004fe4000ff3e0ff */
[----:B------:R-:W-:Y:S02]  /*fea0*/  IADD3.X R35, PT, PT, R51, UR10, RZ, P0, !PT ;  /* 0x0000000a33237c10 */ /* 0x000fe400087fe4ff */
[----:B------:R-:W-:Y:S02]  /*feb0*/  IADD3 R32, P2, PT, R48, UR19, RZ ;  /* 0x0000001330207c10 */ /* 0x000fe4000ff5e0ff */
[----:B------:R-:W-:Y:S01]  /*fec0*/  IADD3 R38, P0, PT, R54, UR19, RZ ;  /* 0x0000001336267c10 */ /* 0x000fe2000ff1e0ff */
[----:B------:R-:W-:Y:S01]  /*fed0*/  FADD R44, R159, R10 ;  /* 0x0000000a9f2c7221 */ /* 0x000fe20000000000 */
[----:B----4-:R-:W-:Y:S02]  /*fee0*/  IADD3.X R37, PT, PT, R53, UR11, RZ, P1, !PT ;  /* 0x0000000b35257c10 */ /* 0x010fe40008ffe4ff */
[----:B------:R-:W-:-:S02]  /*fef0*/  IADD3.X R33, PT, PT, R49, UR9, RZ, P2, !PT ;  /* 0x0000000931217c10 */ /* 0x000fc400097fe4ff */
[----:B------:R-:W-:Y:S02]  /*ff00*/  IADD3 R40, P1, PT, R56, UR19, RZ ;  /* 0x0000001338287c10 */ /* 0x000fe4000ff3e0ff */
[----:B-----5:R-:W-:Y:S02]  /*ff10*/  IADD3.X R39, PT, PT, R55, UR13, RZ, P0, !PT ;  /* 0x0000000d37277c10 */ /* 0x020fe400087fe4ff */
[----:B------:R-:W-:Y:S01]  /*ff20*/  IADD3 R10, P0, PT, R58, UR19, RZ ;  /* 0x000000133a0a7c10 */ /* 0x000fe2000ff1e0ff */
[----:B-1----:R1:W-:Y:S01]  /*ff30*/  STG.E.64 desc[UR24][R28.64], R18 ;  /* 0x000000121c007986 */ /* 0x0023e2000c101b18 */
[----:B---3--:R-:W-:Y:S01]  /*ff40*/  IADD3.X R41, PT, PT, R57, UR7, RZ, P1, !PT ;  /* 0x0000000739297c10 */ /* 0x008fe20008ffe4ff */
[----:B------:R-:W-:Y:S01]  /*ff50*/  FADD R155, R11, R14 ;  /* 0x0000000e0b9b7221 */ /* 0x000fe20000000000 */
[----:B0-----:R-:W-:Y:S01]  /*ff60*/  IADD3.X R11, PT, PT, R59, UR8, RZ, P0, !PT ;  /* 0x000000083b0b7c10 */ /* 0x001fe200087fe4ff */
[----:B------:R1:W-:Y:S04]  /*ff70*/  STG.E.64 desc[UR24][R30.64], R22 ;  /* 0x000000161e007986 */ /* 0x0003e8000c101b18 */
[----:B------:R1:W-:Y:S04]  /*ff80*/  STG.E.64 desc[UR24][R32.64], R20 ;  /* 0x0000001420007986 */ /* 0x0003e8000c101b18 */
[----:B------:R1:W-:Y:S04]  /*ff90*/  STG.E.64 desc[UR24][R34.64], R4 ;  /* 0x0000000422007986 */ /* 0x0003e8000c101b18 */
[----:B------:R1:W-:Y:S04]  /*ffa0*/  STG.E.64 desc[UR24][R36.64], R6 ;  /* 0x0000000624007986 */ /* 0x0003e8000c101b18 */
[----:B------:R1:W-:Y:S04]  /*ffb0*/  STG.E.64 desc[UR24][R38.64], R24 ;  /* 0x0000001826007986 */ /* 0x0003e8000c101b18 */
[----:B------:R1:W-:Y:S04]  /*ffc0*/  STG.E.64 desc[UR24][R40.64], R8 ;  /* 0x0000000828007986 */ /* 0x0003e8000c101b18 */
[----:B------:R1:W-:Y:S01]  /*ffd0*/  STG.E.64 desc[UR24][R10.64], R26 ;  /* 0x0000001a0a007986 */ /* 0x0003e2000c101b18 */
[----:B------:R-:W-:Y:S01]  /*ffe0*/  FADD R47, R153, R148 ;  /* 0x00000094992f7221 */ /* 0x000fe20000000000 */
[----:B------:R-:W-:Y:S01]  /*fff0*/  FADD R152, R152, R13 ;  /* 0x0000000d98987221 */ /* 0x000fe20000000000 */
[----:B------:R-:W-:Y:S01]  /*10000*/  FADD R45, R158, R15 ;  /* 0x0000000f9e2d7221 */ /* 0x000fe20000000000 */
[----:B------:R-:W-:Y:S01]  /*10010*/  FADD R46, R156, R17 ;  /* 0x000000119c2e7221 */ /* 0x000fe20000000000 */
[----:B------:R-:W-:Y:S01]  /*10020*/  FADD R153, R151, R149 ;  /* 0x0000009597997221 */ /* 0x000fe20000000000 */
[----:B------:R-:W-:Y:S01]  /*10030*/  LEA R0, R2, UR12, 0x5 ;  /* 0x0000000c02007c11 */ /* 0x000fe2000f8e28ff */
[----:B------:R-:W-:Y:S01]  /*10040*/  BAR.SYNC.DEFER_BLOCKING 0x0 ;  /* 0x0000000000007b1d */ /* 0x000fe20000010000 */
[----:B------:R-:W-:Y:S01]  /*10050*/  FADD R154, R12, R150 ;  /* 0x000000960c9a7221 */ /* 0x000fe20000000000 */
[----:B------:R-:W-:-:S04]  /*10060*/  ISETP.GT.U32.AND P0, PT, R2, 0x1f, PT ;  /* 0x0000001f0200780c */ /* 0x000fc80003f04070 */
[----:B------:R1:W-:Y:S04]  /*10070*/  STS.128 [R0], R44 ;  /* 0x0000002c00007388 */ /* 0x0003e80000000c00 */
[----:B------:R1:W-:Y:S01]  /*10080*/  STS.128 [R0+0x10], R152 ;  /* 0x0000109800007388 */ /* 0x0003e20000000c00 */
[----:B------:R-:W-:Y:S06]  /*10090*/  BAR.SYNC.DEFER_BLOCKING 0x0 ;  /* 0x0000000000007b1d */ /* 0x000fec0000010000 */
[----:B------:R-:W-:Y:S05]  /*100a0*/  @P0 EXIT ;  /* 0x000000000000094d */ /* 0x000fea0003800000 */
[----:B-1----:R-:W0:Y:S01]  /*100b0*/  LDS.128 R4, [R0+0x400] ;  /* 0x0004000000047984 */ /* 0x002e220000000c00 */
[----:B------:R-:W-:Y:S02]  /*100c0*/  IMAD.U32 R2, RZ, RZ, UR22 ;  /* 0x00000016ff027e24 */ /* 0x000fe4000f8e00ff */
[----:B------:R-:W-:Y:S01]  /*100d0*/  IMAD.U32 R3, RZ, RZ, UR16 ;  /* 0x00000010ff037e24 */ /* 0x000fe2000f8e00ff */
[----:B------:R-:W1:Y:S04]  /*100e0*/  LDS.128 R16, [R0+0x800] ;  /* 0x0008000000107984 */ /* 0x000e680000000c00 */
[----:B------:R-:W2:Y:S04]  /*100f0*/  LDS.128 R24, [R0+0xc00] ;  /* 0x000c000000187984 */ /* 0x000ea80000000c00 */
[----:B------:R-:W3:Y:S04]  /*10100*/  LDS.128 R8, [R0+0x410] ;  /* 0x0004100000087984 */ /* 0x000ee80000000c00 */
[----:B------:R-:W4:Y:S04]  /*10110*/  LDS.128 R20, [R0+0x810] ;  /* 0x0008100000147984 */ /* 0x000f280000000c00 */
[----:B------:R5:W4:Y:S01]  /*10120*/  LDS.128 R28, [R0+0xc10] ;  /* 0x000c1000001c7984 */ /* 0x000b220000000c00 */
[----:B------:R-:W5:Y:S01]  /*10130*/  S2R R163, SR_TID.X ;  /* 0x0000000000a37919 */ /* 0x000f620000002100 */
[----:B0-----:R-:W-:Y:S01]  /*10140*/  FADD R13, R44, R4 ;  /* 0x000000042c0d7221 */ /* 0x001fe20000000000 */
[----:B------:R-:W-:Y:S01]  /*10150*/  FADD R4, R45, R5 ;  /* 0x000000052d047221 */ /* 0x000fe20000000000 */
[----:B------:R-:W-:Y:S01]  /*10160*/  FADD R5, R46, R6 ;  /* 0x000000062e057221 */ /* 0x000fe20000000000 */
[----:B------:R-:W-:Y:S01]  /*10170*/  FADD R6, R47, R7 ;  /* 0x000000072f067221 */ /* 0x000fe20000000000 */
[----:B-1----:R-:W-:Y:S01]  /*10180*/  FADD R13, R13, R16 ;  /* 0x000000100d0d7221 */ /* 0x002fe20000000000 */
[----:B------:R-:W-:Y:S01]  /*10190*/  FADD R4, R4, R17 ;  /* 0x0000001104047221 */ /* 0x000fe20000000000 */
[----:B------:R-:W-:Y:S01]  /*101a0*/  FADD R5, R5, R18 ;  /* 0x0000001205057221 */ /* 0x000fe20000000000 */
[----:B------:R-:W-:Y:S01]  /*101b0*/  FADD R6, R6, R19 ;  /* 0x0000001306067221 */ /* 0x000fe20000000000 */
[----:B--2---:R-:W-:Y:S01]  /*101c0*/  FADD R24, R13, R24 ;  /* 0x000000180d187221 */ /* 0x004fe20000000000 */
[----:B------:R-:W-:Y:S01]  /*101d0*/  FADD R25, R4, R25 ;  /* 0x0000001904197221 */ /* 0x000fe20000000000 */
[----:B------:R-:W-:Y:S01]  /*101e0*/  FADD R26, R5, R26 ;  /* 0x0000001a051a7221 */ /* 0x000fe20000000000 */
[----:B------:R-:W-:Y:S01]  /*101f0*/  FADD R27, R6, R27 ;  /* 0x0000001b061b7221 */ /* 0x000fe20000000000 */
[----:B---3--:R-:W-:Y:S01]  /*10200*/  FADD R5, R152, R8 ;  /* 0x0000000898057221 */ /* 0x008fe20000000000 */
[----:B-----5:R-:W-:Y:S01]  /*10210*/  FADD R0, R153, R9 ;  /* 0x0000000999007221 */ /* 0x020fe20000000000 */
[----:B------:R-:W-:Y:S01]  /*10220*/  FADD R7, R154, R10 ;  /* 0x0000000a9a077221 */ /* 0x000fe20000000000 */
[----:B------:R-:W-:Y:S01]  /*10230*/  FADD R4, R155, R11 ;  /* 0x0000000b9b047221 */ /* 0x000fe20000000000 */
[----:B------:R-:W-:Y:S01]  /*10240*/  LOP3.LUT R163, R163, 0x1f, RZ, 0xc0, !PT ;  /* 0x0000001fa3a37812 */ /* 0x000fe200078ec0ff */
[----:B----4-:R-:W-:Y:S01]  /*10250*/  FADD R5, R5, R20 ;  /* 0x0000001405057221 */ /* 0x010fe20000000000 */
[----:B------:R-:W-:Y:S01]  /*10260*/  FADD R0, R0, R21 ;  /* 0x0000001500007221 */ /* 0x000fe20000000000 */
[----:B------:R-:W-:Y:S01]  /*10270*/  FADD R7, R7, R22 ;  /* 0x0000001607077221 */ /* 0x000fe20000000000 */
[----:B------:R-:W-:Y:S01]  /*10280*/  FADD R4, R4, R23 ;  /* 0x0000001704047221 */ /* 0x000fe20000000000 */
[----:B------:R-:W-:-:S04]  /*10290*/  IMAD.WIDE.U32 R2, R163, 0x20, R2 ;  /* 0x00000020a3027825 */ /* 0x000fc800078e0002 */
[----:B------:R-:W-:Y:S01]  /*102a0*/  FADD R28, R5, R28 ;  /* 0x0000001c051c7221 */ /* 0x000fe20000000000 */
[----:B------:R-:W-:Y:S01]  /*102b0*/  FADD R29, R0, R29 ;  /* 0x0000001d001d7221 */ /* 0x000fe20000000000 */
[----:B------:R-:W-:Y:S01]  /*102c0*/  FADD R30, R7, R30 ;  /* 0x0000001e071e7221 */ /* 0x000fe20000000000 */
[----:B------:R-:W-:Y:S01]  /*102d0*/  FADD R31, R4, R31 ;  /* 0x0000001f041f7221 */ /* 0x000fe20000000000 */
[----:B------:R-:W-:Y:S04]  /*102e0*/  STG.E.128 desc[UR24][R2.64], R24 ;  /* 0x0000001802007986 */ /* 0x000fe8000c101d18 */
[----:B------:R-:W-:Y:S01]  /*102f0*/  STG.E.128 desc[UR24][R2.64+0x10], R28 ;  /* 0x0000101c02007986 */ /* 0x000fe2000c101d18 */
[----:B------:R-:W-:Y:S05]  /*10300*/  EXIT ;  /* 0x000000000000794d */ /* 0x000fea0003800000 */
        .weak           $__internal_1_$__cuda_sm20_div_u64
        .type           $__internal_1_$__cuda_sm20_div_u64,@function
        .size           $__internal_1_$__cuda_sm20_div_u64,(.L_x_489 - $__internal_1_$__cuda_sm20_div_u64)
$__internal_1_$__cuda_sm20_div_u64:
[----:B------:R-:W-:Y:S02]  /*10310*/  UMOV UR8, UR6 ;  /* 0x0000000600087c82 */ /* 0x000fe40008000000 */
[----:B------:R-:W0:Y:S08]  /*10320*/  I2F.U64.RP R0, UR8 ;  /* 0x0000000800007d12 */ /* 0x000e300008309000 */
[----:B0-----:R-:W0:Y:S02]  /*10330*/  MUFU.RCP R0, R0 ;  /* 0x0000000000007308 */ /* 0x001e240000001000 */
[----:B0-----:R-:W-:-:S06]  /*10340*/  VIADD R2, R0, 0x1ffffffe ;  /* 0x1ffffffe00027836 */ /* 0x001fcc0000000000 */
[----:B------:R-:W0:Y:S02]  /*10350*/  F2I.U64.TRUNC R2, R2 ;  /* 0x0000000200027311 */ /* 0x000e24000020d800 */
[----:B0-----:R-:W-:Y:S01]  /*10360*/  R2UR UR4, R2 ;  /* 0x00000000020472ca */ /* 0x001fe200000e0000 */
[----:B------:R-:W-:Y:S01]  /*10370*/  IMAD.MOV.U32 R2, RZ, RZ, R4 ;  /* 0x000000ffff027224 */ /* 0x000fe200078e0004 */
[----:B------:R-:W-:Y:S01]  /*10380*/  R2UR UR5, R3 ;  /* 0x00000000030572ca */ /* 0x000fe200000e0000 */
[----:B------:R-:W-:-:S10]  /*10390*/  IMAD.MOV.U32 R3, RZ, RZ, 0x0 ;  /* 0x00000000ff037424 */ /* 0x000fd400078e00ff */
[----:B------:R-:W-:-:S04]  /*103a0*/  UIMAD.WIDE.U32 UR10, UR4, UR6, URZ ;  /* 0x00000006040a72a5 */ /* 0x000fc8000f8e00ff */
[----:B------:R-:W-:Y:S02]  /*103b0*/  UIADD3 UR12, UP0, UPT, URZ, -UR10, URZ ;  /* 0x8000000aff0c7290 */ /* 0x000fe4000ff1e0ff */
[----:B------:R-:W-:Y:S02]  /*103c0*/  UIMAD UR8, UR4, UR9, UR11 ;  /* 0x00000009040872a4 */ /* 0x000fe4000f8e020b */
[----:B------:R-:W-:Y:S02]  /*103d0*/  UIMAD.WIDE.U32 UR10, UR4, UR12, URZ ;  /* 0x0000000c040a72a5 */ /* 0x000fe4000f8e00ff */
[----:B------:R-:W-:-:S04]  /*103e0*/  UIMAD UR8, UR5, UR6, UR8 ;  /* 0x00000006050872a4 */ /* 0x000fc8000f8e0208 */
[----:B------:R-:W-:Y:S01]  /*103f0*/  UIADD3.X UR8, UPT, UPT, URZ, ~UR8, URZ, UP0, !UPT ;  /* 0x80000008ff087290 */ /* 0x000fe200087fe4ff */
[----:B------:R-:W-:Y:S01]  /*10400*/  UMOV UR10, UR11 ;  /* 0x0000000b000a7c82 */ /* 0x000fe20008000000 */
[----:B------:R-:W-:Y:S02]  /*10410*/  UMOV UR11, UR4 ;  /* 0x00000004000b7c82 */ /* 0x000fe40008000000 */
[----:B------:R-:W-:-:S04]  /*10420*/  UIMAD.WIDE.U32 UR10, UP0, UR4, UR8, UR10 ;  /* 0x00000008040a72a5 */ /* 0x000fc8000f80000a */
[----:B------:R-:W-:Y:S02]  /*10430*/  UIMAD.WIDE.U32 UR10, UP1, UR5, UR12, UR10 ;  /* 0x0000000c050a72a5 */ /* 0x000fe4000f82000a */
[----:B------:R-:W-:Y:S02]  /*10440*/  UIMAD.WIDE.U32 UR12, UR5, UR8, URZ ;  /* 0x00000008050c72a5 */ /* 0x000fe4000f8e00ff */
[----:B------:R-:W-:-:S04]  /*10450*/  UIMAD UR8, UR5, UR8, URZ ;  /* 0x00000008050872a4 */ /* 0x000fc8000f8e02ff */
[----:B------:R-:W-:Y:S02]  /*10460*/  UIADD3 UR11, UP2, UPT, UR8, UR11, URZ ;  /* 0x0000000b080b7290 */ /* 0x000fe4000ff5e0ff */
[----:B------:R-:W-:Y:S02]  /*10470*/  UIADD3.X UR8, UPT, UPT, UR13, UR5, URZ, UP0, !UPT ;  /* 0x000000050d087290 */ /* 0x000fe400087fe4ff */
[----:B------:R-:W-:Y:S02]  /*10480*/  UIMAD.WIDE.U32 UR4, UR11, UR6, URZ ;  /* 0x000000060b0472a5 */ /* 0x000fe4000f8e00ff */
[----:B------:R-:W-:Y:S02]  /*10490*/  UIADD3.X UR8, UPT, UPT, URZ, URZ, UR8, UP2, UP1 ;  /* 0x000000ffff087290 */ /* 0x000fe400097e2408 */
[----:B------:R-:W-:Y:S02]  /*104a0*/  UIADD3 UR4, UP0, UPT, URZ, -UR4, URZ ;  /* 0x80000004ff047290 */ /* 0x000fe4000ff1e0ff */
[----:B------:R-:W-:-:S02]  /*104b0*/  UIMAD UR5, UR11, UR9, UR5 ;  /* 0x000000090b0572a4 */ /* 0x000fc4000f8e0205 */
[----:B------:R-:W-:Y:S02]  /*104c0*/  UIMAD.WIDE.U32 UR12, UR11, UR4, URZ ;  /* 0x000000040b0c72a5 */ /* 0x000fe4000f8e00ff */
[----:B------:R-:W-:-:S04]  /*104d0*/  UIMAD UR5, UR8, UR6, UR5 ;  /* 0x00000006080572a4 */ /* 0x000fc8000f8e0205 */
[----:B------:R-:W-:Y:S01]  /*104e0*/  UIADD3.X UR5, UPT, UPT, URZ, ~UR5, URZ, UP0, !UPT ;  /* 0x80000005ff057290 */ /* 0x000fe200087fe4ff */
[----:B------:R-:W-:-:S03]  /*104f0*/  UMOV UR10, UR13 ;  /* 0x0000000d000a7c82 */ /* 0x000fc60008000000 */
[----:B------:R-:W-:Y:S02]  /*10500*/  UIMAD.WIDE.U32 UR10, UP0, UR11, UR5, UR10 ;  /* 0x000000050b0a72a5 */ /* 0x000fe4000f80000a */
[----:B------:R-:W-:Y:S02]  /*10510*/  UIMAD UR12, UR8, UR5, URZ ;  /* 0x00000005080c72a4 */ /* 0x000fe4000f8e02ff */
[----:B------:R-:W-:Y:S02]  /*10520*/  UIMAD.WIDE.U32 UR10, UP1, UR8, UR4, UR10 ;  /* 0x00000004080a72a5 */ /* 0x000fe4000f82000a */
[----:B------:R-:W-:Y:S02]  /*10530*/  UIMAD.WIDE.U32 UR4, UR8, UR5, URZ ;  /* 0x00000005080472a5 */ /* 0x000fe4000f8e00ff */
[----:B------:R-:W-:Y:S02]  /*10540*/  UIADD3 UR12, UP2, UPT, UR12, UR11, URZ ;  /* 0x0000000b0c0c7290 */ /* 0x000fe4000ff5e0ff */
[----:B------:R-:W-:-:S02]  /*10550*/  UIADD3.X UR8, UPT, UPT, UR5, UR8, URZ, UP0, !UPT ;  /* 0x0000000805087290 */ /* 0x000fc400087fe4ff */
[----:B------:R-:W-:Y:S01]  /*10560*/  UIMAD.WIDE.U32 UR10, UR12, UR7, URZ ;  /* 0x000000070c0a72a5 */ /* 0x000fe2000f8e00ff */
[----:B------:R-:W-:Y:S01]  /*10570*/  UMOV UR5, URZ ;  /* 0x000000ff00057c82 */ /* 0x000fe20008000000 */
[----:B------:R-:W-:-:S05]  /*10580*/  UIADD3.X UR8, UPT, UPT, URZ, URZ, UR8, UP2, UP1 ;  /* 0x000000ffff087290 */ /* 0x000fca00097e2408 */
[----:B------:R-:W-:Y:S02]  /*10590*/  UMOV UR4, UR11 ;  /* 0x0000000b00047c82 */ /* 0x000fe40008000000 */
[----:B------:R-:W-:-:S04]  /*105a0*/  UIMAD.WIDE.U32 UR4, URZ, UR12, UR4 ;  /* 0x0000000cff0472a5 */ /* 0x000fc8000f8e0004 */
[----:B------:R-:W-:-:S04]  /*105b0*/  UIMAD.WIDE.U32 UR4, UP0, UR8, UR7, UR4 ;  /* 0x00000007080472a5 */ /* 0x000fc8000f800004 */
[----:B------:R-:W-:Y:S02]  /*105c0*/  UIADD3 UR10, UP1, UPT, URZ, UR5, URZ ;  /* 0x00000005ff0a7290 */ /* 0x000fe4000ff3e0ff */
[----:B------:R-:W-:Y:S02]  /*105d0*/  UIADD3.X UR8, UPT, UPT, URZ, URZ, URZ, UP0, !UPT ;  /* 0x000000ffff087290 */ /* 0x000fe400087fe4ff */
[----:B------:R-:W-:Y:S02]  /*105e0*/  UIMAD.WIDE.U32 UR4, UR10, UR6, URZ ;  /* 0x000000060a0472a5 */ /* 0x000fe4000f8e00ff */
[----:B------:R-:W-:Y:S02]  /*105f0*/  UIADD3.X UR8, UPT, UPT, URZ, UR8, URZ, UP1, !UPT ;  /* 0x00000008ff087290 */ /* 0x000fe40008ffe4ff */
[----:B------:R-:W-:Y:S02]  /*10600*/  UIMAD UR5, UR10, UR9, UR5 ;  /* 0x000000090a0572a4 */ /* 0x000fe4000f8e0205 */
[----:B------:R-:W-:-:S02]  /*10610*/  UIADD3 UR13, UP1, UPT, -UR4, UR7, URZ ;  /* 0x00000007040d7290 */ /* 0x000fc4000ff3e1ff */
[----:B------:R-:W-:Y:S02]  /*10620*/  UIMAD UR5, UR8, UR6, UR5 ;  /* 0x00000006080572a4 */ /* 0x000fe4000f8e0205 */
[----:B------:R-:W-:Y:S02]  /*10630*/  UISETP.GE.U32.AND UP0, UPT, UR13, UR6, UPT ;  /* 0x000000060d00728c */ /* 0x000fe4000bf06070 */
[----:B------:R-:W-:Y:S02]  /*10640*/  UIADD3.X UR14, UPT, UPT, URZ, ~UR5, URZ, UP1, !UPT ;  /* 0x80000005ff0e7290 */ /* 0x000fe40008ffe4ff */
[----:B------:R-:W-:Y:S02]  /*10650*/  UIADD3 UR11, UP2, UPT, -UR6, UR13, URZ ;  /* 0x0000000d060b7290 */ /* 0x000fe4000ff5e1ff */
[----:B------:R-:W-:Y:S02]  /*10660*/  UIADD3 UR4, UP1, UPT, UR10, 0x1, URZ ;  /* 0x000000010a047890 */ /* 0x000fe4000ff3e0ff */
[----:B------:R-:W-:-:S02]  /*10670*/  UISETP.GE.U32.AND.EX UP0, UPT, UR14, UR9, UPT, UP0 ;  /* 0x000000090e00728c */ /* 0x000fc4000bf06100 */
[----:B------:R-:W-:Y:S02]  /*10680*/  UIADD3.X UR12, UPT, UPT, ~UR9, UR14, URZ, UP2, !UPT ;  /* 0x0000000e090c7290 */ /* 0x000fe400097fe5ff */
[----:B------:R-:W-:Y:S02]  /*10690*/  UIADD3.X UR5, UPT, UPT, URZ, UR8, URZ, UP1, !UPT ;  /* 0x00000008ff057290 */ /* 0x000fe40008ffe4ff */
[----:B------:R-:W-:Y:S02]  /*106a0*/  USEL UR11, UR11, UR13, UP0 ;  /* 0x0000000d0b0b7287 */ /* 0x000fe40008000000 */
[----:B------:R-:W-:Y:S02]  /*106b0*/  USEL UR4, UR4, UR10, UP0 ;  /* 0x0000000a04047287 */ /* 0x000fe40008000000 */
[----:B------:R-:W-:Y:S02]  /*106c0*/  USEL UR12, UR12, UR14, UP0 ;  /* 0x0000000e0c0c7287 */ /* 0x000fe40008000000 */
[----:B------:R-:W-:-:S02]  /*106d0*/  USEL UR5, UR5, UR8, UP0 ;  /* 0x0000000805057287 */ /* 0x000fc40008000000 */
[----:B------:R-:W-:Y:S02]  /*106e0*/  UISETP.GE.U32.AND UP0, UPT, UR11, UR6, UPT ;  /* 0x000000060b00728c */ /* 0x000fe4000bf06070 */
[----:B------:R-:W-:Y:S02]  /*106f0*/  UIADD3 UR8, UP2, UPT, UR4, 0x1, URZ ;  /* 0x0000000104087890 */ /* 0x000fe4000ff5e0ff */
[----:B------:R-:W-:Y:S02]  /*10700*/  UISETP.NE.U32.AND UP1, UPT, UR6, URZ, UPT ;  /* 0x000000ff0600728c */ /* 0x000fe4000bf25070 */
[----:B------:R-:W-:Y:S02]  /*10710*/  UISETP.GE.U32.AND.EX UP0, UPT, UR12, UR9, UPT, UP0 ;  /* 0x000000090c00728c */ /* 0x000fe4000bf06100 */
[----:B------:R-:W-:Y:S02]  /*10720*/  UIADD3.X UR10, UPT, UPT, URZ, UR5, URZ, UP2, !UPT ;  /* 0x00000005ff0a7290 */ /* 0x000fe400097fe4ff */
[----:B------:R-:W-:-:S02]  /*10730*/  UISETP.NE.AND.EX UP1, UPT, UR9, URZ, UPT, UP1 ;  /* 0x000000ff0900728c */ /* 0x000fc4000bf25310 */
[----:B------:R-:W-:Y:S02]  /*10740*/  USEL UR8, UR8, UR4, UP0 ;  /* 0x0000000408087287 */ /* 0x000fe40008000000 */
[----:B------:R-:W-:Y:S02]  /*10750*/  USEL UR10, UR10, UR5, UP0 ;  /* 0x000000050a0a7287 */ /* 0x000fe40008000000 */
[----:B------:R-:W-:Y:S02]  /*10760*/  USEL UR8, UR8, 0xffffffff, UP1 ;  /* 0xffffffff08087887 */ /* 0x000fe40008800000 */
[----:B------:R-:W-:Y:S01]  /*10770*/  USEL UR10, UR10, 0xffffffff, UP1 ;  /* 0xffffffff0a0a7887 */ /* 0x000fe20008800000 */
[----:B------:R-:W-:Y:S11]  /*10780*/  RET.REL.NODEC R2 `(_ZN18transformer_engine22transpose_dbias_kernelILi8ELi8ENS_52_GLOBAL__N__21b575c7_19_transpose_fusion_cu_821f04ea11TDBiasParamI13__nv_fp8_e4m3S3_fEEEEvT1_mmm) ;  /* 0xfffffef8021c7950 */ /* 0x000ff60003c3ffff */
.L_x_251:
        /* <DEDUP_REMOVED lines=15> */
.L_x_489:


//--------------------- .text._ZN18transformer_engine33transpose_dbias_kernel_notalignedILi8ELi8ENS_52_GLOBAL__N__21b575c7_19_transpose_fusion_cu_821f04ea11TDBiasParamI13__nv_fp8_e5m2S3_fEEEEvT1_mmm --------------------------
	.section	.text._ZN18transformer_engine33transpose_dbias_kernel_notalignedILi8ELi8ENS_52_GLOBAL__N__21b575c7_19_transpose_fusion_cu_821f04ea11TDBiasParamI13__nv_fp8_e5m2S3_fEEEEvT1_mmm,"ax",@progbits
	.align	128
.text._ZN18transformer_engine33transpose_dbias_kernel_notalignedILi8ELi8ENS_52_GLOBAL__N__21b575c7_19_transpose_fusion_cu_821f04ea11TDBiasParamI13__nv_fp8_e5m2S3_fEEEEvT1_mmm:
        .type           _ZN18transformer_engine33transpose_dbias_kernel_notalignedILi8ELi8ENS_52_GLOBAL__N__21b575c7_19_transpose_fusion_cu_821f04ea11TDBiasParamI13__nv_fp8_e5m2S3_fEEEEvT1_mmm,@function
        .size           _ZN18transformer_engine33transpose_dbias_kernel_notalignedILi8ELi8ENS_52_GLOBAL__N__21b575c7_19_transpose_fusion_cu_821f04ea11TDBiasParamI13__nv_fp8_e5m2S3_fEEEEvT1_mmm,(.L_x_491 - _ZN18transformer_engine33transpose_dbias_kernel_notalignedILi8ELi8ENS_52_GLOBAL__N__21b575c7_19_transpose_fusion_cu_821f04ea11TDBiasParamI13__nv_fp8_e5m2S3_fEEEEvT1_mmm)
        .other          _ZN18transformer_engine33transpose_dbias_kernel_notalignedILi8ELi8ENS_52_GLOBAL__N__21b575c7_19_transpose_fusion_cu_821f04ea11TDBiasParamI13__nv_fp8_e5m2S3_fEEEEvT1_mmm,@"STO_CUDA_ENTRY STV_DEFAULT"
_ZN18transformer_engine33transpose_dbias_kernel_notalignedILi8ELi8ENS_52_GLOBAL__N__21b575c7_19_transpose_fusion_cu_821f04ea11TDBiasParamI13__nv_fp8_e5m2S3_fEEEEvT1_mmm:
        /* <DEDUP_REMOVED lines=41> */
.L_x_252:
[----:B------:R-:W-:-:S07]  /*0290*/  MOV R8, 0x2b0 ;  /* 0x000002b000087802 */ /* 0x000fce0000000f00 */
[----:B------:R-:W-:Y:S05]  /*02a0*/  CALL.REL.NOINC `($__internal_2_$__cuda_sm20_div_u64) ;  /* 0x0000018c00947944 */ /* 0x000fea0003c00000 */
        /* <DEDUP_REMOVED lines=9> */
.L_x_253:
        /* <DEDUP_REMOVED lines=76> */
[----:B------:R-:W-:-:S04]  /*0800*/  F2FP.SATFINITE.E5M2.F32.PACK_AB_MERGE_C R0, RZ, RZ, RZ ;  /* 0x000000ffff00723e */ /* 0x000fc800048060ff */
        /* <DEDUP_REMOVED lines=15> */
.L_x_255:
[----:B------:R-:W-:Y:S05]  /*0900*/  BSYNC.RECONVERGENT B0 ;  /* 0x0000000000007941 */ /* 0x000fea0003800200 */
.L_x_254:
[----:B------:R-:W-:Y:S01]  /*0910*/  ISETP.LT.U32.AND P5, PT, R19, R96, PT ;  /* 0x000000601300720c */ /* 0x000fe20003fa1070 */
[----:B------:R-:W-:-:S12]  /*0920*/  BSSY.RECONVERGENT B0, `(.L_x_256) ;  /* 0x0000018000007945 */ /* 0x000fd80003800200 */
[----:B------:R-:W-:Y:S05]  /*0930*/  @!P4 BRA P5, `(.L_x_257) ;  /* 0x000000000044c947 */ /* 0x000fea0002800000 */
        /* <DEDUP_REMOVED lines=17> */
.L_x_257:
[----:B------:R-:W-:-:S05]  /*0a50*/  IADD3 R0, P5, PT, R8, R117, RZ ;  /* 0x0000007508007210 */ /* 0x000fca0007fbe0ff */
[----:B------:R-:W-:Y:S01]  /*0a60*/  IMAD.X R10, R9, 0x1, R118, P5 ;  /* 0x00000001090a7824 */ /* 0x000fe200028e0676 */
[----:B------:R-:W-:-:S04]  /*0a70*/  LEA R52, P5, R0, R116, 0x3 ;  /* 0x0000007400347211 */ /* 0x000fc800078a18ff */
[----:B------:R-:W-:-:S06]  /*0a80*/  LEA.HI.X R53, R0, R101, R10, 0x3, P5 ;  /* 0x0000006500357211 */ /* 0x000fcc00028f1c0a */
[----:B------:R-:W5:Y:S03]  /*0a90*/  LDG.E.64 R52, desc[UR6][R52.64] ;  /* 0x0000000634347981 */ /* 0x000f66000c1e1b00 */
.L_x_258:
[----:B------:R-:W-:Y:S05]  /*0aa0*/  BSYNC.RECONVERGENT B0 ;  /* 0x0000000000007941 */ /* 0x000fea0003800200 */
.L_x_256:
[----:B------:R-:W-:Y:S04]  /*0ab0*/  BSSY.RECONVERGENT B0, `(.L_x_259) ;  /* 0x0000018000007945 */ /* 0x000fe80003800200 */
        /* <DEDUP_REMOVED lines=18> */
.L_x_260:
[----:B------:R-:W-:-:S04]  /*0be0*/  LEA R0, P5, R117, R8, 0x1 ;  /* 0x0000000875007211 */ /* 0x000fc800078a08ff */
[----:B------:R-:W-:Y:S02]  /*0bf0*/  LEA.HI.X R10, R117, R9, R118, 0x1, P5 ;  /* 0x00000009750a7211 */ /* 0x000fe400028f0c76 */
[----:B------:R-:W-:-:S04]  /*0c00*/  LEA R28, P5, R0, R116, 0x3 ;  /* 0x00000074001c7211 */ /* 0x000fc800078a18ff */
[----:B------:R-:W-:-:S06]  /*0c10*/  LEA.HI.X R29, R0, R101, R10, 0x3, P5 ;  /* 0x00000065001d7211 */ /* 0x000fcc00028f1c0a */
[----:B------:R-:W5:Y:S03]  /*0c20*/  LDG.E.64 R28, desc[UR6][R28.64] ;  /* 0x000000061c1c7981 */ /* 0x000f66000c1e1b00 */
.L_x_261:
[----:B------:R-:W-:Y:S05]  /*0c30*/  BSYNC.RECONVERGENT B0 ;  /* 0x0000000000007941 */ /* 0x000fea0003800200 */
.L_x_259:
[----:B------:R-:W-:Y:S01]  /*0c40*/  ISETP.NE.AND P5, PT, R15, RZ, PT ;  /* 0x000000ff0f00720c */ /* 0x000fe20003fa5270 */
        /* <DEDUP_REMOVED lines=19> */
.L_x_263:
[----:B------:R-:W-:Y:S02]  /*0d80*/  IMAD R13, R118, 0x3, RZ ;  /* 0x00000003760d7824 */ /* 0x000fe400078e02ff */
[----:B------:R-:W-:-:S04]  /*0d90*/  IMAD.WIDE.U32 R10, R117, 0x3, R8 ;  /* 0x00000003750a7825 */ /* 0x000fc800078e0008 */
[----:B------:R-:W-:Y:S01]  /*0da0*/  IMAD.IADD R0, R11, 0x1, R13 ;  /* 0x000000010b007824 */ /* 0x000fe200078e020d */
[----:B------:R-:W-:-:S04]  /*0db0*/  LEA R30, P5, R10, R116, 0x3 ;  /* 0x000000740a1e7211 */ /* 0x000fc800078a18ff */
[----:B------:R-:W-:-:S06]  /*0dc0*/  LEA.HI.X R31, R10, R101, R0, 0x3, P5 ;  /* 0x000000650a1f7211 */ /* 0x000fcc00028f1c00 */
[----:B------:R-:W5:Y:S03]  /*0dd0*/  LDG.E.64 R30, desc[UR6][R30.64] ;  /* 0x000000061e1e7981 */ /* 0x000f66000c1e1b00 */
.L_x_264:
[----:B------:R-:W-:Y:S05]  /*0de0*/  BSYNC.RECONVERGENT B0 ;  /* 0x0000000000007941 */ /* 0x000fea0003800200 */
.L_x_262:
        /* <DEDUP_REMOVED lines=19> */
.L_x_266:
[----:B------:R-:W-:-:S04]  /*0f20*/  LEA R0, P0, R117, R8, 0x2 ;  /* 0x0000000875007211 */ /* 0x000fc800078010ff */
[----:B------:R-:W-:Y:S02]  /*0f30*/  LEA.HI.X R10, R117, R9, R118, 0x2, P0 ;  /* 0x00000009750a7211 */ /* 0x000fe400000f1476 */
[----:B------:R-:W-:-:S04]  /*0f40*/  LEA R32, P0, R0, R116, 0x3 ;  /* 0x0000007400207211 */ /* 0x000fc800078018ff */
[----:B------:R-:W-:-:S06]  /*0f50*/  LEA.HI.X R33, R0, R101, R10, 0x3, P0 ;  /* 0x0000006500217211 */ /* 0x000fcc00000f1c0a */
[----:B------:R-:W5:Y:S03]  /*0f60*/  LDG.E.64 R32, desc[UR6][R32.64] ;  /* 0x0000000620207981 */ /* 0x000f66000c1e1b00 */
.L_x_267:
[----:B------:R-:W-:Y:S05]  /*0f70*/  BSYNC.RECONVERGENT B0 ;  /* 0x0000000000007941 */ /* 0x000fea0003800200 */
.L_x_265:
        /* <DEDUP_REMOVED lines=19> */
.L_x_269:
        /* <DEDUP_REMOVED lines=8> */
.L_x_270:
[----:B------:R-:W-:Y:S05]  /*1130*/  BSYNC.RECONVERGENT B0 ;  /* 0x0000000000007941 */ /* 0x000fea0003800200 */
.L_x_268:
        /* <DEDUP_REMOVED lines=19> */
.L_x_272:
        /* <DEDUP_REMOVED lines=8> */
.L_x_273:
[----:B------:R-:W-:Y:S05]  /*12f0*/  BSYNC.RECONVERGENT B0 ;  /* 0x0000000000007941 */ /* 0x000fea0003800200 */
.L_x_271:
        /* <DEDUP_REMOVED lines=19> */
.L_x_275:
[----:B------:R-:W-:Y:S02]  /*1430*/  IMAD R11, R118, 0x7, RZ ;  /* 0x00000007760b7824 */ /* 0x000fe400078e02ff */
[----:B------:R-:W-:-:S04]  /*1440*/  IMAD.WIDE.U32 R8, R117, 0x7, R8 ;  /* 0x0000000775087825 */ /* 0x000fc800078e0008 */
[----:B------:R-:W-:Y:S01]  /*1450*/  IMAD.IADD R0, R9, 0x1, R11 ;  /* 0x0000000109007824 */ /* 0x000fe200078e020b */
[----:B------:R-:W-:-:S04]  /*1460*/  LEA R56, P0, R8, R116, 0x3 ;  /* 0x0000007408387211 */ /* 0x000fc800078018ff */
[----:B------:R-:W-:-:S06]  /*1470*/  LEA.HI.X R57, R8, R101, R0, 0x3, P0 ;  /* 0x0000006508397211 */ /* 0x000fcc00000f1c00 */
[----:B------:R-:W5:Y:S03]  /*1480*/  LDG.E.64 R56, desc[UR6][R56.64] ;  /* 0x0000000638387981 */ /* 0x000f66000c1e1b00 */
.L_x_276:
[----:B------:R-:W-:Y:S05]  /*1490*/  BSYNC.RECONVERGENT B0 ;  /* 0x0000000000007941 */ /* 0x000fea0003800200 */
.L_x_274:
        /* <DEDUP_REMOVED lines=13> */
[----:B------:R-:W-:Y:S01]  /*1570*/  @!P1 F2FP.SATFINITE.E5M2.F32.PACK_AB_MERGE_C R0, RZ, RZ, RZ ;  /* 0x000000ffff00923e */ /* 0x000fe200048060ff */
        /* <DEDUP_REMOVED lines=43> */
.L_x_278:
[----:B------:R-:W-:Y:S02]  /*1830*/  IMAD R13, R118, 0x9, RZ ;  /* 0x00000009760d7824 */ /* 0x000fe400078e02ff */
[----:B------:R-:W-:-:S04]  /*1840*/  IMAD.WIDE.U32 R10, R117, 0x9, R8 ;  /* 0x00000009750a7825 */ /* 0x000fc800078e0008 */
[----:B------:R-:W-:Y:S01]  /*1850*/  IMAD.IADD R0, R11, 0x1, R13 ;  /* 0x000000010b007824 */ /* 0x000fe200078e020d */
[----:B------:R-:W-:-:S04]  /*1860*/  LEA R36, P5, R10, R116, 0x3 ;  /* 0x000000740a247211 */ /* 0x000fc800078a18ff */
[----:B------:R-:W-:-:S06]  /*1870*/  LEA.HI.X R37, R10, R101, R0, 0x3, P5 ;  /* 0x000000650a257211 */ /* 0x000fcc00028f1c00 */
[----:B------:R-:W5:Y:S03]  /*1880*/  LDG.E.64 R36, desc[UR6][R36.64] ;  /* 0x0000000624247981 */ /* 0x000f66000c1e1b00 */
.L_x_279:
[----:B------:R-:W-:Y:S05]  /*1890*/  BSYNC.RECONVERGENT B0 ;  /* 0x0000000000007941 */ /* 0x000fea0003800200 */
.L_x_277:
        /* <DEDUP_REMOVED lines=19> */
.L_x_281:
        /* <DEDUP_REMOVED lines=8> */
.L_x_282:
[----:B------:R-:W-:Y:S05]  /*1a50*/  BSYNC.RECONVERGENT B0 ;  /* 0x0000000000007941 */ /* 0x000fea0003800200 */
.L_x_280:
        /* <DEDUP_REMOVED lines=20> */
.L_x_284:
        /* <DEDUP_REMOVED lines=8> */
.L_x_285:
[----:B------:R-:W-:Y:S05]  /*1c20*/  BSYNC.RECONVERGENT B0 ;  /* 0x0000000000007941 */ /* 0x000fea0003800200 */
.L_x_283:
        /* <DEDUP_REMOVED lines=19> */
.L_x_287:
        /* <DEDUP_REMOVED lines=8> */
.L_x_288:
[----:B------:R-:W-:Y:S05]  /*1de0*/  BSYNC.RECONVERGENT B0 ;  /* 0x0000000000007941 */ /* 0x000fea0003800200 */
.L_x_286:
        /* <DEDUP_REMOVED lines=19> */
.L_x_290:
        /* <DEDUP_REMOVED lines=8> */
.L_x_291:
[----:B------:R-:W-:Y:S05]  /*1fa0*/  BSYNC.RECONVERGENT B0 ;  /* 0x0000000000007941 */ /* 0x000fea0003800200 */
.L_x_289:
        /* <DEDUP_REMOVED lines=19> */
.L_x_293:
        /* <DEDUP_REMOVED lines=8> */
.L_x_294:
[----:B------:R-:W-:Y:S05]  /*2160*/  BSYNC.RECONVERGENT B0 ;  /* 0x0000000000007941 */ /* 0x000fea0003800200 */
.L_x_292:
        /* <DEDUP_REMOVED lines=19> */
.L_x_296:
[----:B------:R-:W-:Y:S02]  /*22a0*/  IMAD R11, R118, 0xf, RZ ;  /* 0x0000000f760b7824 */ /* 0x000fe400078e02ff */
[----:B------:R-:W-:-:S04]  /*22b0*/  IMAD.WIDE.U32 R8, R117, 0xf, R8 ;  /* 0x0000000f75087825 */ /* 0x000fc800078e0008 */
[----:B------:R-:W-:Y:S01]  /*22c0*/  IMAD.IADD R0, R9, 0x1, R11 ;  /* 0x0000000109007824 */ /* 0x000fe200078e020b */
[----:B------:R-:W-:-:S04]  /*22d0*/  LEA R66, P0, R8, R116, 0x3 ;  /* 0x0000007408427211 */ /* 0x000fc800078018ff */
[----:B------:R-:W-:-:S06]  /*22e0*/  LEA.HI.X R67, R8, R101, R0, 0x3, P0 ;  /* 0x0000006508437211 */ /* 0x000fcc00000f1c00 */
[----:B------:R-:W5:Y:S03]  /*22f0*/  LDG.E.64 R66, desc[UR6][R66.64] ;  /* 0x0000000642427981 */ /* 0x000f66000c1e1b00 */
.L_x_297:
[----:B------:R-:W-:Y:S05]  /*2300*/  BSYNC.RECONVERGENT B0 ;  /* 0x0000000000007941 */ /* 0x000fea0003800200 */
.L_x_295:
        /* <DEDUP_REMOVED lines=60> */
[----:B------:R-:W-:-:S02]  /*26d0*/  F2FP.F16.E5M2.UNPACK_B R0, R0 ;  /* 0x00000000ff00723e */ /* 0x000fc400020004ff */
[----:B------:R-:W-:Y:S02]  /*26e0*/  LOP3.LUT R23, R18, 0xff0000, R23, 0xf8, !PT ;  /* 0x00ff000012177812 */ /* 0x000fe400078ef817 */
[----:B------:R-:W-:Y:S01]  /*26f0*/  SHF.R.U32.HI R65, RZ, 0x18, R47 ;  /* 0x00000018ff417819 */ /* 0x000fe2000001162f */
[----:B------:R-:W-:Y:S01]  /*2700*/  HADD2.F32 R0, -RZ, R0.H0_H0 ;  /* 0x20000000ff007230 */ /* 0x000fe20000004100 */
[----:B------:R-:W-:Y:S02]  /*2710*/  LOP3.LUT R8, R8, 0xff0000, R9, 0xf8, !PT ;  /* 0x00ff000008087812 */ /* 0x000fe400078ef809 */
[----:B------:R-:W-:Y:S01]  /*2720*/  F2FP.F16.E5M2.UNPACK_B R2, R2 ;  /* 0x00000002ff02723e */ /* 0x000fe200020004ff */
        /* <DEDUP_REMOVED lines=30> */
[----:B------:R-:W-:Y:S02]  /*2910*/  F2FP.F16.E5M2.UNPACK_B R3, R2 ;  /* 0x00000002ff03723e */ /* 0x000fe400020004ff */
[----:B------:R-:W-:Y:S02]  /*2920*/  F2FP.F16.E5M2.UNPACK_B R2, R14 ;  /* 0x0000000eff02723e */ /* 0x000fe400020004ff */
[----:B------:R-:W-:Y:S01]  /*2930*/  F2FP.F16.E5M2.UNPACK_B R0, R0 ;  /* 0x00000000ff00723e */ /* 0x000fe200020004ff */
[----:B------:R-:W-:Y:S01]  /*2940*/  HADD2.F32 R3, -RZ, R3.H0_H0 ;  /* 0x20000003ff037230 */ /* 0x000fe20000004100 */
[----:B------:R-:W-:Y:S01]  /*2950*/  LOP3.LUT R10, R9, 0xff000000, R10, 0xf8, !PT ;  /* 0xff000000090a7812 */ /* 0x000fe200078ef80a */
[----:B------:R-:W-:Y:S01]  /*2960*/  HADD2.F32 R2, -RZ, R2.H0_H0 ;  /* 0x20000002ff027230 */ /* 0x000fe20000004100 */
[----:B------:R-:W-:Y:S01]  /*2970*/  F2FP.F16.E5M2.UNPACK_B R9, R21 ;  /* 0x00000015ff09723e */ /* 0x000fe200020004ff */
        /* <DEDUP_REMOVED lines=24> */
[----:B------:R-:W-:Y:S02]  /*2b00*/  F2FP.F16.E5M2.UNPACK_B R0, R0 ;  /* 0x00000000ff00723e */ /* 0x000fe400020004ff */
[----:B------:R-:W-:Y:S02]  /*2b10*/  SHF.R.U32.HI R3, RZ, 0x8, R3 ;  /* 0x00000008ff037819 */ /* 0x000fe40000011603 */
[----:B------:R-:W-:Y:S01]  /*2b20*/  LOP3.LUT R64, R71, R64, RZ, 0xfc, !PT ;  /* 0x0000004047407212 */ /* 0x000fe200078efcff */
[----:B------:R-:W-:Y:S01]  /*2b30*/  HADD2.F32 R0, -RZ, R0.H0_H0 ;  /* 0x20000000ff007230 */ /* 0x000fe20000004100 */
[----:B------:R-:W-:-:S02]  /*2b40*/  LOP3.LUT R19, R19, R14, RZ, 0xfc, !PT ;  /* 0x0000000e13137212 */ /* 0x000fc400078efcff */
[----:B------:R-:W-:Y:S02]  /*2b50*/  LOP3.LUT R78, R73, 0xff00, R20, 0xf8, !PT ;  /* 0x0000ff00494e7812 */ /* 0x000fe400078ef814 */
[----:B------:R-:W-:Y:S01]  /*2b60*/  F2FP.F16.E5M2.UNPACK_B R14, R3 ;  /* 0x00000003ff0e723e */ /* 0x000fe200020004ff */
[----:B------:R-:W-:Y:S01]  /*2b70*/  FFMA R0, R0, R85, RZ ;  /* 0x0000005500007223 */ /* 0x000fe200000000ff */
[----:B------:R-:W-:Y:S02]  /*2b80*/  SHF.R.U64 R26, R52, 0x18, R53 ;  /* 0x00000018341a7819 */ /* 0x000fe40000001235 */
[----:B------:R-:W-:Y:S02]  /*2b90*/  LOP3.LUT R71, R27, 0xff, RZ, 0xc0, !PT ;  /* 0x000000ff1b477812 */ /* 0x000fe400078ec0ff */
[----:B------:R-:W-:Y:S02]  /*2ba0*/  LOP3.LUT R20, R20, 0xff, RZ, 0xc0, !PT ;  /* 0x000000ff14147812 */ /* 0x000fe400078ec0ff */
[----:B------:R-:W-:-:S02]  /*2bb0*/  F2FP.F16.E5M2.UNPACK_B R2, R2 ;  /* 0x00000002ff02723e */ /* 0x000fc400020004ff */
[----:B------:R-:W-:Y:S01]  /*2bc0*/  LOP3.LUT R80, R71, 0xff00, R26, 0xf8, !PT ;  /* 0x0000ff0047507812 */ /* 0x000fe200078ef81a */
[----:B------:R-:W-:Y:S01]  /*2bd0*/  HADD2.F32 R71, -RZ, R14.H0_H0 ;  /* 0x2000000eff477230 */ /* 0x000fe20000004100 */
[----:B------:R-:W-:Y:S01]  /*2be0*/  F2FP.F16.E5M2.UNPACK_B R20, R20 ;  /* 0x00000014ff14723e */ /* 0x000fe200020004ff */
[----:B------:R-:W-:Y:S01]  /*2bf0*/  HADD2.F32 R2, -RZ, R2.H0_H0 ;  /* 0x20000002ff027230 */ /* 0x000fe20000004100 */
[----:B------:R-:W-:Y:S02]  /*2c00*/  LOP3.LUT R3, R77, 0xff, RZ, 0xc0, !PT ;  /* 0x000000ff4d037812 */ /* 0x000fe400078ec0ff */
[----:B------:R-:W-:Y:S01]  /*2c10*/  LOP3.LUT R26, R26, 0xff, RZ, 0xc0, !PT ;  /* 0x000000ff1a1a7812 */ /* 0x000fe200078ec0ff */
[----:B------:R-:W-:Y:S01]  /*2c20*/  HADD2.F32 R73, -RZ, R20.H0_H0 ;  /* 0x20000014ff497230 */ /* 0x000fe20000004100 */
[----:B------:R-:W-:Y:S01]  /*2c30*/  F2FP.F16.E5M2.UNPACK_B R3, R3 ;  /* 0x00000003ff03723e */ /* 0x000fe200020004ff */
[-C--:B------:R-:W-:Y:S01]  /*2c40*/  FFMA R20, R71, R85.reuse, R0 ;  /* 0x0000005547147223 */ /* 0x080fe20000000000 */
[----:B------:R-:W-:Y:S01]  /*2c50*/  F2FP.F16.E5M2.UNPACK_B R26, R26 ;  /* 0x0000001aff1a723e */ /* 0x000fe200020004ff */
        /* <DEDUP_REMOVED lines=13> */
[----:B------:R-:W-:-:S02]  /*2d30*/  F2FP.F16.E5M2.UNPACK_B R52, R2 ;  /* 0x00000002ff34723e */ /* 0x000fc400020004ff */
[----:B------:R-:W-:Y:S02]  /*2d40*/  LOP3.LUT R0, R0, 0xff, RZ, 0xc0, !PT ;  /* 0x000000ff00007812 */ /* 0x000fe400078ec0ff */
[----:B------:R-:W-:Y:S01]  /*2d50*/  SHF.R.U32.HI R27, RZ, 0x10, R53 ;  /* 0x00000010ff1b7819 */ /* 0x000fe20000011635 */
[----:B------:R-:W-:Y:S01]  /*2d60*/  HADD2.F32 R53, -RZ, R52.H0_H0 ;  /* 0x20000034ff357230 */ /* 0x000fe20000004100 */
[----:B------:R-:W-:Y:S02]  /*2d70*/  LOP3.LUT R2, R71, 0xff, RZ, 0xc0, !PT ;  /* 0x000000ff47027812 */ /* 0x000fe400078ec0ff */
[----:B------:R-:W-:Y:S02]  /*2d80*/  LOP3.LUT R82, R82, 0xff00, R3, 0xf8, !PT ;  /* 0x0000ff0052527812 */ /* 0x000fe400078ef803 */
[----:B------:R-:W-:Y:S01]  /*2d90*/  F2FP.F16.E5M2.UNPACK_B R0, R0 ;  /* 0x00000000ff00723e */ /* 0x000fe200020004ff */
[----:B------:R-:W-:Y:S01]  /*2da0*/  FFMA R18, R53, R85, R18 ;  /* 0x0000005535127223 */ /* 0x000fe20000000012 */
[----:B------:R-:W-:-:S02]  /*2db0*/  LOP3.LUT R3, R3, 0xff, RZ, 0xc0, !PT ;  /* 0x000000ff03037812 */ /* 0x000fc400078ec0ff */
[----:B------:R-:W-:Y:S01]  /*2dc0*/  LOP3.LUT R27, R27, 0xff, RZ, 0xc0, !PT ;  /* 0x000000ff1b1b7812 */ /* 0x000fe200078ec0ff */
[----:B------:R-:W-:Y:S01]  /*2dd0*/  HADD2.F32 R0, -RZ, R0.H0_H0 ;  /* 0x20000000ff007230 */ /* 0x000fe20000004100 */
[----:B------:R-:W-:Y:S02]  /*2de0*/  F2FP.F16.E5M2.UNPACK_B R2, R2 ;  /* 0x00000002ff02723e */ /* 0x000fe400020004ff */
[----:B------:R-:W-:Y:S02]  /*2df0*/  F2FP.F16.E5M2.UNPACK_B R3, R3 ;  /* 0x00000003ff03723e */ /* 0x000fe400020004ff */
[----:B------:R-:W-:Y:S01]  /*2e00*/  F2FP.F16.E5M2.UNPACK_B R27, R27 ;  /* 0x0000001bff1b723e */ /* 0x000fe200020004ff */
[----:B------:R-:W-:Y:S01]  /*2e10*/  HADD2.F32 R2, -RZ, R2.H0_H0 ;  /* 0x20000002ff027230 */ /* 0x000fe20000004100 */
[----:B------:R-:W-:Y:S01]  /*2e20*/  LOP3.LUT R52, R29, 0xff, RZ, 0xc0, !PT ;  /* 0x000000ff1d347812 */ /* 0x000fe200078ec0ff */
[----:B------:R-:W-:Y:S02]  /*2e30*/  HADD2.F32 R3, -RZ, R3.H0_H0 ;  /* 0x20000003ff037230 */ /* 0x000fe40000004100 */
[-C--:B------:R-:W-:Y:S01]  /*2e40*/  FFMA R0, R0, R85.reuse, RZ ;  /* 0x0000005500007223 */ /* 0x080fe200000000ff */
[----:B------:R-:W-:Y:S01]  /*2e50*/  HADD2.F32 R27, -RZ, R27.H0_H0 ;  /* 0x2000001bff1b7230 */ /* 0x000fe20000004100 */
[----:B------:R-:W-:Y:S01]  /*2e60*/  F2FP.F16.E5M2.UNPACK_B R52, R52 ;  /* 0x00000034ff34723e */ /* 0x000fe200020004ff */
[-C--:B------:R-:W-:Y:S01]  /*2e70*/  FFMA R2, R2, R85.reuse, RZ ;  /* 0x0000005502027223 */ /* 0x080fe200000000ff */
[----:B------:R-:W-:Y:S01]  /*2e80*/  FFMA R0, R3, R85, R0 ;  /* 0x0000005503007223 */ /* 0x000fe20000000000 */
[----:B------:R-:W-:-:S02]  /*2e90*/  SHF.R.U64 R3, R28, 0x8, R29 ;  /* 0x000000081c037819 */ /* 0x000fc4000000121d */
[----:B------:R-:W-:Y:S01]  /*2ea0*/  FFMA R2, R27, R85, R2 ;  /* 0x000000551b027223 */ /* 0x000fe20000000002 */
[----:B------:R-:W-:Y:S01]  /*2eb0*/  HADD2.F32 R27, -RZ, R52.H0_H0 ;  /* 0x20000034ff1b7230 */ /* 0x000fe20000004100 */
[----:B------:R-:W-:Y:S02]  /*2ec0*/  F2FP.F16.E5M2.UNPACK_B R52, R79 ;  /* 0x0000004fff34723e */ /* 0x000fe400020004ff */
        /* <DEDUP_REMOVED lines=9> */
[----:B------:R-:W-:Y:S02]  /*2f60*/  F2FP.F16.E5M2.UNPACK_B R3, R3 ;  /* 0x00000003ff03723e */ /* 0x000fe400020004ff */
[----:B------:R-:W-:Y:S02]  /*2f70*/  F2FP.F16.E5M2.UNPACK_B R27, R27 ;  /* 0x0000001bff1b723e */ /* 0x000fe400020004ff */
[----:B------:R-:W-:Y:S01]  /*2f80*/  LOP3.LUT R78, R73, 0xff0000, R28, 0xf8, !PT ;  /* 0x00ff0000494e7812 */ /* 0x000fe200078ef81c */
[----:B------:R-:W-:Y:S01]  /*2f90*/  HADD2.F32 R3, -RZ, R3.H0_H0 ;  /* 0x20000003ff037230 */ /* 0x000fe20000004100 */
[----:B------:R-:W-:Y:S01]  /*2fa0*/  LOP3.LUT R28, R28, 0xff, RZ, 0xc0, !PT ;  /* 0x000000ff1c1c7812 */ /* 0x000fe200078ec0ff */
[----:B------:R-:W-:Y:S01]  /*2fb0*/  HADD2.F32 R27, -RZ, R27.H0_H0 ;  /* 0x2000001bff1b7230 */ /* 0x000fe20000004100 */
[----:B------:R-:W-:-:S02]  /*2fc0*/  LOP3.LUT R52, R52, 0xff, RZ, 0xc0, !PT ;  /* 0x000000ff34347812 */ /* 0x000fc400078ec0ff */
[----:B------:R-:W-:Y:S01]  /*2fd0*/  F2FP.F16.E5M2.UNPACK_B R28, R28 ;  /* 0x0000001cff1c723e */ /* 0x000fe200020004ff */
[-C--:B------:R-:W-:Y:S01]  /*2fe0*/  FFMA R20, R3, R85.reuse, R20 ;  /* 0x0000005503147223 */ /* 0x080fe20000000014 */
[----:B------:R-:W-:Y:S01]  /*2ff0*/  F2FP.F16.E5M2.UNPACK_B R52, R52 ;  /* 0x00000034ff34723e */ /* 0x000fe200020004ff */
[----:B------:R-:W-:Y:S01]  /*3000*/  FFMA R26, R27, R85, R26 ;  /* 0x000000551b1a7223 */ /* 0x000fe2000000001a */
[----:B------:R-:W-:Y:S01]  /*3010*/  LOP3.LUT R53, R30, 0xff, RZ, 0xc0, !PT ;  /* 0x000000ff1e357812 */ /* 0x000fe200078ec0ff */
[----:B------:R-:W-:Y:S01]  /*3020*/  HADD2.F32 R3, -RZ, R28.H0_H0 ;  /* 0x2000001cff037230 */ /* 0x000fe20000004100 */
[--C-:B------:R-:W-:Y:S01]  /*3030*/  LOP3.LUT R73, R82, 0xff0000, R29.reuse, 0xf8, !PT ;  /* 0x00ff000052497812 */ /* 0x100fe200078ef81d */
[----:B------:R-:W-:Y:S01]  /*3040*/  HADD2.F32 R27, -RZ, R52.H0_H0 ;  /* 0x20000034ff1b7230 */ /* 0x000fe20000004100 */
[----:B------:R-:W-:Y:S02]  /*3050*/  F2FP.F16.E5M2.UNPACK_B R53, R53 ;  /* 0x00000035ff35723e */ /* 0x000fe400020004ff */
        /* <DEDUP_REMOVED lines=8> */
[----:B------:R-:W-:Y:S01]  /*30e0*/  F2FP.F16.E5M2.UNPACK_B R29, R14 ;  /* 0x0000000eff1d723e */ /* 0x000fe200020004ff */
[----:B------:R-:W-:Y:S01]  /*30f0*/  FFMA R52, R53, R85, R18 ;  /* 0x0000005535347223 */ /* 0x000fe20000000012 */
[----:B------:R-:W-:Y:S02]  /*3100*/  LOP3.LUT R14, R80, 0xff000000, R27, 0xf8, !PT ;  /* 0xff000000500e7812 */ /* 0x000fe400078ef81b */
[----:B------:R-:W-:Y:S01]  /*3110*/  LOP3.LUT R27, R27, 0xff, RZ, 0xc0, !PT ;  /* 0x000000ff1b1b7812 */ /* 0x000fe200078ec0ff */
[----:B------:R-:W-:Y:S01]  /*3120*/  HADD2.F32 R29, -RZ, R29.H0_H0 ;  /* 0x2000001dff1d7230 */ /* 0x000fe20000004100 */
[----:B------:R-:W-:Y:S02]  /*3130*/  SHF.R.U64 R71, R30, 0x10, R31 ;  /* 0x000000101e477819 */ /* 0x000fe4000000121f */
[----:B------:R-:W-:-:S02]  /*3140*/  F2FP.F16.E5M2.UNPACK_B R3, R3 ;  /* 0x00000003ff03723e */ /* 0x000fc400020004ff */
[----:B------:R-:W-:Y:S02]  /*3150*/  F2FP.F16.E5M2.UNPACK_B R53, R16 ;  /* 0x00000010ff35723e */ /* 0x000fe400020004ff */
[----:B------:R-:W-:Y:S01]  /*3160*/  F2FP.F16.E5M2.UNPACK_B R27, R27 ;  /* 0x0000001bff1b723e */ /* 0x000fe200020004ff */
[----:B------:R-:W-:Y:S01]  /*3170*/  HADD2.F32 R3, -RZ, R3.H0_H0 ;  /* 0x20000003ff037230 */ /* 0x000fe20000004100 */
[----:B------:R-:W-:Y:S01]  /*3180*/  LOP3.LUT R16, R71, 0xff, RZ, 0xc0, !PT ;  /* 0x000000ff47107812 */ /* 0x000fe200078ec0ff */
[----:B------:R-:W-:Y:S01]  /*3190*/  HADD2.F32 R53, -RZ, R53.H0_H0 ;  /* 0x20000035ff357230 */ /* 0x000fe20000004100 */
[----:B------:R-:W-:Y:S01]  /*31a0*/  LOP3.LUT R18, R78, 0xff000000, R71, 0xf8, !PT ;  /* 0xff0000004e127812 */ /* 0x000fe200078ef847 */
[----:B------:R-:W-:Y:S01]  /*31b0*/  HADD2.F32 R27, -RZ, R27.H0_H0 ;  /* 0x2000001bff1b7230 */ /* 0x000fe20000004100 */
[----:B------:R-:W-:Y:S01]  /*31c0*/  F2FP.F16.E5M2.UNPACK_B R16, R16 ;  /* 0x00000010ff10723e */ /* 0x000fe200020004ff */
        /* <DEDUP_REMOVED lines=13> */
[----:B------:R-:W-:Y:S02]  /*32a0*/  F2FP.F16.E5M2.UNPACK_B R29, R29 ;  /* 0x0000001dff1d723e */ /* 0x000fe400020004ff */
[----:B------:R-:W-:-:S02]  /*32b0*/  F2FP.F16.E5M2.UNPACK_B R3, R3 ;  /* 0x00000003ff03723e */ /* 0x000fc400020004ff */
[----:B------:R-:W-:Y:S01]  /*32c0*/  LOP3.LUT R16, R73, 0xff000000, R30, 0xf8, !PT ;  /* 0xff00000049107812 */ /* 0x000fe200078ef81e */
[----:B------:R-:W-:Y:S01]  /*32d0*/  HADD2.F32 R29, -RZ, R29.H0_H0 ;  /* 0x2000001dff1d7230 */ /* 0x000fe20000004100 */
[C---:B------:R-:W-:Y:S01]  /*32e0*/  LOP3.LUT R30, R32.reuse, 0xff, RZ, 0xc0, !PT ;  /* 0x000000ff201e7812 */ /* 0x040fe200078ec0ff */
[----:B------:R-:W-:Y:S01]  /*32f0*/  HADD2.F32 R3, -RZ, R3.H0_H0 ;  /* 0x20000003ff037230 */ /* 0x000fe20000004100 */
[----:B------:R-:W-:Y:S02]  /*3300*/  F2FP.F16.E5M2.UNPACK_B R27, R27 ;  /* 0x0000001bff1b723e */ /* 0x000fe400020004ff */
[----:B------:R-:W-:Y:S01]  /*3310*/  F2FP.F16.E5M2.UNPACK_B R30, R30 ;  /* 0x0000001eff1e723e */ /* 0x000fe200020004ff */
[-C--:B------:R-:W-:Y:S01]  /*3320*/  FFMA R2, R29, R85.reuse, R2 ;  /* 0x000000551d027223 */ /* 0x080fe20000000002 */
[----:B------:R-:W-:Y:S01]  /*3330*/  FFMA R28, R3, R85, R28 ;  /* 0x00000055031c7223 */ /* 0x000fe2000000001c */
[----:B------:R-:W-:Y:S01]  /*3340*/  HADD2.F32 R27, -RZ, R27.H0_H0 ;  /* 0x2000001bff1b7230 */ /* 0x000fe20000004100 */
[C-C-:B------:R-:W-:Y:S01]  /*3350*/  SHF.R.U64 R29, R32.reuse, 0x18, R33.reuse ;  /* 0x00000018201d7819 */ /* 0x140fe20000001221 */
[----:B------:R-:W-:Y:S01]  /*3360*/  HADD2.F32 R31, -RZ, R30.H0_H0 ;  /* 0x2000001eff1f7230 */ /* 0x000fe20000004100 */
[----:B------:R-:W-:-:S02]  /*3370*/  SHF.R.U64 R3, R32, 0x8, R33 ;  /* 0x0000000820037819 */ /* 0x000fc40000001221 */
[-C--:B------:R-:W-:Y:S01]  /*3380*/  FFMA R0, R27, R85.reuse, R0 ;  /* 0x000000551b007223 */ /* 0x080fe20000000000 */
[----:B------:R-:W-:Y:S01]  /*3390*/  F2FP.F16.E5M2.UNPACK_B R68, R68 ;  /* 0x00000044ff44723e */ /* 0x000fe200020004ff */
        /* <DEDUP_REMOVED lines=8> */
[----:B------:R-:W-:-:S02]  /*3420*/  F2FP.F16.E5M2.UNPACK_B R29, R29 ;  /* 0x0000001dff1d723e */ /* 0x000fc400020004ff */
[----:B------:R-:W-:Y:S02]  /*3430*/  F2FP.F16.E5M2.UNPACK_B R3, R3 ;  /* 0x00000003ff03723e */ /* 0x000fe400020004ff */
[----:B------:R-:W-:Y:S01]  /*3440*/  F2FP.F16.E5M2.UNPACK_B R30, R30 ;  /* 0x0000001eff1e723e */ /* 0x000fe200020004ff */
[----:B------:R-:W-:Y:S01]  /*3450*/  HADD2.F32 R29, -RZ, R29.H0_H0 ;  /* 0x2000001dff1d7230 */ /* 0x000fe20000004100 */
[----:B------:R-:W-:Y:S01]  /*3460*/  F2FP.F16.E5M2.UNPACK_B R27, R27 ;  /* 0x0000001bff1b723e */ /* 0x000fe200020004ff */
        /* <DEDUP_REMOVED lines=13> */
[----:B------:R-:W-:-:S02]  /*3540*/  F2FP.F16.E5M2.UNPACK_B R30, R29 ;  /* 0x0000001dff1e723e */ /* 0x000fc400020004ff */
[----:B------:R-:W-:Y:S02]  /*3550*/  F2FP.F16.E5M2.UNPACK_B R3, R3 ;  /* 0x00000003ff03723e */ /* 0x000fe400020004ff */
[----:B------:R-:W-:Y:S02]  /*3560*/  LOP3.LUT R29, R31, 0xff, RZ, 0xc0, !PT ;  /* 0x000000ff1f1d7812 */ /* 0x000fe400078ec0ff */
[----:B------:R-:W-:Y:S01]  /*3570*/  F2FP.F16.E5M2.UNPACK_B R53, R53 ;  /* 0x00000035ff35723e */ /* 0x000fe200020004ff */
[----:B------:R-:W-:Y:S01]  /*3580*/  HADD2.F32 R3, -RZ, R3.H0_H0 ;  /* 0x20000003ff037230 */ /* 0x000fe20000004100 */
[----:B------:R-:W-:Y:S02]  /*3590*/  LOP3.LUT R27, R27, 0xff, RZ, 0xc0, !PT ;  /* 0x000000ff1b1b7812 */ /* 0x000fe400078ec0ff */
[----:B------:R-:W-:Y:S01]  /*35a0*/  F2FP.F16.E5M2.UNPACK_B R29, R29 ;  /* 0x0000001dff1d723e */ /* 0x000fe200020004ff */
[----:B------:R-:W-:Y:S01]  /*35b0*/  HADD2.F32 R53, -RZ, R53.H0_H0 ;  /* 0x20000035ff357230 */ /* 0x000fe20000004100 */
[----:B------:R-:W-:Y:S01]  /*35c0*/  F2FP.F16.E5M2.UNPACK_B R27, R27 ;  /* 0x0000001bff1b723e */ /* 0x000fe200020004ff */
[----:B------:R-:W-:Y:S01]  /*35d0*/  FFMA R0, R3, R85, R0 ;  /* 0x0000005503007223 */ /* 0x000fe20000000000 */
[----:B------:R-:W-:Y:S01]  /*35e0*/  HADD2.F32 R3, -RZ, R30.H0_H0 ;  /* 0x2000001eff037230 */ /* 0x000fe20000004100 */
[----:B------:R-:W-:Y:S01]  /*35f0*/  SHF.R.U64 R30, R46, 0x10, R47 ;  /* 0x000000102e1e7819 */ /* 0x000fe2000000122f */
[----:B------:R-:W-:-:S02]  /*3600*/  HADD2.F32 R29, -RZ, R29.H0_H0 ;  /* 0x2000001dff1d7230 */ /* 0x000fc40000004100 */
[----:B------:R-:W-:Y:S01]  /*3610*/  FFMA R78, R53, R85, R78 ;  /* 0x00000055354e7223 */ /* 0x000fe2000000004e */
[----:B------:R-:W-:Y:S01]  /*3620*/  HADD2.F32 R27, -RZ, R27.H0_H0 ;  /* 0x2000001bff1b7230 */ /* 0x000fe20000004100 */
[----:B------:R-:W-:Y:S01]  /*3630*/  F2FP.F16.E5M2.UNPACK_B R65, R65 ;  /* 0x00000041ff41723e */ /* 0x000fe200020004ff */
        /* <DEDUP_REMOVED lines=11> */
[----:B------:R-:W-:Y:S02]  /*36f0*/  F2FP.F16.E5M2.UNPACK_B R3, R3 ;  /* 0x00000003ff03723e */ /* 0x000fe400020004ff */
[----:B------:R-:W-:Y:S02]  /*3700*/  F2FP.F16.E5M2.UNPACK_B R31, R30 ;  /* 0x0000001eff1f723e */ /* 0x000fe400020004ff */
[----:B------:R-:W-:Y:S01]  /*3710*/  F2FP.F16.E5M2.UNPACK_B R29, R29 ;  /* 0x0000001dff1d723e */ /* 0x000fe200020004ff */
[----:B------:R-:W-:Y:S01]  /*3720*/  HADD2.F32 R3, -RZ, R3.H0_H0 ;  /* 0x20000003ff037230 */ /* 0x000fe20000004100 */
[----:B------:R-:W-:Y:S01]  /*3730*/  LOP3.LUT R30, R47, 0xff, RZ, 0xc0, !PT ;  /* 0x000000ff2f1e7812 */ /* 0x000fe200078ec0ff */
[----:B------:R-:W-:Y:S01]  /*3740*/  HADD2.F32 R31, -RZ, R31.H0_H0 ;  /* 0x2000001fff1f7230 */ /* 0x000fe20000004100 */
[----:B------:R-:W-:Y:S01]  /*3750*/  F2FP.F16.E5M2.UNPACK_B R9, R9 ;  /* 0x00000009ff09723e */ /* 0x000fe200020004ff */
[----:B------:R-:W-:Y:S01]  /*3760*/  HADD2.F32 R29, -RZ, R29.H0_H0 ;  /* 0x2000001dff1d7230 */ /* 0x000fe20000004100 */
[----:B------:R-:W-:Y:S01]  /*3770*/  F2FP.F16.E5M2.UNPACK_B R30, R30 ;  /* 0x0000001eff1e723e */ /* 0x000fe200020004ff */
        /* <DEDUP_REMOVED lines=11> */
[----:B------:R-:W-:Y:S02]  /*3830*/  F2FP.F16.E5M2.UNPACK_B R3, R3 ;  /* 0x00000003ff03723e */ /* 0x000fe400020004ff */
[----:B------:R-:W-:Y:S01]  /*3840*/  FFMA R72, R29, R85, R72 ;  /* 0x000000551d487223 */ /* 0x000fe20000000048 */
[----:B------:R-:W-:-:S02]  /*3850*/  SHF.R.U32.HI R29, RZ, 0x8, R55 ;  /* 0x00000008ff1d7819 */ /* 0x000fc40000011637 */
[----:B------:R-:W-:Y:S01]  /*3860*/  HADD2.F32 R3, -RZ, R3.H0_H0 ;  /* 0x20000003ff037230 */ /* 0x000fe20000004100 */
[----:B------:R-:W-:Y:S02]  /*3870*/  F2FP.F16.E5M2.UNPACK_B R27, R27 ;  /* 0x0000001bff1b723e */ /* 0x000fe400020004ff */
[----:B------:R-:W-:Y:S02]  /*3880*/  F2FP.F16.E5M2.UNPACK_B R9, R9 ;  /* 0x00000009ff09723e */ /* 0x000fe400020004ff */
        /* <DEDUP_REMOVED lines=8> */
[----:B------:R-:W-:Y:S01]  /*3910*/  F2FP.F16.E5M2.UNPACK_B R29, R29 ;  /* 0x0000001dff1d723e */ /* 0x000fe200020004ff */
[----:B------:R-:W-:Y:S01]  /*3920*/  FFMA R26, R9, R85, R26 ;  /* 0x00000055091a7223 */ /* 0x000fe2000000001a */
[----:B------:R-:W-:Y:S02]  /*3930*/  F2FP.F16.E5M2.UNPACK_B R3, R3 ;  /* 0x00000003ff03723e */ /* 0x000fe400020004ff */
[----:B------:R-:W-:Y:S01]  /*3940*/  LOP3.LUT R60, R60, 0xff, RZ, 0xc0, !PT ;  /* 0x000000ff3c3c7812 */ /* 0x000fe200078ec0ff */
[----:B------:R-:W-:Y:S01]  /*3950*/  HADD2.F32 R29, -RZ, R29.H0_H0 ;  /* 0x2000001dff1d7230 */ /* 0x000fe20000004100 */
[----:B------:R-:W-:Y:S01]  /*3960*/  F2FP.F16.E5M2.UNPACK_B R59, R59 ;  /* 0x0000003bff3b723e */ /* 0x000fe200020004ff */
[----:B------:R-:W-:Y:S01]  /*3970*/  HADD2.F32 R3, -RZ, R3.H0_H0 ;  /* 0x20000003ff037230 */ /* 0x000fe20000004100 */
[----:B------:R-:W-:-:S02]  /*3980*/  LOP3.LUT R30, R57, 0xff, RZ, 0xc0, !PT ;  /* 0x000000ff391e7812 */ /* 0x000fc400078ec0ff */
[----:B------:R-:W-:Y:S01]  /*3990*/  LOP3.LUT R27, R55, 0xff, RZ, 0xc0, !PT ;  /* 0x000000ff371b7812 */ /* 0x000fe200078ec0ff */
[----:B------:R-:W-:Y:S01]  /*39a0*/  HADD2.F32 R59, -RZ, R59.H0_H0 ;  /* 0x2000003bff3b7230 */ /* 0x000fe20000004100 */
[--C-:B------:R-:W-:Y:S01]  /*39b0*/  LOP3.LUT R9, R64, 0xff000000, R57.reuse, 0xf8, !PT ;  /* 0xff00000040097812 */ /* 0x100fe200078ef839 */
[-C--:B------:R-:W-:Y:S01]  /*39c0*/  FFMA R2, R3, R85.reuse, R2 ;  /* 0x0000005503027223 */ /* 0x080fe20000000002 */
[----:B------:R-:W-:Y:S02]  /*39d0*/  F2FP.F16.E5M2.UNPACK_B R60, R60 ;  /* 0x0000003cff3c723e */ /* 0x000fe400020004ff */
[----:B------:R-:W-:Y:S01]  /*39e0*/  SHF.R.U32.HI R57, RZ, 0x18, R57 ;  /* 0x00000018ff397819 */ /* 0x000fe20000011639 */
[-C--:B------:R-:W-:Y:S01]  /*39f0*/  FFMA R59, R59, R85.reuse, R26 ;  /* 0x000000553b3b7223 */ /* 0x080fe2000000001a */
[----:B------:R-:W-:Y:S01]  /*3a00*/  LOP3.LUT R62, R62, 0xff, RZ, 0xc0, !PT ;  /* 0x000000ff3e3e7812 */ /* 0x000fe200078ec0ff */
[----:B------:R-:W-:Y:S01]  /*3a10*/  HADD2.F32 R3, -RZ, R60.H0_H0 ;  /* 0x2000003cff037230 */ /* 0x000fe20000004100 */
[----:B------:R-:W-:Y:S01]  /*3a20*/  F2FP.F16.E5M2.UNPACK_B R31, R30 ;  /* 0x0000001eff1f723e */ /* 0x000fe200020004ff */
[----:B------:R-:W-:Y:S01]  /*3a30*/  FFMA R30, R29, R85, R0 ;  /* 0x000000551d1e7223 */ /* 0x000fe20000000000 */
[----:B------:R-:W-:Y:S01]  /*3a40*/  F2FP.F16.E5M2.UNPACK_B R27, R27 ;  /* 0x0000001bff1b723e */ /* 0x000fe200020004ff */
[----:B------:R-:W-:Y:S01]  /*3a50*/  VIADD R26, R75, 0x1e ;  /* 0x0000001e4b1a7836 */ /* 0x000fe20000000000 */
[----:B------:R-:W-:Y:S01]  /*3a60*/  F2FP.F16.E5M2.UNPACK_B R0, R57 ;  /* 0x00000039ff00723e */ /* 0x000fe200020004ff */
[----:B------:R-:W-:Y:S01]  /*3a70*/  FFMA R73, R3, R85, R70 ;  /* 0x0000005503497223 */ /* 0x000fe20000000046 */
[----:B------:R-:W-:Y:S01]  /*3a80*/  F2FP.F16.E5M2.UNPACK_B R62, R62 ;  /* 0x0000003eff3e723e */ /* 0x000fe200020004ff */
        /* <DEDUP_REMOVED lines=12> */
[----:B------:R-:W-:Y:S02]  /*3b50*/  F2FP.F16.E5M2.UNPACK_B R27, R27 ;  /* 0x0000001bff1b723e */ /* 0x000fe400020004ff */
[----:B------:R-:W-:Y:S01]  /*3b60*/  LOP3.LUT R56, R56, 0xff, RZ, 0xc0, !PT ;  /* 0x000000ff38387812 */ /* 0x000fe200078ec0ff */
[----:B------:R-:W-:Y:S01]  /*3b70*/  IMAD.X R3, RZ, RZ, R72, P5 ;  /* 0x000000ffff037224 */ /* 0x000fe200028e0648 */
[----:B------:R-:W-:Y:S01]  /*3b80*/  LOP3.LUT R61, R61, 0xff, RZ, 0xc0, !PT ;  /* 0x000000ff3d3d7812 */ /* 0x000fe200078ec0ff */
[----:B------:R-:W-:Y:S01]  /*3b90*/  HADD2.F32 R27, -RZ, R27.H0_H0 ;  /* 0x2000001bff1b7230 */ /* 0x000fe20000004100 */
[----:B------:R-:W-:Y:S01]  /*3ba0*/  LOP3.LUT R63, R63, 0xff, RZ, 0xc0, !PT ;  /* 0x000000ff3f3f7812 */ /* 0x000fe200078ec0ff */
[----:B------:R-:W-:Y:S01]  /*3bb0*/  FFMA R31, R31, R85, R78 ;  /* 0x000000551f1f7223 */ /* 0x000fe2000000004e */
[----:B------:R-:W-:-:S02]  /*3bc0*/  ISETP.LT.U32.AND P5, PT, R47, R96, PT ;  /* 0x000000602f00720c */ /* 0x000fc40003fa1070 */
[----:B------:R-:W-:Y:S01]  /*3bd0*/  F2FP.F16.E5M2.UNPACK_B R56, R56 ;  /* 0x00000038ff38723e */ /* 0x000fe200020004ff */
[----:B------:R-:W-:Y:S01]  /*3be0*/  FFMA R28, R27, R85, R28 ;  /* 0x000000551b1c7223 */ /* 0x000fe2000000001c */
[----:B------:R-:W-:Y:S02]  /*3bf0*/  F2FP.F16.E5M2.UNPACK_B R61, R61 ;  /* 0x0000003dff3d723e */ /* 0x000fe400020004ff */
[----:B------:R-:W-:Y:S01]  /*3c00*/  F2FP.F16.E5M2.UNPACK_B R63, R63 ;  /* 0x0000003fff3f723e */ /* 0x000fe200020004ff */
        /* <DEDUP_REMOVED lines=26> */
[----:B------:R-:W-:-:S04]  /*3db0*/  F2FP.SATFINITE.E5M2.F32.PACK_AB_MERGE_C R27, RZ, RZ, RZ ;  /* 0x000000ffff1b723e */ /* 0x000fc800048060ff */
        /* <DEDUP_REMOVED lines=15> */
.L_x_299:
[----:B------:R-:W-:-:S05]  /*3eb0*/  IADD3 R0, P5, PT, R2, R50, RZ ;  /* 0x0000003202007210 */ /* 0x000fca0007fbe0ff */
[----:B------:R-:W-:Y:S01]  /*3ec0*/  IMAD.X R26, R3, 0x1, R51, P5 ;  /* 0x00000001031a7824 */ /* 0x000fe200028e0633 */
[----:B------:R-:W-:-:S04]  /*3ed0*/  LEA R46, P5, R0, R116, 0x3 ;  /* 0x00000074002e7211 */ /* 0x000fc800078a18ff */
[----:B------:R-:W-:-:S06]  /*3ee0*/  LEA.HI.X R47, R0, R101, R26, 0x3, P5 ;  /* 0x00000065002f7211 */ /* 0x000fcc00028f1c1a */
[----:B------:R-:W5:Y:S03]  /*3ef0*/  LDG.E.64 R46, desc[UR6][R46.64] ;  /* 0x000000062e2e7981 */ /* 0x000f66000c1e1b00 */
.L_x_300:
[----:B------:R-:W-:Y:S05]  /*3f00*/  BSYNC.RECONVERGENT B0 ;  /* 0x0000000000007941 */ /* 0x000fea0003800200 */
.L_x_298:
[----:B------:R-:W-:Y:S04]  /*3f10*/  BSSY.RECONVERGENT B0, `(.L_x_301) ;  /* 0x0000019000007945 */ /* 0x000fe80003800200 */
[----:B------:R-:W-:Y:S05]  /*3f20*/  @!P4 BRA P6, `(.L_x_302) ;  /* 0x000000000044c947 */ /* 0x000fea0003000000 */
[----:B------:R-:W-:-:S04]  /*3f30*/  F2FP.SATFINITE.E5M2.F32.PACK_AB_MERGE_C R56, RZ, RZ, RZ ;  /* 0x000000ffff38723e */ /* 0x000fc800048060ff */
        /* <DEDUP_REMOVED lines=16> */
.L_x_302:
[----:B------:R-:W-:Y:S02]  /*4040*/  IMAD R29, R118, 0x9, RZ ;  /* 0x00000009761d7824 */ /* 0x000fe400078e02ff */
[----:B------:R-:W-:-:S04]  /*4050*/  IMAD.WIDE.U32 R26, R117, 0x9, R2 ;  /* 0x00000009751a7825 */ /* 0x000fc800078e0002 */
[----:B------:R-:W-:Y:S01]  /*4060*/  IMAD.IADD R0, R29, 0x1, R27 ;  /* 0x000000011d007824 */ /* 0x000fe200078e021b */
[----:B------:R-:W-:-:S04]  /*4070*/  LEA R56, P5, R26, R116, 0x3 ;  /* 0x000000741a387211 */ /* 0x000fc800078a18ff */
[----:B------:R-:W-:-:S06]  /*4080*/  LEA.HI.X R57, R26, R101, R0, 0x3, P5 ;  /* 0x000000651a397211 */ /* 0x000fcc00028f1c00 */
[----:B------:R-:W5:Y:S03]  /*4090*/  LDG.E.64 R56, desc[UR6][R56.64] ;  /* 0x0000000638387981 */ /* 0x000f66000c1e1b00 */
.L_x_303:
[----:B------:R-:W-:Y:S05]  /*40a0*/  BSYNC.RECONVERGENT B0 ;  /* 0x0000000000007941 */ /* 0x000fea0003800200 */
.L_x_301:
[----:B------:R-:W-:Y:S01]  /*40b0*/  ISETP.NE.AND P5, PT, R32, RZ, PT ;  /* 0x000000ff2000720c */ /* 0x000fe20003fa5270 */
[----:B------:R-:W-:-:S12]  /*40c0*/  BSSY.RECONVERGENT B0, `(.L_x_304) ;  /* 0x000001b000007945 */ /* 0x000fd80003800200 */
        /* <DEDUP_REMOVED lines=18> */
.L_x_305:
        /* <DEDUP_REMOVED lines=8> */
.L_x_306:
[----:B------:R-:W-:Y:S05]  /*4270*/  BSYNC.RECONVERGENT B0 ;  /* 0x0000000000007941 */ /* 0x000fea0003800200 */
.L_x_304:
        /* <DEDUP_REMOVED lines=20> */
.L_x_308:
        /* <DEDUP_REMOVED lines=8> */
.L_x_309:
[----:B------:R-:W-:Y:S05]  /*4440*/  BSYNC.RECONVERGENT B0 ;  /* 0x0000000000007941 */ /* 0x000fea0003800200 */
.L_x_307:
        /* <DEDUP_REMOVED lines=19> */
.L_x_311:
        /* <DEDUP_REMOVED lines=8> */
.L_x_312:
[----:B------:R-:W-:Y:S05]  /*4600*/  BSYNC.RECONVERGENT B0 ;  /* 0x0000000000007941 */ /* 0x000fea0003800200 */
.L_x_310:
        /* <DEDUP_REMOVED lines=19> */
.L_x_314:
        /* <DEDUP_REMOVED lines=8> */
.L_x_315:
[----:B------:R-:W-:Y:S05]  /*47c0*/  BSYNC.RECONVERGENT B0 ;  /* 0x0000000000007941 */ /* 0x000fea0003800200 */
.L_x_313:
        /* <DEDUP_REMOVED lines=19> */
.L_x_317:
        /* <DEDUP_REMOVED lines=8> */
.L_x_318:
[----:B------:R-:W-:Y:S05]  /*4980*/  BSYNC.RECONVERGENT B0 ;  /* 0x0000000000007941 */ /* 0x000fea0003800200 */
.L_x_316:
        /* <DEDUP_REMOVED lines=19> */
.L_x_320:
[----:B------:R-:W-:Y:S02]  /*4ac0*/  IMAD R27, R118, 0xf, RZ ;  /* 0x0000000f761b7824 */ /* 0x000fe400078e02ff */
[----:B------:R-:W-:-:S04]  /*4ad0*/  IMAD.WIDE.U32 R2, R117, 0xf, R2 ;  /* 0x0000000f75027825 */ /* 0x000fc800078e0002 */
[----:B------:R-:W-:Y:S01]  /*4ae0*/  IMAD.IADD R0, R27, 0x1, R3 ;  /* 0x000000011b007824 */ /* 0x000fe200078e0203 */
[----:B------:R-:W-:-:S04]  /*4af0*/  LEA R58, P0, R2, R116, 0x3 ;  /* 0x00000074023a7211 */ /* 0x000fc800078018ff */
[----:B------:R-:W-:-:S06]  /*4b00*/  LEA.HI.X R59, R2, R101, R0, 0x3, P0 ;  /* 0x00000065023b7211 */ /* 0x000fcc00000f1c00 */
[----:B------:R-:W5:Y:S03]  /*4b10*/  LDG.E.64 R58, desc[UR6][R58.64] ;  /* 0x000000063a3a7981 */ /* 0x000f66000c1e1b00 */
.L_x_321:
[----:B------:R-:W-:Y:S05]  /*4b20*/  BSYNC.RECONVERGENT B0 ;  /* 0x0000000000007941 */ /* 0x000fea0003800200 */
.L_x_319:
        /* <DEDUP_REMOVED lines=82> */
[----:B------:R-:W-:Y:S01]  /*5050*/  F2FP.F16.E5M2.UNPACK_B R0, R0 ;  /* 0x00000000ff00723e */ /* 0x000fe200020004ff */
[----:B------:R-:W-:Y:S01]  /*5060*/  IMAD.U32 R91, R90, 0x10000, RZ ;  /* 0x000100005a5b7824 */ /* 0x000fe200078e00ff */
[----:B------:R-:W-:-:S02]  /*5070*/  LOP3.LUT R3, R36, 0xff, RZ, 0xc0, !PT ;  /* 0x000000ff24037812 */ /* 0x000fc400078ec0ff */
[----:B------:R-:W-:Y:S01]  /*5080*/  LOP3.LUT R24, R37, 0xff, RZ, 0xc0, !PT ;  /* 0x000000ff25187812 */ /* 0x000fe200078ec0ff */
[----:B------:R-:W-:Y:S01]  /*5090*/  HADD2.F32 R0, -RZ, R0.H0_H0 ;  /* 0x20000000ff007230 */ /* 0x000fe20000004100 */
[----:B------:R-:W-:Y:S02]  /*50a0*/  F2FP.F16.E5M2.UNPACK_B R2, R2 ;  /* 0x00000002ff02723e */ /* 0x000fe400020004ff */
[----:B------:R-:W-:Y:S01]  /*50b0*/  LOP3.LUT R32, R25, 0xff000000, R32, 0xf8, !PT ;  /* 0xff00000019207812 */ /* 0x000fe200078ef820 */
[----:B------:R-:W-:Y:S01]  /*50c0*/  IMAD.SHL.U32 R25, R88, 0x100, RZ ;  /* 0x0000010058197824 */ /* 0x000fe200078e00ff */
[----:B------:R-:W-:Y:S01]  /*50d0*/  SHF.R.U32.HI R104, RZ, 0x18, R43 ;  /* 0x00000018ff687819 */ /* 0x000fe2000001162b */
[----:B------:R-:W-:Y:S01]  /*50e0*/  HADD2.F32 R2, -RZ, R2.H0_H0 ;  /* 0x20000002ff027230 */ /* 0x000fe20000004100 */
[----:B------:R-:W-:Y:S01]  /*50f0*/  F2FP.F16.E5M2.UNPACK_B R3, R3 ;  /* 0x00000003ff03723e */ /* 0x000fe200020004ff */
[----:B------:R-:W-:Y:S01]  /*5100*/  FFMA R0, R0, R85, RZ ;  /* 0x0000005500007223 */ /* 0x000fe200000000ff */
[----:B------:R-:W-:-:S02]  /*5110*/  F2FP.F16.E5M2.UNPACK_B R24, R24 ;  /* 0x00000018ff18723e */ /* 0x000fc400020004ff */
        /* <DEDUP_REMOVED lines=20> */
[----:B------:R-:W-:Y:S02]  /*5260*/  F2FP.F16.E5M2.UNPACK_B R0, R112 ;  /* 0x00000070ff00723e */ /* 0x000fe400020004ff */
[----:B------:R-:W-:Y:S02]  /*5270*/  F2FP.F16.E5M2.UNPACK_B R3, R108 ;  /* 0x0000006cff03723e */ /* 0x000fe400020004ff */
[----:B------:R-:W-:Y:S01]  /*5280*/  LOP3.LUT R33, R93, R2, RZ, 0xfc, !PT ;  /* 0x000000025d217212 */ /* 0x000fe200078efcff */
[----:B------:R-:W-:Y:S01]  /*5290*/  HADD2.F32 R0, -RZ, R0.H0_H0 ;  /* 0x20000000ff007230 */ /* 0x000fe20000004100 */
[----:B------:R-:W-:-:S02]  /*52a0*/  LOP3.LUT R2, R114, 0xff, RZ, 0xc0, !PT ;  /* 0x000000ff72027812 */ /* 0x000fc400078ec0ff */
[----:B------:R-:W-:Y:S01]  /*52b0*/  LOP3.LUT R24, R107, R112, RZ, 0xfc, !PT ;  /* 0x000000706b187212 */ /* 0x000fe200078efcff */
[----:B------:R-:W-:Y:S01]  /*52c0*/  HADD2.F32 R107, -RZ, R3.H0_H0 ;  /* 0x20000003ff6b7230 */ /* 0x000fe20000004100 */
[----:B------:R-:W-:Y:S01]  /*52d0*/  SHF.R.U64 R93, R66, 0x18, R67 ;  /* 0x00000018425d7819 */ /* 0x000fe20000001243 */
[-C--:B------:R-:W-:Y:S01]  /*52e0*/  FFMA R0, R0, R85.reuse, RZ ;  /* 0x0000005500007223 */ /* 0x080fe200000000ff */
[----:B------:R-:W-:Y:S02]  /*52f0*/  F2FP.F16.E5M2.UNPACK_B R2, R2 ;  /* 0x00000002ff02723e */ /* 0x000fe400020004ff */
        /* <DEDUP_REMOVED lines=14> */
[----:B------:R-:W-:Y:S02]  /*53e0*/  F2FP.F16.E5M2.UNPACK_B R2, R2 ;  /* 0x00000002ff02723e */ /* 0x000fe400020004ff */
[----:B------:R-:W-:Y:S02]  /*53f0*/  LOP3.LUT R3, R120, 0xff, RZ, 0xc0, !PT ;  /* 0x000000ff78037812 */ /* 0x000fe400078ec0ff */
[----:B------:R-:W-:Y:S01]  /*5400*/  LOP3.LUT R126, R109, 0xff00, R108, 0xf8, !PT ;  /* 0x0000ff006d7e7812 */ /* 0x000fe200078ef86c */
[----:B------:R-:W-:Y:S01]  /*5410*/  HADD2.F32 R2, -RZ, R2.H0_H0 ;  /* 0x20000002ff027230 */ /* 0x000fe20000004100 */
[----:B------:R-:W-:-:S02]  /*5420*/  F2FP.F16.E5M2.UNPACK_B R34, R34 ;  /* 0x00000022ff22723e */ /* 0x000fc400020004ff */
[----:B------:R-:W-:Y:S02]  /*5430*/  LOP3.LUT R120, R120, 0xff, RZ, 0xc0, !PT ;  /* 0x000000ff78787812 */ /* 0x000fe400078ec0ff */
[----:B------:R-:W-:Y:S01]  /*5440*/  LOP3.LUT R108, R108, 0xff, RZ, 0xc0, !PT ;  /* 0x000000ff6c6c7812 */ /* 0x000fe200078ec0ff */
[----:B------:R-:W-:Y:S01]  /*5450*/  FFMA R2, R2, R85, RZ ;  /* 0x0000005502027223 */ /* 0x000fe200000000ff */
[----:B------:R-:W-:Y:S02]  /*5460*/  F2FP.F16.E5M2.UNPACK_B R36, R36 ;  /* 0x00000024ff24723e */ /* 0x000fe400020004ff */
[----:B------:R-:W-:Y:S02]  /*5470*/  F2FP.F16.E5M2.UNPACK_B R3, R3 ;  /* 0x00000003ff03723e */ /* 0x000fe400020004ff */
[----:B------:R-:W-:Y:S01]  /*5480*/  LOP3.LUT R120, R120, 0xff00, R107, 0xf8, !PT ;  /* 0x0000ff0078787812 */ /* 0x000fe200078ef86b */
[----:B------:R-:W-:Y:S01]  /*5490*/  HADD2.F32 R107, -RZ, R34.H0_H0 ;  /* 0x20000022ff6b7230 */ /* 0x000fe20000004100 */
[----:B------:R-:W-:Y:S01]  /*54a0*/  F2FP.F16.E5M2.UNPACK_B R108, R108 ;  /* 0x0000006cff6c723e */ /* 0x000fe200020004ff */
        /* <DEDUP_REMOVED lines=13> */
[----:B------:R-:W-:Y:S02]  /*5580*/  F2FP.F16.E5M2.UNPACK_B R3, R2 ;  /* 0x00000002ff03723e */ /* 0x000fe400020004ff */
[----:B------:R-:W-:Y:S02]  /*5590*/  F2FP.F16.E5M2.UNPACK_B R0, R0 ;  /* 0x00000000ff00723e */ /* 0x000fe400020004ff */
[----:B------:R-:W-:Y:S02]  /*55a0*/  LOP3.LUT R2, R35, 0xff, RZ, 0xc0, !PT ;  /* 0x000000ff23027812 */ /* 0x000fe400078ec0ff */
[----:B------:R-:W-:Y:S01]  /*55b0*/  LOP3.LUT R122, R122, 0xff00, R35, 0xf8, !PT ;  /* 0x0000ff007a7a7812 */ /* 0x000fe200078ef823 */
[----:B------:R-:W-:Y:S01]  /*55c0*/  HADD2.F32 R35, -RZ, R3.H0_H0 ;  /* 0x20000003ff237230 */ /* 0x000fe20000004100 */
[----:B------:R-:W-:Y:S01]  /*55d0*/  LOP3.LUT R114, R114, 0xff, RZ, 0xc0, !PT ;  /* 0x000000ff72727812 */ /* 0x000fe200078ec0ff */
[----:B------:R-:W-:Y:S01]  /*55e0*/  HADD2.F32 R0, -RZ, R0.H0_H0 ;  /* 0x20000000ff007230 */ /* 0x000fe20000004100 */
[----:B------:R-:W-:-:S02]  /*55f0*/  F2FP.F16.E5M2.UNPACK_B R3, R2 ;  /* 0x00000002ff03723e */ /* 0x000fc400020004ff */
[--C-:B------:R-:W-:Y:S01]  /*5600*/  LOP3.LUT R109, R114, 0xff00, R37.reuse, 0xf8, !PT ;  /* 0x0000ff00726d7812 */ /* 0x100fe200078ef825 */
[-C--:B------:R-:W-:Y:S01]  /*5610*/  FFMA R114, R35, R85.reuse, R106 ;  /* 0x0000005523727223 */ /* 0x080fe2000000006a */
[----:B------:R-:W-:Y:S01]  /*5620*/  SHF.R.U32.HI R37, RZ, 0x10, R37 ;  /* 0x00000010ff257819 */ /* 0x000fe20000011625 */
[----:B------:R-:W-:Y:S01]  /*5630*/  HADD2.F32 R3, -RZ, R3.H0_H0 ;  /* 0x20000003ff037230 */ /* 0x000fe20000004100 */
[----:B------:R-:W-:Y:S01]  /*5640*/  LOP3.LUT R2, R107, 0xff, RZ, 0xc0, !PT ;  /* 0x000000ff6b027812 */ /* 0x000fe200078ec0ff */
[-C--:B------:R-:W-:Y:S01]  /*5650*/  FFMA R0, R0, R85.reuse, RZ ;  /* 0x0000005500007223 */ /* 0x080fe200000000ff */
[----:B------:R-:W-:Y:S02]  /*5660*/  LOP3.LUT R35, R37, 0xff, RZ, 0xc0, !PT ;  /* 0x000000ff25237812 */ /* 0x000fe400078ec0ff */
[----:B------:R-:W-:Y:S01]  /*5670*/  F2FP.F16.E5M2.UNPACK_B R2, R2 ;  /* 0x00000002ff02723e */ /* 0x000fe200020004ff */
[----:B------:R-:W-:Y:S01]  /*5680*/  FFMA R106, R3, R85, R0 ;  /* 0x00000055036a7223 */ /* 0x000fe20000000000 */
[----:B------:R-:W-:-:S02]  /*5690*/  SHF.R.U64 R3, R38, 0x8, R39 ;  /* 0x0000000826037819 */ /* 0x000fc40000001227 */
[----:B------:R-:W-:Y:S01]  /*56a0*/  F2FP.F16.E5M2.UNPACK_B R35, R35 ;  /* 0x00000023ff23723e */ /* 0x000fe200020004ff */
[----:B------:R-:W-:Y:S01]  /*56b0*/  HADD2.F32 R0, -RZ, R2.H0_H0 ;  /* 0x20000002ff007230 */ /* 0x000fe20000004100 */
[----:B------:R-:W-:Y:S02]  /*56c0*/  LOP3.LUT R2, R3, 0xff, RZ, 0xc0, !PT ;  /* 0x000000ff03027812 */ /* 0x000fe400078ec0ff */
[----:B------:R-:W-:Y:S01]  /*56d0*/  LOP3.LUT R37, R39, 0xff, RZ, 0xc0, !PT ;  /* 0x000000ff27257812 */ /* 0x000fe200078ec0ff */
[----:B------:R-:W-:Y:S02]  /*56e0*/  HADD2.F32 R35, -RZ, R35.H0_H0 ;  /* 0x20000023ff237230 */ /* 0x000fe40000004100 */
[-C--:B------:R-:W-:Y:S01]  /*56f0*/  FFMA R0, R0, R85.reuse, RZ ;  /* 0x0000005500007223 */ /* 0x080fe200000000ff */
[----:B------:R-:W-:Y:S02]  /*5700*/  F2FP.F16.E5M2.UNPACK_B R2, R2 ;  /* 0x00000002ff02723e */ /* 0x000fe400020004ff */
[----:B------:R-:W-:Y:S01]  /*5710*/  LOP3.LUT R107, R120, 0xff0000, R3, 0xf8, !PT ;  /* 0x00ff0000786b7812 */ /* 0x000fe200078ef803 */
[----:B------:R-:W-:Y:S01]  /*5720*/  FFMA R0, R35, R85, R0 ;  /* 0x0000005523007223 */ /* 0x000fe20000000000 */
[----:B------:R-:W-:Y:S01]  /*5730*/  SHF.R.U64 R35, R38, 0x10, R39 ;  /* 0x0000001026237819 */ /* 0x000fe20000001227 */
[----:B------:R-:W-:Y:S01]  /*5740*/  HADD2.F32 R3, -RZ, R2.H0_H0 ;  /* 0x20000002ff037230 */ /* 0x000fe20000004100 */
[----:B------:R-:W-:-:S02]  /*5750*/  F2FP.F16.E5M2.UNPACK_B R37, R37 ;  /* 0x00000025ff25723e */ /* 0x000fc400020004ff */
[----:B------:R-:W-:Y:S02]  /*5760*/  LOP3.LUT R126, R126, 0xff0000, R35, 0xf8, !PT ;  /* 0x00ff00007e7e7812 */ /* 0x000fe400078ef823 */
[----:B------:R-:W-:Y:S01]  /*5770*/  LOP3.LUT R35, R35, 0xff, RZ, 0xc0, !PT ;  /* 0x000000ff23237812 */ /* 0x000fe200078ec0ff */
[----:B------:R-:W-:Y:S01]  /*5780*/  FFMA R2, R3, R85, R36 ;  /* 0x0000005503027223 */ /* 0x000fe20000000024 */
[--C-:B------:R-:W-:Y:S01]  /*5790*/  SHF.R.U64 R38, R38, 0x18, R39.reuse ;  /* 0x0000001826267819 */ /* 0x100fe20000001227 */
[----:B------:R-:W-:Y:S01]  /*57a0*/  HADD2.F32 R37, -RZ, R37.H0_H0 ;  /* 0x20000025ff257230 */ /* 0x000fe20000004100 */
[--C-:B------:R-:W-:Y:S02]  /*57b0*/  SHF.R.U32.HI R36, RZ, 0x8, R39.reuse ;  /* 0x00000008ff247819 */ /* 0x100fe40000011627 */
[----:B------:R-:W-:Y:S02]  /*57c0*/  F2FP.F16.E5M2.UNPACK_B R35, R35 ;  /* 0x00000023ff23723e */ /* 0x000fe400020004ff */
[----:B------:R-:W-:Y:S01]  /*57d0*/  LOP3.LUT R3, R38, 0xff, RZ, 0xc0, !PT ;  /* 0x000000ff26037812 */ /* 0x000fe200078ec0ff */
[----:B------:R-:W-:Y:S01]  /*57e0*/  FFMA R120, R37, R85, R110 ;  /* 0x0000005525787223 */ /* 0x000fe2000000006e */
[----:B------:R-:W-:Y:S01]  /*57f0*/  LOP3.LUT R36, R36, 0xff, RZ, 0xc0, !PT ;  /* 0x000000ff24247812 */ /* 0x000fe200078ec0ff */
[----:B------:R-:W-:Y:S01]  /*5800*/  HADD2.F32 R35, -RZ, R35.H0_H0 ;  /* 0x20000023ff237230 */ /* 0x000fe20000004100 */
[----:B------:R-:W-:-:S02]  /*5810*/  SHF.R.U32.HI R37, RZ, 0x10, R39 ;  /* 0x00000010ff257819 */ /* 0x000fc40000011627 */
[----:B------:R-:W-:Y:S02]  /*5820*/  F2FP.F16.E5M2.UNPACK_B R3, R3 ;  /* 0x00000003ff03723e */ /* 0x000fe400020004ff */
[----:B------:R-:W-:Y:S01]  /*5830*/  LOP3.LUT R124, R109, 0xff0000, R38, 0xf8, !PT ;  /* 0x00ff00006d7c7812 */ /* 0x000fe200078ef826 */
[----:B------:R-:W-:Y:S01]  /*5840*/  FFMA R108, R35, R85, R108 ;  /* 0x00000055236c7223 */ /* 0x000fe2000000006c */
[----:B------:R-:W-:Y:S01]  /*5850*/  LOP3.LUT R38, R40, 0xff, RZ, 0xc0, !PT ;  /* 0x000000ff28267812 */ /* 0x000fe200078ec0ff */
[----:B------:R-:W-:Y:S01]  /*5860*/  HADD2.F32 R3, -RZ, R3.H0_H0 ;  /* 0x20000003ff037230 */ /* 0x000fe20000004100 */
[----:B------:R-:W-:Y:S02]  /*5870*/  F2FP.F16.E5M2.UNPACK_B R36, R36 ;  /* 0x00000024ff24723e */ /* 0x000fe400020004ff */
[----:B------:R-:W-:Y:S02]  /*5880*/  LOP3.LUT R37, R37, 0xff, RZ, 0xc0, !PT ;  /* 0x000000ff25257812 */ /* 0x000fe400078ec0ff */
[----:B------:R-:W-:Y:S01]  /*5890*/  F2FP.F16.E5M2.UNPACK_B R38, R38 ;  /* 0x00000026ff26723e */ /* 0x000fe200020004ff */
[----:B------:R-:W-:Y:S01]  /*58a0*/  HADD2.F32 R35, -RZ, R36.H0_H0 ;  /* 0x20000024ff237230 */ /* 0x000fe20000004100 */
[----:B------:R-:W-:Y:S01]  /*58b0*/  F2FP.F16.E5M2.UNPACK_B R37, R37 ;  /* 0x00000025ff25723e */ /* 0x000fe200020004ff */
[----:B------:R-:W-:Y:S01]  /*58c0*/  FFMA R110, R3, R85, R34 ;  /* 0x00000055036e7223 */ /* 0x000fe20000000022 */
[----:B------:R-:W-:Y:S01]  /*58d0*/  LOP3.LUT R34, R41, 0xff, RZ, 0xc0, !PT ;  /* 0x000000ff29227812 */ /* 0x000fe200078ec0ff */
[----:B------:R-:W-:-:S02]  /*58e0*/  HADD2.F32 R3, -RZ, R38.H0_H0 ;  /* 0x20000026ff037230 */ /* 0x000fc40000004100 */
[-C--:B------:R-:W-:Y:S01]  /*58f0*/  FFMA R106, R35, R85.reuse, R106 ;  /* 0x00000055236a7223 */ /* 0x080fe2000000006a */
[----:B------:R-:W-:Y:S01]  /*5900*/  HADD2.F32 R37, -RZ, R37.H0_H0 ;  /* 0x20000025ff257230 */ /* 0x000fe20000004100 */
[----:B------:R-:W-:Y:S02]  /*5910*/  SHF.R.U64 R35, R40, 0x8, R41 ;  /* 0x0000000828237819 */ /* 0x000fe40000001229 */
[----:B------:R-:W-:Y:S01]  /*5920*/  F2FP.F16.E5M2.UNPACK_B R34, R34 ;  /* 0x00000022ff22723e */ /* 0x000fe200020004ff */
[-C--:B------:R-:W-:Y:S01]  /*5930*/  FFMA R114, R3, R85.reuse, R114 ;  /* 0x0000005503727223 */ /* 0x080fe20000000072 */
[----:B------:R-:W-:Y:S01]  /*5940*/  LOP3.LUT R3, R35, 0xff, RZ, 0xc0, !PT ;  /* 0x000000ff23037812 */ /* 0x000fe200078ec0ff */
[----:B------:R-:W-:Y:S01]  /*5950*/  FFMA R0, R37, R85, R0 ;  /* 0x0000005525007223 */ /* 0x000fe20000000000 */
[----:B------:R-:W-:Y:S01]  /*5960*/  LOP3.LUT R38, R126, 0xff000000, R35, 0xf8, !PT ;  /* 0xff0000007e267812 */ /* 0x000fe200078ef823 */
[----:B------:R-:W-:Y:S01]  /*5970*/  HADD2.F32 R35, -RZ, R34.H0_H0 ;  /* 0x20000022ff237230 */ /* 0x000fe20000004100 */
[----:B------:R-:W-:-:S02]  /*5980*/  SHF.R.U64 R37, R40, 0x10, R41 ;  /* 0x0000001028257819 */ /* 0x000fc40000001229 */
[----:B------:R-:W-:Y:S02]  /*5990*/  F2FP.F16.E5M2.UNPACK_B R34, R30 ;  /* 0x0000001eff22723e */ /* 0x000fe400020004ff */
[----:B------:R-:W-:Y:S01]  /*59a0*/  F2FP.F16.E5M2.UNPACK_B R3, R3 ;  /* 0x00000003ff03723e */ /* 0x000fe200020004ff */
[----:B------:R-:W-:Y:S01]  /*59b0*/  FFMA R120, R35, R85, R120 ;  /* 0x0000005523787223 */ /* 0x000fe20000000078 */
[----:B------:R-:W-:Y:S01]  /*59c0*/  F2FP.F16.E5M2.UNPACK_B R105, R105 ;  /* 0x00000069ff69723e */ /* 0x000fe200020004ff */
[----:B------:R-:W-:Y:S01]  /*59d0*/  HADD2.F32 R35, -RZ, R34.H0_H0 ;  /* 0x20000022ff237230 */ /* 0x000fe20000004100 */
[----:B------:R-:W-:Y:S01]  /*59e0*/  LOP3.LUT R30, R37, 0xff, RZ, 0xc0, !PT ;  /* 0x000000ff251e7812 */ /* 0x000fe200078ec0ff */
[----:B------:R-:W-:Y:S01]  /*59f0*/  HADD2.F32 R3, -RZ, R3.H0_H0 ;  /* 0x20000003ff037230 */ /* 0x000fe20000004100 */
[----:B------:R-:W-:Y:S01]  /*5a00*/  LOP3.LUT R36, R124, 0xff000000, R37, 0xf8, !PT ;  /* 0xff0000007c247812 */ /* 0x000fe200078ef825 */
[----:B------:R-:W-:Y:S01]  /*5a10*/  HADD2.F32 R105, -RZ, R105.H0_H0 ;  /* 0x20000069ff697230 */ /* 0x000fe20000004100 */
[----:B------:R-:W-:-:S02]  /*5a20*/  F2FP.F16.E5M2.UNPACK_B R34, R30 ;  /* 0x0000001eff22723e */ /* 0x000fc400020004ff */
        /* <DEDUP_REMOVED lines=29> */
[----:B------:R-:W-:Y:S01]  /*5c00*/  F2FP.F16.E5M2.UNPACK_B R37, R37 ;  /* 0x00000025ff25723e */ /* 0x000fe200020004ff */
[----:B------:R-:W-:Y:S01]  /*5c10*/  FFMA R120, R35, R85, R120 ;  /* 0x0000005523787223 */ /* 0x000fe20000000078 */
[----:B------:R-:W-:-:S02]  /*5c20*/  SHF.R.U64 R35, R42, 0x10, R43 ;  /* 0x000000102a237819 */ /* 0x000fc4000000122b */
[----:B------:R-:W-:Y:S01]  /*5c30*/  F2FP.F16.E5M2.UNPACK_B R3, R3 ;  /* 0x00000003ff03723e */ /* 0x000fe200020004ff */
[----:B------:R-:W-:Y:S01]  /*5c40*/  HADD2.F32 R37, -RZ, R37.H0_H0 ;  /* 0x20000025ff257230 */ /* 0x000fe20000004100 */
[----:B------:R-:W-:Y:S02]  /*5c50*/  LOP3.LUT R40, R44, 0xff, RZ, 0xc0, !PT ;  /* 0x000000ff2c287812 */ /* 0x000fe400078ec0ff */
[----:B------:R-:W-:Y:S01]  /*5c60*/  LOP3.LUT R35, R35, 0xff, RZ, 0xc0, !PT ;  /* 0x000000ff23237812 */ /* 0x000fe200078ec0ff */
[----:B------:R-:W-:Y:S01]  /*5c70*/  HADD2.F32 R3, -RZ, R3.H0_H0 ;  /* 0x20000003ff037230 */ /* 0x000fe20000004100 */
[----:B------:R-:W-:Y:S01]  /*5c80*/  F2FP.F16.E5M2.UNPACK_B R40, R40 ;  /* 0x00000028ff28723e */ /* 0x000fe200020004ff */
[----:B------:R-:W-:Y:S01]  /*5c90*/  FFMA R0, R37, R85, R0 ;  /* 0x0000005525007223 */ /* 0x000fe20000000000 */
[----:B------:R-:W-:Y:S02]  /*5ca0*/  F2FP.F16.E5M2.UNPACK_B R104, R104 ;  /* 0x00000068ff68723e */ /* 0x000fe400020004ff */
[----:B------:R-:W-:Y:S01]  /*5cb0*/  F2FP.F16.E5M2.UNPACK_B R35, R35 ;  /* 0x00000023ff23723e */ /* 0x000fe200020004ff */
        /* <DEDUP_REMOVED lines=10> */
[----:B------:R-:W-:Y:S01]  /*5d60*/  F2FP.F16.E5M2.UNPACK_B R37, R37 ;  /* 0x00000025ff25723e */ /* 0x000fe200020004ff */
[----:B------:R-:W-:Y:S01]  /*5d70*/  FFMA R108, R35, R85, R108 ;  /* 0x00000055236c7223 */ /* 0x000fe2000000006c */
[----:B------:R-:W-:Y:S02]  /*5d80*/  SHF.R.U32.HI R39, RZ, 0x8, R43 ;  /* 0x00000008ff277819 */ /* 0x000fe4000001162b */
[----:B------:R-:W-:Y:S01]  /*5d90*/  LOP3.LUT R35, R45, 0xff, RZ, 0xc0, !PT ;  /* 0x000000ff2d237812 */ /* 0x000fe200078ec0ff */
[----:B------:R-:W-:Y:S01]  /*5da0*/  HADD2.F32 R37, -RZ, R37.H0_H0 ;  /* 0x20000025ff257230 */ /* 0x000fe20000004100 */
[----:B------:R-:W-:Y:S02]  /*5db0*/  LOP3.LUT R3, R3, 0xff, RZ, 0xc0, !PT ;  /* 0x000000ff03037812 */ /* 0x000fe400078ec0ff */
[----:B------:R-:W-:-:S02]  /*5dc0*/  LOP3.LUT R39, R39, 0xff, RZ, 0xc0, !PT ;  /* 0x000000ff27277812 */ /* 0x000fc400078ec0ff */
[----:B------:R-:W-:Y:S01]  /*5dd0*/  F2FP.F16.E5M2.UNPACK_B R35, R35 ;  /* 0x00000023ff23723e */ /* 0x000fe200020004ff */
[----:B------:R-:W-:Y:S01]  /*5de0*/  FFMA R110, R37, R85, R110 ;  /* 0x00000055256e7223 */ /* 0x000fe2000000006e */
        /* <DEDUP_REMOVED lines=17> */
[----:B------:R-:W-:-:S02]  /*5f00*/  F2FP.F16.E5M2.UNPACK_B R48, R48 ;  /* 0x00000030ff30723e */ /* 0x000fc400020004ff */
[----:B------:R-:W-:Y:S01]  /*5f10*/  F2FP.F16.E5M2.UNPACK_B R89, R89 ;  /* 0x00000059ff59723e */ /* 0x000fe200020004ff */
        /* <DEDUP_REMOVED lines=8> */
[----:B------:R-:W-:Y:S01]  /*5fa0*/  F2FP.F16.E5M2.UNPACK_B R37, R37 ;  /* 0x00000025ff25723e */ /* 0x000fe200020004ff */
[----:B------:R-:W-:Y:S01]  /*5fb0*/  FFMA R114, R35, R85, R114 ;  /* 0x0000005523727223 */ /* 0x000fe20000000072 */
[----:B------:R-:W-:Y:S01]  /*5fc0*/  F2FP.F16.E5M2.UNPACK_B R3, R3 ;  /* 0x00000003ff03723e */ /* 0x000fe200020004ff */
[-C--:B------:R-:W-:Y:S01]  /*5fd0*/  FFMA R0, R89, R85.reuse, R0 ;  /* 0x0000005559007223 */ /* 0x080fe20000000000 */
[----:B------:R-:W-:Y:S01]  /*5fe0*/  F2FP.F16.E5M2.UNPACK_B R40, R40 ;  /* 0x00000028ff28723e */ /* 0x000fe200020004ff */
[----:B------:R-:W-:Y:S01]  /*5ff0*/  HADD2.F32 R37, -RZ, R37.H0_H0 ;  /* 0x20000025ff257230 */ /* 0x000fe20000004100 */
[----:B------:R-:W-:Y:S01]  /*6000*/  LOP3.LUT R86, R86, 0xff, RZ, 0xc0, !PT ;  /* 0x000000ff56567812 */ /* 0x000fe200078ec0ff */
[----:B------:R-:W-:Y:S01]  /*6010*/  HADD2.F32 R3, -RZ, R3.H0_H0 ;  /* 0x20000003ff037230 */ /* 0x000fe20000004100 */
[----:B------:R-:W-:Y:S01]  /*6020*/  LOP3.LUT R39, R39, 0xff, RZ, 0xc0, !PT ;  /* 0x000000ff27277812 */ /* 0x000fe200078ec0ff */
[----:B------:R-:W-:Y:S01]  /*6030*/  HADD2.F32 R35, -RZ, R40.H0_H0 ;  /* 0x20000028ff237230 */ /* 0x000fe20000004100 */
[----:B------:R-:W-:Y:S01]  /*6040*/  F2FP.F16.E5M2.UNPACK_B R86, R86 ;  /* 0x00000056ff56723e */ /* 0x000fe200020004ff */
[-C--:B------:R-:W-:Y:S01]  /*6050*/  FFMA R110, R37, R85.reuse, R110 ;  /* 0x00000055256e7223 */ /* 0x080fe2000000006e */
[----:B------:R-:W-:Y:S01]  /*6060*/  SHF.R.U32.HI R89, RZ, 0x18, R49 ;  /* 0x00000018ff597819 */ /* 0x000fe20000011631 */
[----:B------:R-:W-:Y:S01]  /*6070*/  FFMA R0, R3, R85, R0 ;  /* 0x0000005503007223 */ /* 0x000fe20000000000 */
[----:B------:R-:W-:Y:S01]  /*6080*/  F2FP.F16.E5M2.UNPACK_B R39, R39 ;  /* 0x00000027ff27723e */ /* 0x000fe200020004ff */
[----:B------:R-:W-:Y:S01]  /*6090*/  FFMA R120, R35, R85, R120 ;  /* 0x0000005523787223 */ /* 0x000fe20000000078 */
[----:B------:R-:W-:Y:S01]  /*60a0*/  LOP3.LUT R66, R66, 0xff, RZ, 0xc0, !PT ;  /* 0x000000ff42427812 */ /* 0x000fe200078ec0ff */
[----:B------:R-:W-:Y:S01]  /*60b0*/  HADD2.F32 R3, -RZ, R86.H0_H0 ;  /* 0x20000056ff037230 */ /* 0x000fe20000004100 */
[----:B------:R-:W-:Y:S01]  /*60c0*/  F2FP.F16.E5M2.UNPACK_B R37, R89 ;  /* 0x00000059ff25723e */ /* 0x000fe200020004ff */
[----:B------:R-:W-:Y:S01]  /*60d0*/  HADD2.F32 R39, -RZ, R39.H0_H0 ;  /* 0x20000027ff277230 */ /* 0x000fe20000004100 */
[----:B------:R-:W-:-:S02]  /*60e0*/  F2FP.F16.E5M2.UNPACK_B R66, R66 ;  /* 0x00000042ff42723e */ /* 0x000fc400020004ff */
        /* <DEDUP_REMOVED lines=10> */
[----:B------:R-:W-:Y:S01]  /*6190*/  F2FP.F16.E5M2.UNPACK_B R103, R103 ;  /* 0x00000067ff67723e */ /* 0x000fe200020004ff */
[----:B------:R-:W-:Y:S01]  /*61a0*/  FFMA R37, R3, R85, R114 ;  /* 0x0000005503257223 */ /* 0x000fe20000000072 */
[----:B------:R-:W-:Y:S01]  /*61b0*/  F2FP.F16.E5M2.UNPACK_B R87, R87 ;  /* 0x00000057ff57723e */ /* 0x000fe200020004ff */
[----:B------:R-:W-:Y:S01]  /*61c0*/  IMAD.U32 R66, R89, 0x10000, RZ ;  /* 0x0001000059427824 */ /* 0x000fe200078e00ff */
[----:B------:R-:W-:Y:S01]  /*61d0*/  F2FP.F16.E5M2.UNPACK_B R90, R90 ;  /* 0x0000005aff5a723e */ /* 0x000fe200020004ff */
[----:B------:R-:W-:Y:S01]  /*61e0*/  HADD2.F32 R103, -RZ, R103.H0_H0 ;  /* 0x20000067ff677230 */ /* 0x000fe20000004100 */
[----:B------:R-:W-:Y:S01]  /*61f0*/  LOP3.LUT R93, R93, 0xff, RZ, 0xc0, !PT ;  /* 0x000000ff5d5d7812 */ /* 0x000fe200078ec0ff */
[----:B------:R-:W-:Y:S01]  /*6200*/  HADD2.F32 R87, -RZ, R87.H0_H0 ;  /* 0x20000057ff577230 */ /* 0x000fe20000004100 */
[----:B------:R-:W-:Y:S01]  /*6210*/  LOP3.LUT R39, R67, 0xff, RZ, 0xc0, !PT ;  /* 0x000000ff43277812 */ /* 0x000fe200078ec0ff */
[----:B------:R-:W-:Y:S01]  /*6220*/  HADD2.F32 R3, -RZ, R90.H0_H0 ;  /* 0x2000005aff037230 */ /* 0x000fe20000004100 */
[--C-:B------:R-:W-:Y:S01]  /*6230*/  SHF.R.U32.HI R40, RZ, 0x18, R67.reuse ;  /* 0x00000018ff287819 */ /* 0x100fe20000011643 */
[----:B------:R-:W-:Y:S01]  /*6240*/  FFMA R103, R103, R85, R2 ;  /* 0x0000005567677223 */ /* 0x000fe20000000002 */
[----:B------:R-:W-:Y:S01]  /*6250*/  F2FP.F16.E5M2.UNPACK_B R35, R35 ;  /* 0x00000023ff23723e */ /* 0x000fe200020004ff */
[----:B------:R-:W-:Y:S01]  /*6260*/  FFMA R110, R87, R85, R110 ;  /* 0x00000055576e7223 */ /* 0x000fe2000000006e */
[----:B------:R-:W-:Y:S01]  /*6270*/  F2FP.F16.E5M2.UNPACK_B R93, R93 ;  /* 0x0000005dff5d723e */ /* 0x000fe200020004ff */
[----:B------:R-:W-:Y:S01]  /*6280*/  FFMA R106, R3, R85, R106 ;  /* 0x00000055036a7223 */ /* 0x000fe2000000006a */
[----:B------:R-:W-:Y:S01]  /*6290*/  F2FP.F16.E5M2.UNPACK_B R39, R39 ;  /* 0x00000027ff27723e */ /* 0x000fe200020004ff */
[----:B------:R-:W-:Y:S01]  /*62a0*/  HADD2.F32 R35, -RZ, R35.H0_H0 ;  /* 0x20000023ff237230 */ /* 0x000fe20000004100 */
[--C-:B------:R-:W-:Y:S01]  /*62b0*/  SHF.R.U32.HI R48, RZ, 0x8, R67.reuse ;  /* 0x00000008ff307819 */ /* 0x100fe20000011643 */
[----:B------:R-:W-:Y:S01]  /*62c0*/  HADD2.F32 R93, -RZ, R93.H0_H0 ;  /* 0x2000005dff5d7230 */ /* 0x000fe20000004100 */
[----:B------:R-:W-:Y:S01]  /*62d0*/  F2FP.F16.E5M2.UNPACK_B R40, R40 ;  /* 0x00000028ff28723e */ /* 0x000fe200020004ff */
[----:B------:R-:W-:Y:S01]  /*62e0*/  HADD2.F32 R39, -RZ, R39.H0_H0 ;  /* 0x20000027ff277230 */ /* 0x000fe20000004100 */
[----:B------:R-:W-:-:S02]  /*62f0*/  SHF.R.U32.HI R44, RZ, 0x10, R67 ;  /* 0x00000010ff2c7819 */ /* 0x000fc40000011643 */
[----:B------:R-:W-:Y:S01]  /*6300*/  LOP3.LUT R2, R48, 0xff, RZ, 0xc0, !PT ;  /* 0x000000ff30027812 */ /* 0x000fe200078ec0ff */
[----:B------:R-:W-:Y:S02]  /*6310*/  HADD2.F32 R3, -RZ, R40.H0_H0 ;  /* 0x20000028ff037230 */ /* 0x000fe40000004100 */
[-C--:B------:R-:W-:Y:S01]  /*6320*/  FFMA R40, R35, R85.reuse, R0 ;  /* 0x0000005523287223 */ /* 0x080fe20000000000 */
[----:B------:R-:W-:Y:S01]  /*6330*/  LOP3.LUT R35, R44, 0xff, RZ, 0xc0, !PT ;  /* 0x000000ff2c237812 */ /* 0x000fe200078ec0ff */
[-C--:B------:R-:W-:Y:S01]  /*6340*/  FFMA R93, R93, R85.reuse, R110 ;  /* 0x000000555d5d7223 */ /* 0x080fe2000000006e */
[----:B------:R-:W-:Y:S01]  /*6350*/  F2FP.F16.E5M2.UNPACK_B R2, R2 ;  /* 0x00000002ff02723e */ /* 0x000fe200020004ff */
[-C--:B------:R-:W-:Y:S01]  /*6360*/  FFMA R39, R39, R85.reuse, R120 ;  /* 0x0000005527277223 */ /* 0x080fe20000000078 */
[----:B------:R-:W-:Y:S01]  /*6370*/  LOP3.LUT R0, R77, 0x1f, RZ, 0xc0, !PT ;  /* 0x0000001f4d007812 */ /* 0x000fe200078ec0ff */
[----:B------:R-:W-:Y:S01]  /*6380*/  FFMA R45, R3, R85, R112 ;  /* 0x00000055032d7223 */ /* 0x000fe20000000070 */
[----:B------:R-:W-:-:S02]  /*6390*/  LOP3.LUT R83, R83, 0xff, RZ, 0xc0, !PT ;  /* 0x000000ff53537812 */ /* 0x000fc400078ec0ff */
[----:B------:R-:W-:Y:S01]  /*63a0*/  F2FP.F16.E5M2.UNPACK_B R41, R35 ;  /* 0x00000023ff29723e */ /* 0x000fe200020004ff */
[----:B------:R-:W-:Y:S01]  /*63b0*/  HADD2.F32 R35, -RZ, R2.H0_H0 ;  /* 0x20000002ff237230 */ /* 0x000fe20000004100 */
[----:B------:R-:W-:Y:S01]  /*63c0*/  F2FP.F16.E5M2.UNPACK_B R83, R83 ;  /* 0x00000053ff53723e */ /* 0x000fe200020004ff */
[----:B------:R0:W-:Y:S01]  /*63d0*/  SHFL.IDX PT, R88, R39, R0, 0x1f ;  /* 0x00001f0027587589 */ /* 0x0001e200000e0000 */
[----:B------:R-:W-:Y:S01]  /*63e0*/  LOP3.LUT R102, R102, 0xff, RZ, 0xc0, !PT ;  /* 0x000000ff66667812 */ /* 0x000fe200078ec0ff */
[----:B------:R-:W-:Y:S02]  /*63f0*/  HADD2.F32 R43, -RZ, R41.H0_H0 ;  /* 0x20000029ff2b7230 */ /* 0x000fe40000004100 */
[----:B------:R-:W-:Y:S01]  /*6400*/  FFMA R41, R35, R85, R106 ;  /* 0x0000005523297223 */ /* 0x000fe2000000006a */
[----:B------:R-:W1:Y:S01]  /*6410*/  SHFL.IDX PT, R93, R93, R0, 0x1f ;  /* 0x00001f005d5d7589 */ /* 0x000e6200000e0000 */
[----:B------:R-:W-:Y:S01]  /*6420*/  F2FP.F16.E5M2.UNPACK_B R102, R102 ;  /* 0x00000066ff66723e */ /* 0x000fe200020004ff */
        /* <DEDUP_REMOVED lines=65> */
.L_x_323:
[----:B------:R-:W-:-:S05]  /*6840*/  IADD3 R0, P5, PT, R40, R50, RZ ;  /* 0x0000003228007210 */ /* 0x000fca0007fbe0ff */
[----:B------:R-:W-:Y:S01]  /*6850*/  IMAD.X R2, R41, 0x1, R51, P5 ;  /* 0x0000000129027824 */ /* 0x000fe200028e0633 */
[----:B------:R-:W-:-:S04]  /*6860*/  LEA R70, P5, R0, R116, 0x3 ;  /* 0x0000007400467211 */ /* 0x000fc800078a18ff */
[----:B------:R-:W-:-:S06]  /*6870*/  LEA.HI.X R71, R0, R101, R2, 0x3, P5 ;  /* 0x0000006500477211 */ /* 0x000fcc00028f1c02 */
[----:B------:R-:W5:Y:S03]  /*6880*/  LDG.E.64 R70, desc[UR6][R70.64] ;  /* 0x0000000646467981 */ /* 0x000f66000c1e1b00 */
.L_x_324:
[----:B------:R-:W-:Y:S05]  /*6890*/  BSYNC.RECONVERGENT B0 ;  /* 0x0000000000007941 */ /* 0x000fea0003800200 */
.L_x_322:
        /* <DEDUP_REMOVED lines=18> */
.L_x_326:
[----:B------:R-:W-:Y:S02]  /*69c0*/  IMAD R45, R118, 0x9, RZ ;  /* 0x00000009762d7824 */ /* 0x000fe400078e02ff */
[----:B------:R-:W-:-:S04]  /*69d0*/  IMAD.WIDE.U32 R42, R117, 0x9, R40 ;  /* 0x00000009752a7825 */ /* 0x000fc800078e0028 */
[----:B------:R-:W-:Y:S01]  /*69e0*/  IMAD.IADD R0, R45, 0x1, R43 ;  /* 0x000000012d007824 */ /* 0x000fe200078e022b */
[----:B------:R-:W-:-:S04]  /*69f0*/  LEA R68, P5, R42, R116, 0x3 ;  /* 0x000000742a447211 */ /* 0x000fc800078a18ff */
[----:B------:R-:W-:-:S06]  /*6a00*/  LEA.HI.X R69, R42, R101, R0, 0x3, P5 ;  /* 0x000000652a457211 */ /* 0x000fcc00028f1c00 */
[----:B------:R-:W5:Y:S03]  /*6a10*/  LDG.E.64 R68, desc[UR6][R68.64] ;  /* 0x0000000644447981 */ /* 0x000f66000c1e1b00 */
.L_x_327:
[----:B------:R-:W-:Y:S05]  /*6a20*/  BSYNC.RECONVERGENT B0 ;  /* 0x0000000000007941 */ /* 0x000fea0003800200 */
.L_x_325:
        /* <DEDUP_REMOVED lines=19> */
.L_x_329:
        /* <DEDUP_REMOVED lines=8> */
.L_x_330:
[----:B------:R-:W-:Y:S05]  /*6be0*/  BSYNC.RECONVERGENT B0 ;  /* 0x0000000000007941 */ /* 0x000fea0003800200 */
.L_x_328:
        /* <DEDUP_REMOVED lines=19> */
.L_x_332:
        /* <DEDUP_REMOVED lines=8> */
.L_x_333:
[----:B------:R-:W-:Y:S05]  /*6da0*/  BSYNC.RECONVERGENT B0 ;  /* 0x0000000000007941 */ /* 0x000fea0003800200 */
.L_x_331:
        /* <DEDUP_REMOVED lines=18> */
.L_x_335:
        /* <DEDUP_REMOVED lines=8> */
.L_x_336:
[----:B------:R-:W-:Y:S05]  /*6f50*/  BSYNC.RECONVERGENT B0 ;  /* 0x0000000000007941 */ /* 0x000fea0003800200 */
.L_x_334:
        /* <DEDUP_REMOVED lines=18> */
.L_x_338:
        /* <DEDUP_REMOVED lines=8> */
.L_x_339:
[----:B------:R-:W-:Y:S05]  /*7100*/  BSYNC.RECONVERGENT B0 ;  /* 0x0000000000007941 */ /* 0x000fea0003800200 */
.L_x_337:
        /* <DEDUP_REMOVED lines=18> */
.L_x_341:
        /* <DEDUP_REMOVED lines=8> */
.L_x_342:
[----:B------:R-:W-:Y:S05]  /*72b0*/  BSYNC.RECONVERGENT B0 ;  /* 0x0000000000007941 */ /* 0x000fea0003800200 */
.L_x_340:
        /* <DEDUP_REMOVED lines=18> */
.L_x_344:
[----:B------:R-:W-:Y:S02]  /*73e0*/  IMAD R43, R118, 0xf, RZ ;  /* 0x0000000f762b7824 */ /* 0x000fe400078e02ff */
[----:B------:R-:W-:-:S04]  /*73f0*/  IMAD.WIDE.U32 R40, R117, 0xf, R40 ;  /* 0x0000000f75287825 */ /* 0x000fc800078e0028 */
[----:B------:R-:W-:Y:S01]  /*7400*/  IMAD.IADD R0, R43, 0x1, R41 ;  /* 0x000000012b007824 */ /* 0x000fe200078e0229 */
[----:B------:R-:W-:-:S04]  /*7410*/  LEA R78, P0, R40, R116, 0x3 ;  /* 0x00000074284e7211 */ /* 0x000fc800078018ff */
[----:B------:R-:W-:-:S06]  /*7420*/  LEA.HI.X R79, R40, R101, R0, 0x3, P0 ;  /* 0x00000065284f7211 */ /* 0x000fcc00000f1c00 */
[----:B------:R-:W5:Y:S03]  /*7430*/  LDG.E.64 R78, desc[UR6][R78.64] ;  /* 0x000000064e4e7981 */ /* 0x000f66000c1e1b00 */
.L_x_345:
[----:B------:R-:W-:Y:S05]  /*7440*/  BSYNC.RECONVERGENT B0 ;  /* 0x0000000000007941 */ /* 0x000fea0003800200 */
.L_x_343:
        /* <DEDUP_REMOVED lines=70> */
[----:B------:R-:W-:Y:S02]  /*78b0*/  F2FP.F16.E5M2.UNPACK_B R0, R0 ;  /* 0x00000000ff00723e */ /* 0x000fe400020004ff */
[----:B------:R-:W-:Y:S02]  /*78c0*/  LOP3.LUT R40, R56, 0xff, RZ, 0xc0, !PT ;  /* 0x000000ff38287812 */ /* 0x000fe400078ec0ff */
[----:B------:R-:W-:Y:S01]  /*78d0*/  LOP3.LUT R105, R105, 0xff0000, R2, 0xf8, !PT ;  /* 0x00ff000069697812 */ /* 0x000fe200078ef802 */
[----:B------:R-:W-:Y:S01]  /*78e0*/  HADD2.F32 R0, -RZ, R0.H0_H0 ;  /* 0x20000000ff007230 */ /* 0x000fe20000004100 */
[----:B------:R-:W-:Y:S02]  /*78f0*/  SHF.R.U32.HI R110, RZ, 0x18, R65 ;  /* 0x00000018ff6e7819 */ /* 0x000fe40000011641 */
[----:B------:R-:W-:-:S02]  /*7900*/  LOP3.LUT R2, R47, 0xff, RZ, 0xc0, !PT ;  /* 0x000000ff2f027812 */ /* 0x000fc400078ec0ff */
[----:B------:R-:W-:Y:S02]  /*7910*/  F2FP.F16.E5M2.UNPACK_B R41, R40 ;  /* 0x00000028ff29723e */ /* 0x000fe400020004ff */
[----:B------:R-:W-:Y:S02]  /*7920*/  LOP3.LUT R107, R107, R42, R110, 0xfe, !PT ;  /* 0x0000002a6b6b7212 */ /* 0x000fe400078efe6e */
[----:B------:R-:W-:Y:S01]  /*7930*/  F2FP.F16.E5M2.UNPACK_B R40, R2 ;  /* 0x00000002ff28723e */ /* 0x000fe200020004ff */
[----:B------:R-:W-:Y:S01]  /*7940*/  HADD2.F32 R113, -RZ, R41.H0_H0 ;  /* 0x20000029ff717230 */ /* 0x000fe20000004100 */
[----:B------:R-:W-:Y:S01]  /*7950*/  LOP3.LUT R42, R57, 0xff, RZ, 0xc0, !PT ;  /* 0x000000ff392a7812 */ /* 0x000fe200078ec0ff */
[----:B------:R-:W-:Y:S02]  /*7960*/  IMAD.SHL.U32 R41, R59, 0x1000000, RZ ;  /* 0x010000003b297824 */ /* 0x000fe400078e00ff */
[----:B------:R-:W-:Y:S01]  /*7970*/  FFMA R2, R0, R85, RZ ;  /* 0x0000005500027223 */ /* 0x000fe200000000ff */
[----:B------:R-:W-:Y:S01]  /*7980*/  HADD2.F32 R0, -RZ, R40.H0_H0 ;  /* 0x20000028ff007230 */ /* 0x000fe20000004100 */
[----:B------:R-:W-:-:S02]  /*7990*/  F2FP.F16.E5M2.UNPACK_B R42, R42 ;  /* 0x0000002aff2a723e */ /* 0x000fc400020004ff */
[----:B------:R-:W-:Y:S01]  /*79a0*/  SHF.R.U32.HI R40, RZ, 0x18, R47 ;  /* 0x00000018ff287819 */ /* 0x000fe2000001162f */
[----:B------:R-:W-:Y:S01]  /*79b0*/  FFMA R114, R113, R85, R2 ;  /* 0x0000005571727223 */ /* 0x000fe20000000002 */
[----:B------:R-:W-:Y:S01]  /*79c0*/  LOP3.LUT R41, R44, R41, RZ, 0xfc, !PT ;  /* 0x000000292c297212 */ /* 0x000fe200078efcff */
[----:B------:R-:W-:Y:S01]  /*79d0*/  HADD2.F32 R113, -RZ, R42.H0_H0 ;  /* 0x2000002aff717230 */ /* 0x000fe20000004100 */
[-C--:B------:R-:W-:Y:S01]  /*79e0*/  LOP3.LUT R44, R115, R40.reuse, RZ, 0xfc, !PT ;  /* 0x00000028732c7212 */ /* 0x080fe200078efcff */
[-C--:B------:R-:W-:Y:S01]  /*79f0*/  FFMA R0, R0, R85.reuse, RZ ;  /* 0x0000005500007223 */ /* 0x080fe200000000ff */
[----:B------:R-:W-:Y:S01]  /*7a00*/  F2FP.F16.E5M2.UNPACK_B R40, R40 ;  /* 0x00000028ff28723e */ /* 0x000fe200020004ff */
[----:B------:R-:W-:Y:S01]  /*7a10*/  IMAD.U32 R42, R60, 0x10000, RZ ;  /* 0x000100003c2a7824 */ /* 0x000fe200078e00ff */
[----:B------:R-:W-:Y:S01]  /*7a20*/  LOP3.LUT R2, R124, 0xff, RZ, 0xc0, !PT ;  /* 0x000000ff7c027812 */ /* 0x000fe200078ec0ff */
[----:B------:R-:W-:Y:S01]  /*7a30*/  FFMA R122, R113, R85, R0 ;  /* 0x00000055717a7223 */ /* 0x000fe20000000000 */
[----:B------:R-:W-:Y:S01]  /*7a40*/  F2FP.F16.E5M2.UNPACK_B R113, R120 ;  /* 0x00000078ff71723e */ /* 0x000fe200020004ff */
[----:B------:R-:W-:Y:S01]  /*7a50*/  HADD2.F32 R0, -RZ, R40.H0_H0 ;  /* 0x20000028ff007230 */ /* 0x000fe20000004100 */
[----:B------:R-:W-:-:S02]  /*7a60*/  LOP3.LUT R40, R56, 0xffff, RZ, 0xc0, !PT ;  /* 0x0000ffff38287812 */ /* 0x000fc400078ec0ff */
[----:B------:R-:W-:Y:S01]  /*7a70*/  LOP3.LUT R120, R123, 0xff0000, R54, 0xf8, !PT ;  /* 0x00ff00007b787812 */ /* 0x000fe200078ef836 */
[----:B------:R-:W-:Y:S01]  /*7a80*/  HADD2.F32 R115, -RZ, R113.H0_H0 ;  /* 0x20000071ff737230 */ /* 0x000fe20000004100 */
[----:B------:R-:W-:Y:S01]  /*7a90*/  SHF.R.U32.HI R40, RZ, 0x8, R40 ;  /* 0x00000008ff287819 */ /* 0x000fe20000011628 */
[-C--:B------:R-:W-:Y:S01]  /*7aa0*/  FFMA R0, R0, R85.reuse, RZ ;  /* 0x0000005500007223 */ /* 0x080fe200000000ff */
[----:B------:R-:W-:Y:S02]  /*7ab0*/  SHF.R.U64 R123, R46, 0x18, R47 ;  /* 0x000000182e7b7819 */ /* 0x000fe4000000122f */
[----:B------:R-:W-:Y:S01]  /*7ac0*/  F2FP.F16.E5M2.UNPACK_B R113, R40 ;  /* 0x00000028ff71723e */ /* 0x000fe200020004ff */
[----:B------:R-:W-:Y:S01]  /*7ad0*/  FFMA R124, R115, R85, R0 ;  /* 0x00000055737c7223 */ /* 0x000fe20000000000 */
[----:B------:R-:W-:Y:S02]  /*7ae0*/  LOP3.LUT R40, R123, 0xff, RZ, 0xc0, !PT ;  /* 0x000000ff7b287812 */ /* 0x000fe400078ec0ff */
[----:B------:R-:W-:Y:S01]  /*7af0*/  LOP3.LUT R42, R119, 0xff000000, R42, 0xf8, !PT ;  /* 0xff000000772a7812 */ /* 0x000fe200078ef82a */
[----:B------:R-:W-:Y:S01]  /*7b00*/  IMAD.SHL.U32 R119, R60, 0x100, RZ ;  /* 0x000001003c777824 */ /* 0x000fe200078e00ff */
[----:B------:R-:W-:Y:S01]  /*7b10*/  F2FP.F16.E5M2.UNPACK_B R2, R2 ;  /* 0x00000002ff02723e */ /* 0x000fe200020004ff */
[----:B------:R-:W-:Y:S01]  /*7b20*/  HADD2.F32 R115, -RZ, R113.H0_H0 ;  /* 0x20000071ff737230 */ /* 0x000fe20000004100 */
[----:B------:R-:W-:-:S02]  /*7b30*/  F2FP.F16.E5M2.UNPACK_B R113, R40 ;  /* 0x00000028ff71723e */ /* 0x000fc400020004ff */
        /* <DEDUP_REMOVED lines=9> */
[----:B------:R-:W-:Y:S02]  /*7bd0*/  F2FP.F16.E5M2.UNPACK_B R2, R2 ;  /* 0x00000002ff02723e */ /* 0x000fe400020004ff */
[----:B------:R-:W-:Y:S02]  /*7be0*/  LOP3.LUT R134, R119, 0xff00, R56, 0xf8, !PT ;  /* 0x0000ff0077867812 */ /* 0x000fe400078ef838 */
[----:B------:R-:W-:Y:S02]  /*7bf0*/  LOP3.LUT R119, R56, 0xff, RZ, 0xc0, !PT ;  /* 0x000000ff38777812 */ /* 0x000fe400078ec0ff */
[----:B------:R-:W-:Y:S01]  /*7c00*/  F2FP.F16.E5M2.UNPACK_B R56, R40 ;  /* 0x00000028ff38723e */ /* 0x000fe200020004ff */
[----:B------:R-:W-:Y:S01]  /*7c10*/  FFMA R40, R0, R85, RZ ;  /* 0x0000005500287223 */ /* 0x000fe200000000ff */
[----:B------:R-:W-:Y:S01]  /*7c20*/  HADD2.F32 R0, -RZ, R2.H0_H0 ;  /* 0x20000002ff007230 */ /* 0x000fe20000004100 */
[----:B------:R-:W-:Y:S01]  /*7c30*/  F2FP.F16.E5M2.UNPACK_B R119, R119 ;  /* 0x00000077ff77723e */ /* 0x000fe200020004ff */
        /* <DEDUP_REMOVED lines=11> */
[----:B------:R-:W-:Y:S02]  /*7cf0*/  F2FP.F16.E5M2.UNPACK_B R2, R0 ;  /* 0x00000000ff02723e */ /* 0x000fe400020004ff */
        /* <DEDUP_REMOVED lines=9> */
[----:B------:R-:W-:Y:S02]  /*7d90*/  F2FP.F16.E5M2.UNPACK_B R115, R47 ;  /* 0x0000002fff73723e */ /* 0x000fe400020004ff */
[----:B------:R-:W-:Y:S02]  /*7da0*/  F2FP.F16.E5M2.UNPACK_B R0, R0 ;  /* 0x00000000ff00723e */ /* 0x000fe400020004ff */
[----:B------:R-:W-:Y:S01]  /*7db0*/  LOP3.LUT R47, R119, 0xff, RZ, 0xc0, !PT ;  /* 0x000000ff772f7812 */ /* 0x000fe200078ec0ff */
[----:B------:R-:W-:Y:S01]  /*7dc0*/  HADD2.F32 R115, -RZ, R115.H0_H0 ;  /* 0x20000073ff737230 */ /* 0x000fe20000004100 */
[----:B------:R-:W-:Y:S01]  /*7dd0*/  LOP3.LUT R57, R57, 0xff, RZ, 0xc0, !PT ;  /* 0x000000ff39397812 */ /* 0x000fe200078ec0ff */
[----:B------:R-:W-:Y:S01]  /*7de0*/  HADD2.F32 R0, -RZ, R0.H0_H0 ;  /* 0x20000000ff007230 */ /* 0x000fe20000004100 */
[----:B------:R-:W-:-:S02]  /*7df0*/  F2FP.F16.E5M2.UNPACK_B R2, R2 ;  /* 0x00000002ff02723e */ /* 0x000fc400020004ff */
[----:B------:R-:W-:Y:S01]  /*7e00*/  LOP3.LUT R130, R125, 0xff, RZ, 0xc0, !PT ;  /* 0x000000ff7d827812 */ /* 0x000fe200078ec0ff */
[----:B------:R-:W-:Y:S01]  /*7e10*/  FFMA R128, R115, R85, R122 ;  /* 0x0000005573807223 */ /* 0x000fe2000000007a */
[----:B------:R-:W-:Y:S01]  /*7e20*/  F2FP.F16.E5M2.UNPACK_B R47, R47 ;  /* 0x0000002fff2f723e */ /* 0x000fe200020004ff */
[----:B------:R-:W-:Y:S01]  /*7e30*/  HADD2.F32 R2, -RZ, R2.H0_H0 ;  /* 0x20000002ff027230 */ /* 0x000fe20000004100 */
[----:B------:R-:W-:Y:S01]  /*7e40*/  F2FP.F16.E5M2.UNPACK_B R57, R57 ;  /* 0x00000039ff39723e */ /* 0x000fe200020004ff */
[----:B------:R-:W-:Y:S01]  /*7e50*/  FFMA R0, R0, R85, RZ ;  /* 0x0000005500007223 */ /* 0x000fe200000000ff */
[----:B------:R-:W-:Y:S01]  /*7e60*/  LOP3.LUT R130, R130, 0xff00, R119, 0xf8, !PT ;  /* 0x0000ff0082827812 */ /* 0x000fe200078ef877 */
[----:B------:R-:W-:Y:S01]  /*7e70*/  HADD2.F32 R47, -RZ, R47.H0_H0 ;  /* 0x2000002fff2f7230 */ /* 0x000fe20000004100 */
[----:B------:R-:W-:Y:S01]  /*7e80*/  F2FP.F16.E5M2.UNPACK_B R119, R121 ;  /* 0x00000079ff77723e */ /* 0x000fe200020004ff */
        /* <DEDUP_REMOVED lines=16> */
[----:B------:R-:W-:Y:S02]  /*7f90*/  F2FP.F16.E5M2.UNPACK_B R47, R0 ;  /* 0x00000000ff2f723e */ /* 0x000fe400020004ff */
[----:B------:R-:W-:Y:S02]  /*7fa0*/  F2FP.F16.E5M2.UNPACK_B R54, R54 ;  /* 0x00000036ff36723e */ /* 0x000fe400020004ff */
[----:B------:R-:W-:Y:S01]  /*7fb0*/  F2FP.F16.E5M2.UNPACK_B R57, R57 ;  /* 0x00000039ff39723e */ /* 0x000fe200020004ff */
        /* <DEDUP_REMOVED lines=12> */
[----:B------:R-:W-:Y:S02]  /*8080*/  F2FP.F16.E5M2.UNPACK_B R47, R40 ;  /* 0x00000028ff2f723e */ /* 0x000fe400020004ff */
[----:B------:R-:W-:Y:S02]  /*8090*/  F2FP.F16.E5M2.UNPACK_B R56, R55 ;  /* 0x00000037ff38723e */ /* 0x000fe400020004ff */
[----:B------:R-:W-:Y:S01]  /*80a0*/  LOP3.LUT R55, R57, 0xff, RZ, 0xc0, !PT ;  /* 0x000000ff39377812 */ /* 0x000fe200078ec0ff */
[----:B------:R-:W-:Y:S01]  /*80b0*/  HADD2.F32 R47, -RZ, R47.H0_H0 ;  /* 0x2000002fff2f7230 */ /* 0x000fe20000004100 */
[----:B------:R-:W-:Y:S02]  /*80c0*/  F2FP.F16.E5M2.UNPACK_B R113, R113 ;  /* 0x00000071ff71723e */ /* 0x000fe400020004ff */
[----:B------:R-:W-:-:S02]  /*80d0*/  LOP3.LUT R115, R115, 0xff, RZ, 0xc0, !PT ;  /* 0x000000ff73737812 */ /* 0x000fc400078ec0ff */
[----:B------:R-:W-:Y:S01]  /*80e0*/  F2FP.F16.E5M2.UNPACK_B R55, R55 ;  /* 0x00000037ff37723e */ /* 0x000fe200020004ff */
[----:B------:R-:W-:Y:S01]  /*80f0*/  HADD2.F32 R113, -RZ, R113.H0_H0 ;  /* 0x20000071ff717230 */ /* 0x000fe20000004100 */
[----:B------:R-:W-:Y:S01]  /*8100*/  F2FP.F16.E5M2.UNPACK_B R115, R115 ;  /* 0x00000073ff73723e */ /* 0x000fe200020004ff */
[-C--:B------:R-:W-:Y:S01]  /*8110*/  FFMA R126, R47, R85.reuse, R126 ;  /* 0x000000552f7e7223 */ /* 0x080fe2000000007e */
[----:B------:R-:W-:Y:S01]  /*8120*/  LOP3.LUT R40, R134, 0xff000000, R57, 0xf8, !PT ;  /* 0xff00000086287812 */ /* 0x000fe200078ef839 */
[----:B------:R-:W-:Y:S01]  /*8130*/  HADD2.F32 R57, -RZ, R56.H0_H0 ;  /* 0x20000038ff397230 */ /* 0x000fe20000004100 */
[----:B------:R-:W-:Y:S01]  /*8140*/  F2FP.F16.E5M2.UNPACK_B R112, R112 ;  /* 0x00000070ff70723e */ /* 0x000fe200020004ff */
        /* <DEDUP_REMOVED lines=14> */
[----:B------:R-:W-:Y:S02]  /*8230*/  F2FP.F16.E5M2.UNPACK_B R57, R57 ;  /* 0x00000039ff39723e */ /* 0x000fe400020004ff */
[----:B------:R-:W-:Y:S02]  /*8240*/  SHF.R.U32.HI R115, RZ, 0x10, R61 ;  /* 0x00000010ff737819 */ /* 0x000fe4000001163d */
[----:B------:R-:W-:Y:S01]  /*8250*/  LOP3.LUT R55, R47, 0xff, RZ, 0xc0, !PT ;  /* 0x000000ff2f377812 */ /* 0x000fe200078ec0ff */
[----:B------:R-:W-:Y:S01]  /*8260*/  HADD2.F32 R57, -RZ, R57.H0_H0 ;  /* 0x20000039ff397230 */ /* 0x000fe20000004100 */
[----:B------:R-:W-:Y:S02]  /*8270*/  LOP3.LUT R61, R64, 0xff, RZ, 0xc0, !PT ;  /* 0x000000ff403d7812 */ /* 0x000fe400078ec0ff */
[----:B------:R-:W-:Y:S02]  /*8280*/  LOP3.LUT R60, R60, 0xff, RZ, 0xc0, !PT ;  /* 0x000000ff3c3c7812 */ /* 0x000fe400078ec0ff */
[----:B------:R-:W-:Y:S01]  /*8290*/  F2FP.F16.E5M2.UNPACK_B R55, R55 ;  /* 0x00000037ff37723e */ /* 0x000fe200020004ff */
[----:B------:R-:W-:Y:S01]  /*82a0*/  FFMA R122, R57, R85, R122 ;  /* 0x00000055397a7223 */ /* 0x000fe2000000007a */
[----:B------:R-:W-:-:S02]  /*82b0*/  F2FP.F16.E5M2.UNPACK_B R113, R61 ;  /* 0x0000003dff71723e */ /* 0x000fc400020004ff */
        /* <DEDUP_REMOVED lines=10> */
[----:B------:R-:W-:Y:S01]  /*8360*/  SHF.R.U64 R55, R64, 0x8, R65 ;  /* 0x0000000840377819 */ /* 0x000fe20000001241 */
[----:B------:R-:W-:Y:S01]  /*8370*/  HADD2.F32 R61, -RZ, R61.H0_H0 ;  /* 0x2000003dff3d7230 */ /* 0x000fe20000004100 */
[----:B------:R-:W-:Y:S01]  /*8380*/  F2FP.F16.E5M2.UNPACK_B R60, R60 ;  /* 0x0000003cff3c723e */ /* 0x000fe200020004ff */
        /* <DEDUP_REMOVED lines=8> */
[----:B------:R-:W-:Y:S01]  /*8410*/  F2FP.F16.E5M2.UNPACK_B R55, R55 ;  /* 0x00000037ff37723e */ /* 0x000fe200020004ff */
[----:B------:R-:W-:Y:S01]  /*8420*/  FFMA R128, R61, R85, R128 ;  /* 0x000000553d807223 */ /* 0x000fe20000000080 */
[----:B------:R-:W-:Y:S02]  /*8430*/  LOP3.LUT R60, R60, 0xff, RZ, 0xc0, !PT ;  /* 0x000000ff3c3c7812 */ /* 0x000fe400078ec0ff */
[----:B------:R-:W-:Y:S01]  /*8440*/  LOP3.LUT R57, R57, 0xff, RZ, 0xc0, !PT ;  /* 0x000000ff39397812 */ /* 0x000fe200078ec0ff */
[----:B------:R-:W-:Y:S01]  /*8450*/  HADD2.F32 R55, -RZ, R55.H0_H0 ;  /* 0x20000037ff377230 */ /* 0x000fe20000004100 */
[----:B------:R-:W-:-:S02]  /*8460*/  F2FP.F16.E5M2.UNPACK_B R60, R60 ;  /* 0x0000003cff3c723e */ /* 0x000fc400020004ff */
[----:B------:R-:W-:Y:S02]  /*8470*/  F2FP.F16.E5M2.UNPACK_B R57, R57 ;  /* 0x00000039ff39723e */ /* 0x000fe400020004ff */
        /* <DEDUP_REMOVED lines=9> */
[----:B------:R-:W-:-:S02]  /*8510*/  F2FP.F16.E5M2.UNPACK_B R60, R60 ;  /* 0x0000003cff3c723e */ /* 0x000fc400020004ff */
[----:B------:R-:W-:Y:S02]  /*8520*/  LOP3.LUT R57, R63, 0xff, RZ, 0xc0, !PT ;  /* 0x000000ff3f397812 */ /* 0x000fe400078ec0ff */
[----:B------:R-:W-:Y:S01]  /*8530*/  F2FP.F16.E5M2.UNPACK_B R61, R61 ;  /* 0x0000003dff3d723e */ /* 0x000fe200020004ff */
[----:B------:R-:W-:Y:S01]  /*8540*/  HADD2.F32 R55, -RZ, R60.H0_H0 ;  /* 0x2000003cff377230 */ /* 0x000fe20000004100 */
[----:B------:R-:W-:Y:S02]  /*8550*/  F2FP.F16.E5M2.UNPACK_B R60, R57 ;  /* 0x00000039ff3c723e */ /* 0x000fe400020004ff */
[----:B------:R-:W-:Y:S01]  /*8560*/  LOP3.LUT R57, R64, 0xff, RZ, 0xc0, !PT ;  /* 0x000000ff40397812 */ /* 0x000fe200078ec0ff */
[----:B------:R-:W-:Y:S02]  /*8570*/  HADD2.F32 R61, -RZ, R61.H0_H0 ;  /* 0x2000003dff3d7230 */ /* 0x000fe40000004100 */
[----:B------:R-:W-:Y:S01]  /*8580*/  FFMA R114, R55, R85, R114 ;  /* 0x0000005537727223 */ /* 0x000fe20000000072 */
[----:B------:R-:W-:Y:S01]  /*8590*/  HADD2.F32 R55, -RZ, R60.H0_H0 ;  /* 0x2000003cff377230 */ /* 0x000fe20000004100 */
[----:B------:R-:W-:-:S02]  /*85a0*/  F2FP.F16.E5M2.UNPACK_B R57, R57 ;  /* 0x00000039ff39723e */ /* 0x000fc400020004ff */
[--C-:B------:R-:W-:Y:S01]  /*85b0*/  SHF.R.U64 R60, R62, 0x10, R63.reuse ;  /* 0x000000103e3c7819 */ /* 0x100fe2000000123f */
[-C--:B------:R-:W-:Y:S01]  /*85c0*/  FFMA R126, R61, R85.reuse, R126 ;  /* 0x000000553d7e7223 */ /* 0x080fe2000000007e */
[-C--:B------:R-:W-:Y:S01]  /*85d0*/  FFMA R128, R55, R85.reuse, R128 ;  /* 0x0000005537807223 */ /* 0x080fe20000000080 */
[----:B------:R-:W-:Y:S01]  /*85e0*/  HADD2.F32 R57, -RZ, R57.H0_H0 ;  /* 0x20000039ff397230 */ /* 0x000fe20000004100 */
[----:B------:R-:W-:Y:S02]  /*85f0*/  F2FP.F16.E5M2.UNPACK_B R108, R108 ;  /* 0x0000006cff6c723e */ /* 0x000fe400020004ff */
[----:B------:R-:W-:Y:S02]  /*8600*/  LOP3.LUT R55, R60, 0xff, RZ, 0xc0, !PT ;  /* 0x000000ff3c377812 */ /* 0x000fe400078ec0ff */
[--C-:B------:R-:W-:Y:S01]  /*8610*/  SHF.R.U64 R62, R62, 0x18, R63.reuse ;  /* 0x000000183e3e7819 */ /* 0x100fe2000000123f */
[----:B------:R-:W-:Y:S01]  /*8620*/  FFMA R112, R57, R85, R112 ;  /* 0x0000005539707223 */ /* 0x000fe20000000070 */
[----:B------:R-:W-:Y:S01]  /*8630*/  LOP3.LUT R60, R52, 0xff, RZ, 0xc0, !PT ;  /* 0x000000ff343c7812 */ /* 0x000fe200078ec0ff */
[----:B------:R-:W-:Y:S01]  /*8640*/  HADD2.F32 R61, -RZ, R108.H0_H0 ;  /* 0x2000006cff3d7230 */ /* 0x000fe20000004100 */
[----:B------:R-:W-:-:S02]  /*8650*/  SHF.R.U32.HI R64, RZ, 0x8, R63 ;  /* 0x00000008ff407819 */ /* 0x000fc4000001163f */
[----:B------:R-:W-:Y:S02]  /*8660*/  F2FP.F16.E5M2.UNPACK_B R55, R55 ;  /* 0x00000037ff37723e */ /* 0x000fe400020004ff */
[----:B------:R-:W-:Y:S01]  /*8670*/  LOP3.LUT R57, R62, 0xff, RZ, 0xc0, !PT ;  /* 0x000000ff3e397812 */ /* 0x000fe200078ec0ff */
[----:B------:R-:W-:Y:S01]  /*8680*/  FFMA R124, R61, R85, R124 ;  /* 0x000000553d7c7223 */ /* 0x000fe2000000007c */
[----:B------:R-:W-:Y:S01]  /*8690*/  F2FP.F16.E5M2.UNPACK_B R62, R60 ;  /* 0x0000003cff3e723e */ /* 0x000fe200020004ff */
[----:B------:R-:W-:Y:S01]  /*86a0*/  HADD2.F32 R55, -RZ, R55.H0_H0 ;  /* 0x20000037ff377230 */ /* 0x000fe20000004100 */
[----:B------:R-:W-:Y:S02]  /*86b0*/  LOP3.LUT R60, R64, 0xff, RZ, 0xc0, !PT ;  /* 0x000000ff403c7812 */ /* 0x000fe400078ec0ff */
[----:B------:R-:W-:Y:S02]  /*86c0*/  F2FP.F16.E5M2.UNPACK_B R57, R57 ;  /* 0x00000039ff39723e */ /* 0x000fe400020004ff */
[----:B------:R-:W-:Y:S01]  /*86d0*/  F2FP.F16.E5M2.UNPACK_B R60, R60 ;  /* 0x0000003cff3c723e */ /* 0x000fe200020004ff */
[----:B------:R-:W-:Y:S01]  /*86e0*/  FFMA R122, R55, R85, R122 ;  /* 0x00000055377a7223 */ /* 0x000fe2000000007a */
[----:B------:R-:W-:Y:S01]  /*86f0*/  LOP3.LUT R111, R111, 0xff, RZ, 0xc0, !PT ;  /* 0x000000ff6f6f7812 */ /* 0x000fe200078ec0ff */
[----:B------:R-:W-:Y:S01]  /*8700*/  HADD2.F32 R57, -RZ, R57.H0_H0 ;  /* 0x20000039ff397230 */ /* 0x000fe20000004100 */
[----:B------:R-:W-:Y:S01]  /*8710*/  SHF.R.U32.HI R61, RZ, 0x10, R63 ;  /* 0x00000010ff3d7819 */ /* 0x000fe2000001163f */
[----:B------:R-:W-:Y:S01]  /*8720*/  HADD2.F32 R55, -RZ, R60.H0_H0 ;  /* 0x2000003cff377230 */ /* 0x000fe20000004100 */
[----:B------:R-:W-:Y:S01]  /*8730*/  F2FP.F16.E5M2.UNPACK_B R111, R111 ;  /* 0x0000006fff6f723e */ /* 0x000fe200020004ff */
[----:B------:R-:W-:Y:S01]  /*8740*/  HADD2.F32 R63, -RZ, R62.H0_H0 ;  /* 0x2000003eff3f7230 */ /* 0x000fe20000004100 */
[----:B------:R-:W-:Y:S01]  /*8750*/  LOP3.LUT R61, R61, 0xff, RZ, 0xc0, !PT ;  /* 0x000000ff3d3d7812 */ /* 0x000fe200078ec0ff */
[----:B------:R-:W-:Y:S01]  /*8760*/  FFMA R120, R57, R85, R120 ;  /* 0x0000005539787223 */ /* 0x000fe20000000078 */
[----:B------:R-:W-:Y:S01]  /*8770*/  LOP3.LUT R62, R52, 0xffff, RZ, 0xc0, !PT ;  /* 0x0000ffff343e7812 */ /* 0x000fe200078ec0ff */
[----:B------:R-:W-:Y:S01]  /*8780*/  HADD2.F32 R111, -RZ, R111.H0_H0 ;  /* 0x2000006fff6f7230 */ /* 0x000fe20000004100 */
[----:B------:R-:W-:Y:S01]  /*8790*/  F2FP.F16.E5M2.UNPACK_B R61, R61 ;  /* 0x0000003dff3d723e */ /* 0x000fe200020004ff */
[-C--:B------:R-:W-:Y:S01]  /*87a0*/  FFMA R114, R55, R85.reuse, R114 ;  /* 0x0000005537727223 */ /* 0x080fe20000000072 */
[----:B------:R-:W-:Y:S01]  /*87b0*/  LOP3.LUT R57, R53, 0xff, RZ, 0xc0, !PT ;  /* 0x000000ff35397812 */ /* 0x000fe200078ec0ff */
[----:B------:R-:W-:Y:S01]  /*87c0*/  FFMA R126, R63, R85, R126 ;  /* 0x000000553f7e7223 */ /* 0x000fe2000000007e */
[----:B------:R-:W-:Y:S01]  /*87d0*/  SHF.R.U32.HI R55, RZ, 0x8, R62 ;  /* 0x00000008ff377819 */ /* 0x000fe2000001163e */
[----:B------:R-:W-:-:S02]  /*87e0*/  HADD2.F32 R61, -RZ, R61.H0_H0 ;  /* 0x2000003dff3d7230 */ /* 0x000fc40000004100 */
[----:B------:R-:W-:Y:S01]  /*87f0*/  FFMA R2, R111, R85, R2 ;  /* 0x000000556f027223 */ /* 0x000fe20000000002 */
[----:B------:R-:W-:Y:S02]  /*8800*/  F2FP.F16.E5M2.UNPACK_B R57, R57 ;  /* 0x00000039ff39723e */ /* 0x000fe400020004ff */
[----:B------:R-:W-:Y:S01]  /*8810*/  F2FP.F16.E5M2.UNPACK_B R55, R55 ;  /* 0x00000037ff37723e */ /* 0x000fe200020004ff */
        /* <DEDUP_REMOVED lines=11> */
[----:B------:R-:W-:Y:S02]  /*88d0*/  F2FP.F16.E5M2.UNPACK_B R60, R111 ;  /* 0x0000006fff3c723e */ /* 0x000fe400020004ff */
[----:B------:R-:W-:Y:S02]  /*88e0*/  F2FP.F16.E5M2.UNPACK_B R57, R57 ;  /* 0x00000039ff39723e */ /* 0x000fe400020004ff */
[----:B------:R-:W-:Y:S01]  /*88f0*/  LOP3.LUT R55, R58, 0xff, RZ, 0xc0, !PT ;  /* 0x000000ff3a377812 */ /* 0x000fe200078ec0ff */
[----:B------:R-:W-:Y:S01]  /*8900*/  HADD2.F32 R63, -RZ, R60.H0_H0 ;  /* 0x2000003cff3f7230 */ /* 0x000fe20000004100 */
[----:B------:R-:W-:Y:S01]  /*8910*/  F2FP.F16.E5M2.UNPACK_B R52, R52 ;  /* 0x00000034ff34723e */ /* 0x000fe200020004ff */
[----:B------:R-:W-:Y:S01]  /*8920*/  HADD2.F32 R57, -RZ, R57.H0_H0 ;  /* 0x20000039ff397230 */ /* 0x000fe20000004100 */
[--C-:B------:R-:W-:Y:S02]  /*8930*/  SHF.R.U32.HI R62, RZ, 0x8, R53.reuse ;  /* 0x00000008ff3e7819 */ /* 0x100fe40000011635 */
[----:B------:R-:W-:Y:S01]  /*8940*/  F2FP.F16.E5M2.UNPACK_B R60, R55 ;  /* 0x00000037ff3c723e */ /* 0x000fe200020004ff */
[----:B------:R-:W-:Y:S01]  /*8950*/  HADD2.F32 R55, -RZ, R52.H0_H0 ;  /* 0x20000034ff377230 */ /* 0x000fe20000004100 */
[----:B------:R-:W-:Y:S01]  /*8960*/  SHF.R.U32.HI R61, RZ, 0x10, R53 ;  /* 0x00000010ff3d7819 */ /* 0x000fe20000011635 */
[-C--:B------:R-:W-:Y:S01]  /*8970*/  FFMA R122, R57, R85.reuse, R122 ;  /* 0x00000055397a7223 */ /* 0x080fe2000000007a */
[----:B------:R-:W-:Y:S01]  /*8980*/  LOP3.LUT R52, R62, 0xff, RZ, 0xc0, !PT ;  /* 0x000000ff3e347812 */ /* 0x000fe200078ec0ff */
[-C--:B------:R-:W-:Y:S01]  /*8990*/  FFMA R124, R63, R85.reuse, R124 ;  /* 0x000000553f7c7223 */ /* 0x080fe2000000007c */
[----:B------:R-:W-:Y:S01]  /*89a0*/  LOP3.LUT R57, R61, 0xff, RZ, 0xc0, !PT ;  /* 0x000000ff3d397812 */ /* 0x000fe200078ec0ff */
[----:B------:R-:W-:Y:S01]  /*89b0*/  HADD2.F32 R61, -RZ, R60.H0_H0 ;  /* 0x2000003cff3d7230 */ /* 0x000fe20000004100 */
[----:B------:R-:W-:Y:S01]  /*89c0*/  F2FP.F16.E5M2.UNPACK_B R52, R52 ;  /* 0x00000034ff34723e */ /* 0x000fe200020004ff */
[----:B------:R-:W-:Y:S01]  /*89d0*/  FFMA R120, R55, R85, R120 ;  /* 0x0000005537787223 */ /* 0x000fe20000000078 */
[----:B------:R-:W-:-:S02]  /*89e0*/  LOP3.LUT R60, R59, 0xff, RZ, 0xc0, !PT ;  /* 0x000000ff3b3c7812 */ /* 0x000fc400078ec0ff */
[--C-:B------:R-:W-:Y:S01]  /*89f0*/  SHF.R.U64 R110, R58, 0x8, R59.reuse ;  /* 0x000000083a6e7819 */ /* 0x100fe2000000123b */
[----:B------:R-:W-:Y:S01]  /*8a00*/  HADD2.F32 R55, -RZ, R52.H0_H0 ;  /* 0x20000034ff377230 */ /* 0x000fe20000004100 */
[----:B------:R-:W-:Y:S01]  /*8a10*/  F2FP.F16.E5M2.UNPACK_B R60, R60 ;  /* 0x0000003cff3c723e */ /* 0x000fe200020004ff */
[-C--:B------:R-:W-:Y:S01]  /*8a20*/  FFMA R126, R61, R85.reuse, R126 ;  /* 0x000000553d7e7223 */ /* 0x080fe2000000007e */
[C---:B------:R-:W-:Y:S01]  /*8a30*/  LOP3.LUT R52, R110.reuse, 0xff, RZ, 0xc0, !PT ;  /* 0x000000ff6e347812 */ /* 0x040fe200078ec0ff */
[----:B------:R-:W-:Y:S02]  /*8a40*/  IMAD.SHL.U32 R110, R110, 0x1000000, RZ ;  /* 0x010000006e6e7824 */ /* 0x000fe400078e00ff */
[----:B------:R-:W-:Y:S01]  /*8a50*/  FFMA R114, R55, R85, R114 ;  /* 0x0000005537727223 */ /* 0x000fe20000000072 */
[----:B------:R-:W-:Y:S01]  /*8a60*/  HADD2.F32 R55, -RZ, R60.H0_H0 ;  /* 0x2000003cff377230 */ /* 0x000fe20000004100 */
[----:B------:R-:W-:Y:S02]  /*8a70*/  F2FP.F16.E5M2.UNPACK_B R52, R52 ;  /* 0x00000034ff34723e */ /* 0x000fe400020004ff */
[----:B------:R-:W-:-:S02]  /*8a80*/  SHF.R.U64 R108, R58, 0x10, R59 ;  /* 0x000000103a6c7819 */ /* 0x000fc4000000123b */
[--C-:B------:R-:W-:Y:S01]  /*8a90*/  SHF.R.U32.HI R62, RZ, 0x8, R59.reuse ;  /* 0x00000008ff3e7819 */ /* 0x100fe2000001163b */
[----:B------:R-:W-:Y:S01]  /*8aa0*/  FFMA R128, R55, R85, R128 ;  /* 0x0000005537807223 */ /* 0x000fe20000000080 */
[----:B------:R-:W-:Y:S01]  /*8ab0*/  F2FP.F16.E5M2.UNPACK_B R57, R57 ;  /* 0x00000039ff39723e */ /* 0x000fe200020004ff */
[----:B------:R-:W-:Y:S01]  /*8ac0*/  HADD2.F32 R55, -RZ, R52.H0_H0 ;  /* 0x20000034ff377230 */ /* 0x000fe20000004100 */
[--C-:B------:R-:W-:Y:S02]  /*8ad0*/  SHF.R.U64 R64, R58, 0x18, R59.reuse ;  /* 0x000000183a407819 */ /* 0x100fe4000000123b */
[----:B------:R-:W-:Y:S01]  /*8ae0*/  SHF.R.U32.HI R61, RZ, 0x18, R59 ;  /* 0x00000018ff3d7819 */ /* 0x000fe2000001163b */
[----:B------:R-:W-:Y:S01]  /*8af0*/  HADD2.F32 R57, -RZ, R57.H0_H0 ;  /* 0x20000039ff397230 */ /* 0x000fe20000004100 */
[----:B------:R-:W-:Y:S01]  /*8b00*/  LOP3.LUT R52, R108, 0xff, RZ, 0xc0, !PT ;  /* 0x000000ff6c347812 */ /* 0x000fe200078ec0ff */
[----:B------:R-:W-:Y:S01]  /*8b10*/  FFMA R112, R55, R85, R112 ;  /* 0x0000005537707223 */ /* 0x000fe20000000070 */
[----:B------:R-:W-:-:S02]  /*8b20*/  LOP3.LUT R58, R62, 0xff, RZ, 0xc0, !PT ;  /* 0x000000ff3e3a7812 */ /* 0x000fc400078ec0ff */
[----:B------:R-:W-:Y:S01]  /*8b30*/  F2FP.F16.E5M2.UNPACK_B R60, R61 ;  /* 0x0000003dff3c723e */ /* 0x000fe200020004ff */
[-C--:B------:R-:W-:Y:S01]  /*8b40*/  FFMA R2, R57, R85.reuse, R2 ;  /* 0x0000005539027223 */ /* 0x080fe20000000002 */
[----:B------:R-:W-:Y:S02]  /*8b50*/  F2FP.F16.E5M2.UNPACK_B R52, R52 ;  /* 0x00000034ff34723e */ /* 0x000fe400020004ff */
[----:B------:R-:W-:Y:S01]  /*8b60*/  F2FP.F16.E5M2.UNPACK_B R58, R58 ;  /* 0x0000003aff3a723e */ /* 0x000fe200020004ff */
        /* <DEDUP_REMOVED lines=10> */
[----:B------:R-:W-:Y:S01]  /*8c10*/  F2FP.F16.E5M2.UNPACK_B R52, R52 ;  /* 0x00000034ff34723e */ /* 0x000fe200020004ff */
[----:B------:R-:W0:Y:S01]  /*8c20*/  SHFL.IDX PT, R61, R112, R77, 0x1f ;  /* 0x00001f4d703d7589 */ /* 0x000e2200000e0000 */
[----:B------:R-:W-:Y:S01]  /*8c30*/  IMAD.SHL.U32 R64, R64, 0x1000000, RZ ;  /* 0x0100000040407824 */ /* 0x000fe200078e00ff */
[----:B------:R-:W-:Y:S01]  /*8c40*/  F2FP.F16.E5M2.UNPACK_B R57, R57 ;  /* 0x00000039ff39723e */ /* 0x000fe200020004ff */
        /* <DEDUP_REMOVED lines=66> */
.L_x_347:
[----:B------:R-:W-:-:S05]  /*9070*/  IADD3 R0, P5, PT, R58, R50, RZ ;  /* 0x000000323a007210 */ /* 0x000fca0007fbe0ff */
[----:B------:R-:W-:Y:S01]  /*9080*/  IMAD.X R2, R59, 0x1, R51, P5 ;  /* 0x000000013b027824 */ /* 0x000fe200028e0633 */
[----:B------:R-:W-:-:S04]  /*9090*/  LEA R110, P5, R0, R116, 0x3 ;  /* 0x00000074006e7211 */ /* 0x000fc800078a18ff */
[----:B------:R-:W-:-:S06]  /*90a0*/  LEA.HI.X R111, R0, R101, R2, 0x3, P5 ;  /* 0x00000065006f7211 */ /* 0x000fcc00028f1c02 */
[----:B------:R-:W5:Y:S03]  /*90b0*/  LDG.E.64 R110, desc[UR6][R110.64] ;  /* 0x000000066e6e7981 */ /* 0x000f66000c1e1b00 */
.L_x_348:
[----:B------:R-:W-:Y:S05]  /*90c0*/  BSYNC.RECONVERGENT B0 ;  /* 0x0000000000007941 */ /* 0x000fea0003800200 */
.L_x_346:
        /* <DEDUP_REMOVED lines=18> */
.L_x_350:
[----:B------:R-:W-:Y:S02]  /*91f0*/  IMAD R63, R118, 0x9, RZ ;  /* 0x00000009763f7824 */ /* 0x000fe400078e02ff */
[----:B------:R-:W-:-:S04]  /*9200*/  IMAD.WIDE.U32 R60, R117, 0x9, R58 ;  /* 0x00000009753c7825 */ /* 0x000fc800078e003a */
[----:B------:R-:W-:Y:S01]  /*9210*/  IMAD.IADD R0, R63, 0x1, R61 ;  /* 0x000000013f007824 */ /* 0x000fe200078e023d */
[----:B------:R-:W-:-:S04]  /*9220*/  LEA R92, P5, R60, R116, 0x3 ;  /* 0x000000743c5c7211 */ /* 0x000fc800078a18ff */
[----:B------:R-:W-:-:S06]  /*9230*/  LEA.HI.X R93, R60, R101, R0, 0x3, P5 ;  /* 0x000000653c5d7211 */ /* 0x000fcc00028f1c00 */
[----:B------:R-:W5:Y:S03]  /*9240*/  LDG.E.64 R92, desc[UR6][R92.64] ;  /* 0x000000065c5c7981 */ /* 0x000f66000c1e1b00 */
.L_x_351:
[----:B------:R-:W-:Y:S05]  /*9250*/  BSYNC.RECONVERGENT B0 ;  /* 0x0000000000007941 */ /* 0x000fea0003800200 */
.L_x_349:
        /* <DEDUP_REMOVED lines=19> */
.L_x_353:
        /* <DEDUP_REMOVED lines=8> */
.L_x_354:
[----:B------:R-:W-:Y:S05]  /*9410*/  BSYNC.RECONVERGENT B0 ;  /* 0x0000000000007941 */ /* 0x000fea0003800200 */
.L_x_352:
        /* <DEDUP_REMOVED lines=19> */
.L_x_356:
        /* <DEDUP_REMOVED lines=8> */
.L_x_357:
[----:B------:R-:W-:Y:S05]  /*95d0*/  BSYNC.RECONVERGENT B0 ;  /* 0x0000000000007941 */ /* 0x000fea0003800200 */
.L_x_355:
        /* <DEDUP_REMOVED lines=18> */
.L_x_359:
        /* <DEDUP_REMOVED lines=8> */
.L_x_360:
[----:B------:R-:W-:Y:S05]  /*9780*/  BSYNC.RECONVERGENT B0 ;  /* 0x0000000000007941 */ /* 0x000fea0003800200 */
.L_x_358:
        /* <DEDUP_REMOVED lines=18> */
.L_x_362:
        /* <DEDUP_REMOVED lines=8> */
.L_x_363:
[----:B------:R-:W-:Y:S05]  /*9930*/  BSYNC.RECONVERGENT B0 ;  /* 0x0000000000007941 */ /* 0x000fea0003800200 */
.L_x_361:
        /* <DEDUP_REMOVED lines=18> */
.L_x_365:
        /* <DEDUP_REMOVED lines=8> */
.L_x_366:
[----:B------:R-:W-:Y:S05]  /*9ae0*/  BSYNC.RECONVERGENT B0 ;  /* 0x0000000000007941 */ /* 0x000fea0003800200 */
.L_x_364:
        /* <DEDUP_REMOVED lines=18> */
.L_x_368:
[----:B------:R-:W-:Y:S02]  /*9c10*/  IMAD R61, R118, 0xf, RZ ;  /* 0x0000000f763d7824 */ /* 0x000fe400078e02ff */
[----:B------:R-:W-:-:S04]  /*9c20*/  IMAD.WIDE.U32 R58, R117, 0xf, R58 ;  /* 0x0000000f753a7825 */ /* 0x000fc800078e003a */
[----:B------:R-:W-:Y:S01]  /*9c30*/  IMAD.IADD R0, R61, 0x1, R59 ;  /* 0x000000013d007824 */ /* 0x000fe200078e023b */
[----:B------:R-:W-:-:S04]  /*9c40*/  LEA R102, P0, R58, R116, 0x3 ;  /* 0x000000743a667211 */ /* 0x000fc800078018ff */
[----:B------:R-:W-:-:S06]  /*9c50*/  LEA.HI.X R103, R58, R101, R0, 0x3, P0 ;  /* 0x000000653a677211 */ /* 0x000fcc00000f1c00 */
[----:B------:R-:W5:Y:S03]  /*9c60*/  LDG.E.64 R102, desc[UR6][R102.64] ;  /* 0x0000000666667981 */ /* 0x000f66000c1e1b00 */
.L_x_369:
[----:B------:R-:W-:Y:S05]  /*9c70*/  BSYNC.RECONVERGENT B0 ;  /* 0x0000000000007941 */ /* 0x000fea0003800200 */
.L_x_367:
        /* <DEDUP_REMOVED lines=77> */
[----:B------:R-:W-:Y:S02]  /*a150*/  F2FP.F16.E5M2.UNPACK_B R2, R2 ;  /* 0x00000002ff02723e */ /* 0x000fe400020004ff */
[----:B------:R-:W-:Y:S02]  /*a160*/  SHF.R.U32.HI R132, RZ, 0x18, R83 ;  /* 0x00000018ff847819 */ /* 0x000fe40000011653 */
[----:B------:R-:W-:Y:S01]  /*a170*/  LOP3.LUT R125, R125, 0xffffff, R58, 0xc8, !PT ;  /* 0x00ffffff7d7d7812 */ /* 0x000fe200078ec83a */
[----:B------:R-:W-:Y:S01]  /*a180*/  HADD2.F32 R2, -RZ, R2.H0_H0 ;  /* 0x20000002ff027230 */ /* 0x000fe20000004100 */
[----:B------:R-:W-:Y:S02]  /*a190*/  SHF.R.U32.HI R139, RZ, 0x8, R87 ;  /* 0x00000008ff8b7819 */ /* 0x000fe40000011657 */
[----:B------:R-:W-:-:S02]  /*a1a0*/  LOP3.LUT R126, R126, 0xff, RZ, 0xc0, !PT ;  /* 0x000000ff7e7e7812 */ /* 0x000fc400078ec0ff */
[----:B------:R-:W-:Y:S01]  /*a1b0*/  F2FP.F16.E5M2.UNPACK_B R0, R0 ;  /* 0x00000000ff00723e */ /* 0x000fe200020004ff */
[-C--:B------:R-:W-:Y:S01]  /*a1c0*/  FFMA R2, R2, R85.reuse, RZ ;  /* 0x0000005502027223 */ /* 0x080fe200000000ff */
[----:B------:R-:W-:Y:S02]  /*a1d0*/  LOP3.LUT R58, R68, 0xff, RZ, 0xc0, !PT ;  /* 0x000000ff443a7812 */ /* 0x000fe400078ec0ff */
[----:B------:R-:W-:Y:S01]  /*a1e0*/  F2FP.F16.E5M2.UNPACK_B R60, R60 ;  /* 0x0000003cff3c723e */ /* 0x000fe200020004ff */
[----:B------:R-:W-:Y:S01]  /*a1f0*/  HADD2.F32 R0, -RZ, R0.H0_H0 ;  /* 0x20000000ff007230 */ /* 0x000fe20000004100 */
[----:B------:R-:W-:Y:S01]  /*a200*/  LOP3.LUT R124, R137, R124, R132, 0xfe, !PT ;  /* 0x0000007c897c7212 */ /* 0x000fe200078efe84 */
[----:B------:R-:W-:Y:S01]  /*a210*/  IMAD.U32 R137, R81, 0x10000, RZ ;  /* 0x0001000051897824 */ /* 0x000fe200078e00ff */
[----:B------:R-:W-:Y:S02]  /*a220*/  SHF.R.U32.HI R145, RZ, 0x18, R71 ;  /* 0x00000018ff917819 */ /* 0x000fe40000011647 */
[----:B------:R-:W-:Y:S01]  /*a230*/  LOP3.LUT R126, R126, 0xff00, R139, 0xf8, !PT ;  /* 0x0000ff007e7e7812 */ /* 0x000fe200078ef88b */
[----:B------:R-:W-:Y:S01]  /*a240*/  HADD2.F32 R139, -RZ, R60.H0_H0 ;  /* 0x2000003cff8b7230 */ /* 0x000fe20000004100 */
[----:B------:R-:W-:Y:S01]  /*a250*/  F2FP.F16.E5M2.UNPACK_B R58, R58 ;  /* 0x0000003aff3a723e */ /* 0x000fe200020004ff */
[----:B------:R-:W-:Y:S01]  /*a260*/  FFMA R0, R0, R85, RZ ;  /* 0x0000005500007223 */ /* 0x000fe200000000ff */
[----:B------:R-:W-:-:S02]  /*a270*/  F2FP.F16.E5M2.UNPACK_B R64, R145 ;  /* 0x00000091ff40723e */ /* 0x000fc400020004ff */
        /* <DEDUP_REMOVED lines=12> */
[----:B------:R-:W-:Y:S02]  /*a340*/  F2FP.F16.E5M2.UNPACK_B R137, R138 ;  /* 0x0000008aff89723e */ /* 0x000fe400020004ff */
[----:B------:R-:W-:Y:S02]  /*a350*/  F2FP.F16.E5M2.UNPACK_B R0, R0 ;  /* 0x00000000ff00723e */ /* 0x000fe400020004ff */
[----:B------:R-:W-:Y:S01]  /*a360*/  SHF.R.U64 R138, R68, 0x10, R69 ;  /* 0x00000010448a7819 */ /* 0x000fe20000001245 */
[----:B------:R-:W-:Y:S01]  /*a370*/  HADD2.F32 R139, -RZ, R137.H0_H0 ;  /* 0x20000089ff8b7230 */ /* 0x000fe20000004100 */
[----:B------:R-:W-:Y:S01]  /*a380*/  LOP3.LUT R141, R144, 0xff, RZ, 0xc0, !PT ;  /* 0x000000ff908d7812 */ /* 0x000fe200078ec0ff */
[----:B------:R-:W-:Y:S01]  /*a390*/  HADD2.F32 R0, -RZ, R0.H0_H0 ;  /* 0x20000000ff007230 */ /* 0x000fe20000004100 */
[----:B------:R-:W-:-:S02]  /*a3a0*/  F2FP.F16.E5M2.UNPACK_B R70, R64 ;  /* 0x00000040ff46723e */ /* 0x000fc400020004ff */
[----:B------:R-:W-:Y:S02]  /*a3b0*/  LOP3.LUT R64, R142, 0xff, RZ, 0xc0, !PT ;  /* 0x000000ff8e407812 */ /* 0x000fe400078ec0ff */
[----:B------:R-:W-:Y:S01]  /*a3c0*/  LOP3.LUT R150, R141, 0xff00, R138, 0xf8, !PT ;  /* 0x0000ff008d967812 */ /* 0x000fe200078ef88a */
[----:B------:R-:W-:Y:S01]  /*a3d0*/  IMAD.SHL.U32 R141, R72, 0x100, RZ ;  /* 0x00000100488d7824 */ /* 0x000fe200078e00ff */
[----:B------:R-:W-:Y:S01]  /*a3e0*/  LOP3.LUT R138, R138, 0xff, RZ, 0xc0, !PT ;  /* 0x000000ff8a8a7812 */ /* 0x000fe200078ec0ff */
[----:B------:R-:W-:Y:S01]  /*a3f0*/  HADD2.F32 R137, -RZ, R70.H0_H0 ;  /* 0x20000046ff897230 */ /* 0x000fe20000004100 */
[----:B------:R-:W-:Y:S01]  /*a400*/  F2FP.F16.E5M2.UNPACK_B R64, R64 ;  /* 0x00000040ff40723e */ /* 0x000fe200020004ff */
[-C--:B------:R-:W-:Y:S01]  /*a410*/  FFMA R70, R2, R85.reuse, RZ ;  /* 0x0000005502467223 */ /* 0x080fe200000000ff */
[----:B------:R-:W-:Y:S01]  /*a420*/  LOP3.LUT R142, R143, 0xff0000, R66, 0xf8, !PT ;  /* 0x00ff00008f8e7812 */ /* 0x000fe200078ef842 */
[-C--:B------:R-:W-:Y:S01]  /*a430*/  FFMA R2, R0, R85.reuse, RZ ;  /* 0x0000005500027223 */ /* 0x080fe200000000ff */
[----:B------:R-:W-:Y:S01]  /*a440*/  F2FP.F16.E5M2.UNPACK_B R138, R138 ;  /* 0x0000008aff8a723e */ /* 0x000fe200020004ff */
        /* <DEDUP_REMOVED lines=9> */
[----:B------:R-:W-:Y:S02]  /*a4e0*/  F2FP.F16.E5M2.UNPACK_B R0, R2 ;  /* 0x00000002ff00723e */ /* 0x000fe400020004ff */
[----:B------:R-:W-:Y:S02]  /*a4f0*/  LOP3.LUT R137, R66, 0xff, RZ, 0xc0, !PT ;  /* 0x000000ff42897812 */ /* 0x000fe400078ec0ff */
[----:B------:R-:W-:Y:S01]  /*a500*/  LOP3.LUT R2, R138, 0xff, RZ, 0xc0, !PT ;  /* 0x000000ff8a027812 */ /* 0x000fe200078ec0ff */
[----:B------:R-:W-:Y:S01]  /*a510*/  HADD2.F32 R0, -RZ, R0.H0_H0 ;  /* 0x20000000ff007230 */ /* 0x000fe20000004100 */
[----:B------:R-:W-:-:S02]  /*a520*/  LOP3.LUT R139, R71, 0xff, RZ, 0xc0, !PT ;  /* 0x000000ff478b7812 */ /* 0x000fc400078ec0ff */
[----:B------:R-:W-:Y:S02]  /*a530*/  F2FP.F16.E5M2.UNPACK_B R137, R137 ;  /* 0x00000089ff89723e */ /* 0x000fe400020004ff */
[----:B------:R-:W-:Y:S01]  /*a540*/  F2FP.F16.E5M2.UNPACK_B R2, R2 ;  /* 0x00000002ff02723e */ /* 0x000fe200020004ff */
        /* <DEDUP_REMOVED lines=13> */
[----:B------:R-:W-:Y:S02]  /*a620*/  F2FP.F16.E5M2.UNPACK_B R0, R2 ;  /* 0x00000002ff00723e */ /* 0x000fe400020004ff */
[----:B------:R-:W-:-:S02]  /*a630*/  LOP3.LUT R152, R152, 0xff, RZ, 0xc0, !PT ;  /* 0x000000ff98987812 */ /* 0x000fc400078ec0ff */
[----:B------:R-:W-:Y:S01]  /*a640*/  F2FP.F16.E5M2.UNPACK_B R137, R137 ;  /* 0x00000089ff89723e */ /* 0x000fe200020004ff */
        /* <DEDUP_REMOVED lines=9> */
[----:B------:R-:W-:-:S02]  /*a6e0*/  F2FP.F16.E5M2.UNPACK_B R2, R2 ;  /* 0x00000002ff02723e */ /* 0x000fc400020004ff */
[C-C-:B------:R-:W-:Y:S02]  /*a6f0*/  SHF.R.U64 R139, R66.reuse, 0x8, R67.reuse ;  /* 0x00000008428b7819 */ /* 0x140fe40000001243 */
[----:B------:R-:W-:Y:S01]  /*a700*/  F2FP.F16.E5M2.UNPACK_B R71, R71 ;  /* 0x00000047ff47723e */ /* 0x000fe200020004ff */
[----:B------:R-:W-:Y:S01]  /*a710*/  HADD2.F32 R0, -RZ, R2.H0_H0 ;  /* 0x20000002ff007230 */ /* 0x000fe20000004100 */
[----:B------:R-:W-:Y:S02]  /*a720*/  F2FP.F16.E5M2.UNPACK_B R69, R69 ;  /* 0x00000045ff45723e */ /* 0x000fe400020004ff */
[----:B------:R-:W-:Y:S01]  /*a730*/  LOP3.LUT R2, R139, 0xff, RZ, 0xc0, !PT ;  /* 0x000000ff8b027812 */ /* 0x000fe200078ec0ff */
[----:B------:R-:W-:Y:S01]  /*a740*/  HADD2.F32 R137, -RZ, R71.H0_H0 ;  /* 0x20000047ff897230 */ /* 0x000fe20000004100 */
[----:B------:R-:W-:Y:S01]  /*a750*/  SHF.R.U64 R71, R66, 0x10, R67 ;  /* 0x0000001042477819 */ /* 0x000fe20000001243 */
[----:B------:R-:W-:Y:S01]  /*a760*/  HADD2.F32 R69, -RZ, R69.H0_H0 ;  /* 0x20000045ff457230 */ /* 0x000fe20000004100 */
[----:B------:R-:W-:Y:S01]  /*a770*/  F2FP.F16.E5M2.UNPACK_B R135, R135 ;  /* 0x00000087ff87723e */ /* 0x000fe200020004ff */
[----:B------:R-:W-:Y:S01]  /*a780*/  FFMA R0, R0, R85, RZ ;  /* 0x0000005500007223 */ /* 0x000fe200000000ff */
[----:B------:R-:W-:-:S02]  /*a790*/  F2FP.F16.E5M2.UNPACK_B R2, R2 ;  /* 0x00000002ff02723e */ /* 0x000fc400020004ff */
        /* <DEDUP_REMOVED lines=8> */
[----:B------:R-:W-:Y:S01]  /*a820*/  F2FP.F16.E5M2.UNPACK_B R71, R71 ;  /* 0x00000047ff47723e */ /* 0x000fe200020004ff */
        /* <DEDUP_REMOVED lines=9> */
[----:B------:R-:W-:Y:S02]  /*a8c0*/  F2FP.F16.E5M2.UNPACK_B R66, R66 ;  /* 0x00000042ff42723e */ /* 0x000fe400020004ff */
[----:B------:R-:W-:-:S02]  /*a8d0*/  LOP3.LUT R67, R70, 0xff, RZ, 0xc0, !PT ;  /* 0x000000ff46437812 */ /* 0x000fc400078ec0ff */
[----:B------:R-:W-:Y:S02]  /*a8e0*/  LOP3.LUT R69, R69, 0xff, RZ, 0xc0, !PT ;  /* 0x000000ff45457812 */ /* 0x000fe400078ec0ff */
[----:B------:R-:W-:Y:S01]  /*a8f0*/  F2FP.F16.E5M2.UNPACK_B R68, R67 ;  /* 0x00000043ff44723e */ /* 0x000fe200020004ff */
[----:B------:R-:W-:Y:S01]  /*a900*/  HADD2.F32 R67, -RZ, R66.H0_H0 ;  /* 0x20000042ff437230 */ /* 0x000fe20000004100 */
[----:B------:R-:W-:Y:S02]  /*a910*/  F2FP.F16.E5M2.UNPACK_B R66, R69 ;  /* 0x00000045ff42723e */ /* 0x000fe400020004ff */
[----:B------:R-:W-:Y:S01]  /*a920*/  LOP3.LUT R71, R73, 0xff, RZ, 0xc0, !PT ;  /* 0x000000ff49477812 */ /* 0x000fe200078ec0ff */
[----:B------:R-:W-:Y:S01]  /*a930*/  HADD2.F32 R69, -RZ, R68.H0_H0 ;  /* 0x20000044ff457230 */ /* 0x000fe20000004100 */
[----:B------:R-:W-:Y:S01]  /*a940*/  LOP3.LUT R70, R72, 0xff, RZ, 0xc0, !PT ;  /* 0x000000ff48467812 */ /* 0x000fe200078ec0ff */
[----:B------:R-:W-:Y:S01]  /*a950*/  FFMA R138, R67, R85, R138 ;  /* 0x00000055438a7223 */ /* 0x000fe2000000008a */
[----:B------:R-:W-:Y:S01]  /*a960*/  HADD2.F32 R67, -RZ, R66.H0_H0 ;  /* 0x20000042ff437230 */ /* 0x000fe20000004100 */
[----:B------:R-:W-:Y:S01]  /*a970*/  F2FP.F16.E5M2.UNPACK_B R66, R71 ;  /* 0x00000047ff42723e */ /* 0x000fe200020004ff */
[----:B------:R-:W-:Y:S01]  /*a980*/  FFMA R136, R69, R85, R136 ;  /* 0x0000005545887223 */ /* 0x000fe20000000088 */
[----:B------:R-:W-:-:S02]  /*a990*/  F2FP.F16.E5M2.UNPACK_B R70, R70 ;  /* 0x00000046ff46723e */ /* 0x000fc400020004ff */
        /* <DEDUP_REMOVED lines=9> */
[----:B------:R-:W-:-:S02]  /*aa30*/  F2FP.F16.E5M2.UNPACK_B R67, R67 ;  /* 0x00000043ff43723e */ /* 0x000fc400020004ff */
[----:B------:R-:W-:Y:S02]  /*aa40*/  F2FP.F16.E5M2.UNPACK_B R69, R69 ;  /* 0x00000045ff45723e */ /* 0x000fe400020004ff */
[----:B------:R-:W-:Y:S01]  /*aa50*/  F2FP.F16.E5M2.UNPACK_B R134, R134 ;  /* 0x00000086ff86723e */ /* 0x000fe200020004ff */
        /* <DEDUP_REMOVED lines=12> */
[----:B------:R-:W-:Y:S02]  /*ab20*/  F2FP.F16.E5M2.UNPACK_B R73, R67 ;  /* 0x00000043ff49723e */ /* 0x000fe400020004ff */
[----:B------:R-:W-:Y:S02]  /*ab30*/  LOP3.LUT R67, R134, 0xff, RZ, 0xc0, !PT ;  /* 0x000000ff86437812 */ /* 0x000fe400078ec0ff */
[----:B------:R-:W-:Y:S01]  /*ab40*/  LOP3.LUT R71, R148, 0xff, RZ, 0xc0, !PT ;  /* 0x000000ff94477812 */ /* 0x000fe200078ec0ff */
[----:B------:R-:W-:Y:S01]  /*ab50*/  HADD2.F32 R73, -RZ, R73.H0_H0 ;  /* 0x20000049ff497230 */ /* 0x000fe20000004100 */
[----:B------:R-:W-:Y:S02]  /*ab60*/  F2FP.F16.E5M2.UNPACK_B R67, R67 ;  /* 0x00000043ff43723e */ /* 0x000fe400020004ff */
[----:B------:R-:W-:-:S02]  /*ab70*/  F2FP.F16.E5M2.UNPACK_B R71, R71 ;  /* 0x00000047ff47723e */ /* 0x000fc400020004ff */
[----:B------:R-:W-:Y:S01]  /*ab80*/  LOP3.LUT R69, R69, 0xff, RZ, 0xc0, !PT ;  /* 0x000000ff45457812 */ /* 0x000fe200078ec0ff */
[----:B------:R-:W-:Y:S01]  /*ab90*/  HADD2.F32 R67, -RZ, R67.H0_H0 ;  /* 0x20000043ff437230 */ /* 0x000fe20000004100 */
[----:B------:R-:W-:Y:S01]  /*aba0*/  LOP3.LUT R134, R83, 0xff, RZ, 0xc0, !PT ;  /* 0x000000ff53867812 */ /* 0x000fe200078ec0ff */
[----:B------:R-:W-:Y:S01]  /*abb0*/  HADD2.F32 R71, -RZ, R71.H0_H0 ;  /* 0x20000047ff477230 */ /* 0x000fe20000004100 */
[----:B------:R-:W-:Y:S01]  /*abc0*/  F2FP.F16.E5M2.UNPACK_B R69, R69 ;  /* 0x00000045ff45723e */ /* 0x000fe200020004ff */
[-C--:B------:R-:W-:Y:S01]  /*abd0*/  FFMA R144, R73, R85.reuse, R144 ;  /* 0x0000005549907223 */ /* 0x080fe20000000090 */
[----:B------:R-:W-:Y:S01]  /*abe0*/  F2FP.F16.E5M2.UNPACK_B R134, R134 ;  /* 0x00000086ff86723e */ /* 0x000fe200020004ff */
[-C--:B------:R-:W-:Y:S01]  /*abf0*/  FFMA R136, R67, R85.reuse, R136 ;  /* 0x0000005543887223 */ /* 0x080fe20000000088 */
[--C-:B------:R-:W-:Y:S01]  /*ac00*/  SHF.R.U64 R67, R82, 0x8, R83.reuse ;  /* 0x0000000852437819 */ /* 0x100fe20000001253 */
[----:B------:R-:W-:Y:S02]  /*ac10*/  HADD2.F32 R69, -RZ, R69.H0_H0 ;  /* 0x20000045ff457230 */ /* 0x000fe40000004100 */
[-C--:B------:R-:W-:Y:S01]  /*ac20*/  FFMA R138, R71, R85.reuse, R138 ;  /* 0x00000055478a7223 */ /* 0x080fe2000000008a */
[----:B------:R-:W-:Y:S01]  /*ac30*/  F2FP.F16.E5M2.UNPACK_B R132, R132 ;  /* 0x00000084ff84723e */ /* 0x000fe200020004ff */
[----:B------:R-:W-:Y:S01]  /*ac40*/  HADD2.F32 R71, -RZ, R134.H0_H0 ;  /* 0x20000086ff477230 */ /* 0x000fe20000004100 */
[----:B------:R-:W-:Y:S01]  /*ac50*/  SHF.R.U32.HI R73, RZ, 0x8, R83 ;  /* 0x00000008ff497819 */ /* 0x000fe20000011653 */
[-C--:B------:R-:W-:Y:S01]  /*ac60*/  FFMA R0, R69, R85.reuse, R0 ;  /* 0x0000005545007223 */ /* 0x080fe20000000000 */
[----:B------:R-:W-:Y:S01]  /*ac70*/  LOP3.LUT R67, R67, 0xff, RZ, 0xc0, !PT ;  /* 0x000000ff43437812 */ /* 0x000fe200078ec0ff */
[----:B------:R-:W-:Y:S01]  /*ac80*/  HADD2.F32 R69, -RZ, R132.H0_H0 ;  /* 0x20000084ff457230 */ /* 0x000fe20000004100 */
[----:B------:R-:W-:Y:S01]  /*ac90*/  LOP3.LUT R73, R73, 0xff, RZ, 0xc0, !PT ;  /* 0x000000ff49497812 */ /* 0x000fe200078ec0ff */
[----:B------:R-:W-:Y:S01]  /*aca0*/  FFMA R146, R71, R85, R146 ;  /* 0x0000005547927223 */ /* 0x000fe20000000092 */
[----:B------:R-:W-:-:S02]  /*acb0*/  F2FP.F16.E5M2.UNPACK_B R67, R67 ;  /* 0x00000043ff43723e */ /* 0x000fc400020004ff */
[C-C-:B------:R-:W-:Y:S01]  /*acc0*/  SHF.R.U64 R132, R82.reuse, 0x10, R83.reuse ;  /* 0x0000001052847819 */ /* 0x140fe20000001253 */
[----:B------:R-:W-:Y:S01]  /*acd0*/  FFMA R142, R69, R85, R142 ;  /* 0x00000055458e7223 */ /* 0x000fe2000000008e */
[----:B------:R-:W-:Y:S01]  /*ace0*/  SHF.R.U64 R71, R82, 0x18, R83 ;  /* 0x0000001852477819 */ /* 0x000fe20000001253 */
[----:B------:R-:W-:Y:S01]  /*acf0*/  HADD2.F32 R67, -RZ, R67.H0_H0 ;  /* 0x20000043ff437230 */ /* 0x000fe20000004100 */
[----:B------:R-:W-:Y:S02]  /*ad00*/  F2FP.F16.E5M2.UNPACK_B R73, R73 ;  /* 0x00000049ff49723e */ /* 0x000fe400020004ff */
[----:B------:R-:W-:Y:S02]  /*ad10*/  LOP3.LUT R82, R86, 0xff, RZ, 0xc0, !PT ;  /* 0x000000ff56527812 */ /* 0x000fe400078ec0ff */
[----:B------:R-:W-:Y:S01]  /*ad20*/  LOP3.LUT R69, R132, 0xff, RZ, 0xc0, !PT ;  /* 0x000000ff84457812 */ /* 0x000fe200078ec0ff */
[----:B------:R-:W-:Y:S01]  /*ad30*/  HADD2.F32 R73, -RZ, R73.H0_H0 ;  /* 0x20000049ff497230 */ /* 0x000fe20000004100 */
[----:B------:R-:W-:Y:S01]  /*ad40*/  F2FP.F16.E5M2.UNPACK_B R82, R82 ;  /* 0x00000052ff52723e */ /* 0x000fe200020004ff */
[----:B------:R-:W-:Y:S01]  /*ad50*/  FFMA R2, R67, R85, R2 ;  /* 0x0000005543027223 */ /* 0x000fe20000000002 */
[----:B------:R-:W-:-:S02]  /*ad60*/  LOP3.LUT R71, R71, 0xff, RZ, 0xc0, !PT ;  /* 0x000000ff47477812 */ /* 0x000fc400078ec0ff */
[----:B------:R-:W-:Y:S01]  /*ad70*/  F2FP.F16.E5M2.UNPACK_B R69, R69 ;  /* 0x00000045ff45723e */ /* 0x000fe200020004ff */
[----:B------:R-:W-:Y:S02]  /*ad80*/  HADD2.F32 R67, -RZ, R82.H0_H0 ;  /* 0x20000052ff437230 */ /* 0x000fe40000004100 */
[----:B------:R-:W-:Y:S01]  /*ad90*/  FFMA R136, R73, R85, R136 ;  /* 0x0000005549887223 */ /* 0x000fe20000000088 */
[----:B------:R-:W-:Y:S02]  /*ada0*/  F2FP.F16.E5M2.UNPACK_B R71, R71 ;  /* 0x00000047ff47723e */ /* 0x000fe400020004ff */
        /* <DEDUP_REMOVED lines=8> */
[----:B------:R-:W-:Y:S02]  /*ae30*/  F2FP.F16.E5M2.UNPACK_B R67, R67 ;  /* 0x00000043ff43723e */ /* 0x000fe400020004ff */
[----:B------:R-:W-:Y:S02]  /*ae40*/  F2FP.F16.E5M2.UNPACK_B R71, R69 ;  /* 0x00000045ff47723e */ /* 0x000fe400020004ff */
        /* <DEDUP_REMOVED lines=8> */
[----:B------:R-:W-:-:S02]  /*aed0*/  F2FP.F16.E5M2.UNPACK_B R119, R119 ;  /* 0x00000077ff77723e */ /* 0x000fc400020004ff */
[----:B------:R-:W-:Y:S02]  /*aee0*/  LOP3.LUT R71, R86, 0xff, RZ, 0xc0, !PT ;  /* 0x000000ff56477812 */ /* 0x000fe400078ec0ff */
[----:B------:R-:W-:Y:S01]  /*aef0*/  LOP3.LUT R67, R67, 0xff, RZ, 0xc0, !PT ;  /* 0x000000ff43437812 */ /* 0x000fe200078ec0ff */
[----:B------:R-:W-:Y:S01]  /*af00*/  HADD2.F32 R119, -RZ, R119.H0_H0 ;  /* 0x20000077ff777230 */ /* 0x000fe20000004100 */
[----:B------:R-:W-:Y:S02]  /*af10*/  F2FP.F16.E5M2.UNPACK_B R71, R71 ;  /* 0x00000047ff47723e */ /* 0x000fe400020004ff */
[----:B------:R-:W-:Y:S02]  /*af20*/  F2FP.F16.E5M2.UNPACK_B R67, R67 ;  /* 0x00000043ff43723e */ /* 0x000fe400020004ff */
[----:B------:R-:W-:Y:S01]  /*af30*/  LOP3.LUT R82, R81, 0xff, RZ, 0xc0, !PT ;  /* 0x000000ff51527812 */ /* 0x000fe200078ec0ff */
[----:B------:R-:W-:Y:S01]  /*af40*/  HADD2.F32 R71, -RZ, R71.H0_H0 ;  /* 0x20000047ff477230 */ /* 0x000fe20000004100 */
[----:B------:R-:W-:Y:S01]  /*af50*/  F2FP.F16.E5M2.UNPACK_B R130, R130 ;  /* 0x00000082ff82723e */ /* 0x000fe200020004ff */
[-C--:B------:R-:W-:Y:S01]  /*af60*/  FFMA R2, R119, R85.reuse, R2 ;  /* 0x0000005577027223 */ /* 0x080fe20000000002 */
[----:B------:R-:W-:Y:S01]  /*af70*/  LOP3.LUT R69, R69, 0xff, RZ, 0xc0, !PT ;  /* 0x000000ff45457812 */ /* 0x000fe200078ec0ff */
[----:B------:R-:W-:Y:S01]  /*af80*/  HADD2.F32 R67, -RZ, R67.H0_H0 ;  /* 0x20000043ff437230 */ /* 0x000fe20000004100 */
[----:B------:R-:W-:Y:S01]  /*af90*/  LOP3.LUT R80, R80, 0xff, RZ, 0xc0, !PT ;  /* 0x000000ff50507812 */ /* 0x000fe200078ec0ff */
[----:B------:R-:W0:Y:S01]  /*afa0*/  S2R R119, SR_TID.X ;  /* 0x0000000000777919 */ /* 0x000e220000002100 */
[----:B------:R-:W-:Y:S01]  /*afb0*/  F2FP.F16.E5M2.UNPACK_B R82, R82 ;  /* 0x00000052ff52723e */ /* 0x000fe200020004ff */
[----:B------:R-:W-:Y:S01]  /*afc0*/  HADD2.F32 R73, -RZ, R130.H0_H0 ;  /* 0x20000082ff497230 */ /* 0x000fe20000004100 */
[----:B------:R-:W-:Y:S01]  /*afd0*/  LOP3.LUT R70, R141, 0xff000000, R72, 0xf8, !PT ;  /* 0xff0000008d467812 */ /* 0x000fe200078ef848 */
[----:B------:R-:W-:Y:S01]  /*afe0*/  FFMA R138, R71, R85, R138 ;  /* 0x00000055478a7223 */ /* 0x000fe2000000008a */
[----:B------:R-:W-:Y:S01]  /*aff0*/  F2FP.F16.E5M2.UNPACK_B R69, R69 ;  /* 0x00000045ff45723e */ /* 0x000fe200020004ff */
[----:B------:R-:W-:Y:S01]  /*b000*/  HADD2.F32 R71, -RZ, R82.H0_H0 ;  /* 0x20000052ff477230 */ /* 0x000fe20000004100 */
[----:B------:R-:W-:Y:S01]  /*b010*/  SHF.R.U32.HI R141, RZ, 0x18, R81 ;  /* 0x00000018ff8d7819 */ /* 0x000fe20000011651 */
[----:B------:R-:W-:Y:S01]  /*b020*/  FFMA R136, R67, R85, R136 ;  /* 0x0000005543887223 */ /* 0x000fe20000000088 */
[----:B------:R-:W-:Y:S01]  /*b030*/  F2FP.F16.E5M2.UNPACK_B R80, R80 ;  /* 0x00000050ff50723e */ /* 0x000fe200020004ff */
[----:B------:R-:W-:Y:S01]  /*b040*/  HADD2.F32 R69, -RZ, R69.H0_H0 ;  /* 0x20000045ff457230 */ /* 0x000fe20000004100 */
[----:B------:R-:W-:Y:S01]  /*b050*/  F2FP.F16.E5M2.UNPACK_B R67, R141 ;  /* 0x0000008dff43723e */ /* 0x000fe200020004ff */
        /* <DEDUP_REMOVED lines=12> */
[----:B------:R-:W-:Y:S02]  /*b120*/  F2FP.F16.E5M2.UNPACK_B R73, R71 ;  /* 0x00000047ff49723e */ /* 0x000fe400020004ff */
[----:B------:R-:W-:-:S02]  /*b130*/  LOP3.LUT R71, R139, 0xff, RZ, 0xc0, !PT ;  /* 0x000000ff8b477812 */ /* 0x000fc400078ec0ff */
[----:B------:R-:W-:Y:S01]  /*b140*/  F2FP.F16.E5M2.UNPACK_B R133, R133 ;  /* 0x00000085ff85723e */ /* 0x000fe200020004ff */
[----:B------:R-:W-:Y:S01]  /*b150*/  HADD2.F32 R73, -RZ, R73.H0_H0 ;  /* 0x20000049ff497230 */ /* 0x000fe20000004100 */
[----:B------:R-:W-:Y:S02]  /*b160*/  LOP3.LUT R69, R69, 0xff, RZ, 0xc0, !PT ;  /* 0x000000ff45457812 */ /* 0x000fe400078ec0ff */
[----:B------:R-:W-:Y:S01]  /*b170*/  SHF.R.U32.HI R67, RZ, 0x10, R81 ;  /* 0x00000010ff437819 */ /* 0x000fe20000011651 */
[----:B------:R-:W-:Y:S01]  /*b180*/  HADD2.F32 R133, -RZ, R133.H0_H0 ;  /* 0x20000085ff857230 */ /* 0x000fe20000004100 */
[----:B------:R-:W-:Y:S01]  /*b190*/  F2FP.F16.E5M2.UNPACK_B R65, R65 ;  /* 0x00000041ff41723e */ /* 0x000fe200020004ff */
[----:B------:R-:W-:Y:S01]  /*b1a0*/  FFMA R83, R73, R85, R146 ;  /* 0x0000005549537223 */ /* 0x000fe20000000092 */
[----:B------:R-:W-:Y:S02]  /*b1b0*/  LOP3.LUT R131, R131, 0xff, RZ, 0xc0, !PT ;  /* 0x000000ff83837812 */ /* 0x000fe400078ec0ff */
[----:B------:R-:W-:Y:S01]  /*b1c0*/  F2FP.F16.E5M2.UNPACK_B R71, R71 ;  /* 0x00000047ff47723e */ /* 0x000fe200020004ff */
[----:B------:R-:W-:Y:S01]  /*b1d0*/  HADD2.F32 R65, -RZ, R65.H0_H0 ;  /* 0x20000041ff417230 */ /* 0x000fe20000004100 */
[----:B------:R-:W-:Y:S01]  /*b1e0*/  F2FP.F16.E5M2.UNPACK_B R69, R69 ;  /* 0x00000045ff45723e */ /* 0x000fe200020004ff */
[-C--:B------:R-:W-:Y:S01]  /*b1f0*/  FFMA R0, R133, R85.reuse, R0 ;  /* 0x0000005585007223 */ /* 0x080fe20000000000 */
[----:B------:R-:W-:Y:S01]  /*b200*/  LOP3.LUT R67, R67, 0xff, RZ, 0xc0, !PT ;  /* 0x000000ff43437812 */ /* 0x000fe200078ec0ff */
[----:B------:R-:W-:Y:S01]  /*b210*/  HADD2.F32 R71, -RZ, R71.H0_H0 ;  /* 0x20000047ff477230 */ /* 0x000fe20000004100 */
[--C-:B------:R-:W-:Y:S01]  /*b220*/  SHF.R.U32.HI R80, RZ, 0x18, R79.reuse ;  /* 0x00000018ff507819 */ /* 0x100fe2000001164f */
[----:B------:R-:W-:Y:S01]  /*b230*/  HADD2.F32 R69, -RZ, R69.H0_H0 ;  /* 0x20000045ff457230 */ /* 0x000fe20000004100 */
[--C-:B------:R-:W-:Y:S01]  /*b240*/  SHF.R.U32.HI R132, RZ, 0x8, R79.reuse ;  /* 0x00000008ff847819 */ /* 0x100fe2000001164f */
[----:B------:R-:W-:Y:S01]  /*b250*/  FFMA R136, R65, R85, R136 ;  /* 0x0000005541887223 */ /* 0x000fe20000000088 */
        /* <DEDUP_REMOVED lines=10> */
[----:B------:R-:W-:Y:S01]  /*b300*/  LOP3.LUT R72, R137, 0xff000000, R148, 0xf8, !PT ;  /* 0xff00000089487812 */ /* 0x000fe200078ef894 */
[----:B------:R-:W-:Y:S01]  /*b310*/  FFMA R138, R131, R85, R138 ;  /* 0x00000055838a7223 */ /* 0x000fe2000000008a */
[----:B------:R-:W-:Y:S01]  /*b320*/  F2FP.F16.E5M2.UNPACK_B R2, R73 ;  /* 0x00000049ff02723e */ /* 0x000fe200020004ff */
[-C--:B------:R-:W-:Y:S01]  /*b330*/  FFMA R0, R67, R85.reuse, R0 ;  /* 0x0000005543007223 */ /* 0x080fe20000000000 */
[C-C-:B------:R-:W-:Y:S01]  /*b340*/  SHF.R.U64 R137, R78.reuse, 0x10, R79.reuse ;  /* 0x000000104e897819 */ /* 0x140fe2000000124f */
[----:B------:R-:W-:Y:S01]  /*b350*/  FFMA R131, R65, R85, R142 ;  /* 0x0000005541837223 */ /* 0x000fe2000000008e */
[--C-:B------:R-:W-:Y:S01]  /*b360*/  SHF.R.U64 R134, R78, 0x18, R79.reuse ;  /* 0x000000184e867819 */ /* 0x100fe2000000124f */
[----:B------:R-:W-:Y:S01]  /*b370*/  HADD2.F32 R87, -RZ, R2.H0_H0 ;  /* 0x20000002ff577230 */ /* 0x000fe20000004100 */
[----:B------:R-:W-:-:S02]  /*b380*/  SHF.R.U32.HI R130, RZ, 0x10, R79 ;  /* 0x00000010ff827819 */ /* 0x000fc4000001164f */
[----:B0-----:R-:W-:Y:S02]  /*b390*/  IADD3 R76, PT, PT, R76, 0x3, R119 ;  /* 0x000000034c4c7810 */ /* 0x001fe40007ffe077 */
[----:B------:R-:W-:Y:S01]  /*b3a0*/  F2FP.F16.E5M2.UNPACK_B R129, R129 ;  /* 0x00000081ff81723e */ /* 0x000fe200020004ff */
        /* <DEDUP_REMOVED lines=9> */
[----:B------:R-:W-:Y:S02]  /*b440*/  F2FP.F16.E5M2.UNPACK_B R69, R69 ;  /* 0x00000045ff45723e */ /* 0x000fe400020004ff */
[----:B------:R-:W-:Y:S01]  /*b450*/  F2FP.F16.E5M2.UNPACK_B R65, R65 ;  /* 0x00000041ff41723e */ /* 0x000fe200020004ff */
[----:B------:R-:W0:Y:S01]  /*b460*/  SHFL.IDX PT, R86, R83, R76, 0x1f ;  /* 0x00001f4c53567589 */ /* 0x000e2200000e0000 */
[----:B------:R-:W-:Y:S01]  /*b470*/  F2FP.F16.E5M2.UNPACK_B R67, R67 ;  /* 0x00000043ff43723e */ /* 0x000fe200020004ff */
[----:B------:R-:W-:Y:S01]  /*b480*/  HADD2.F32 R69, -RZ, R69.H0_H0 ;  /* 0x20000045ff457230 */ /* 0x000fe20000004100 */
[----:B------:R-:W-:Y:S01]  /*b490*/  F2FP.F16.E5M2.UNPACK_B R80, R80 ;  /* 0x00000050ff50723e */ /* 0x000fe200020004ff */
        /* <DEDUP_REMOVED lines=71> */
.L_x_371:
[----:B------:R-:W-:-:S05]  /*b910*/  IADD3 R0, P5, PT, R76, R50, RZ ;  /* 0x000000324c007210 */ /* 0x000fca0007fbe0ff */
[----:B------:R-:W-:Y:S01]  /*b920*/  IMAD.X R2, R77, 0x1, R51, P5 ;  /* 0x000000014d027824 */ /* 0x000fe200028e0633 */
[----:B------:R-:W-:-:S04]  /*b930*/  LEA R130, P5, R0, R116, 0x3 ;  /* 0x0000007400827211 */ /* 0x000fc800078a18ff */
[----:B------:R-:W-:-:S06]  /*b940*/  LEA.HI.X R131, R0, R101, R2, 0x3, P5 ;  /* 0x0000006500837211 */ /* 0x000fcc00028f1c02 */
[----:B------:R-:W5:Y:S03]  /*b950*/  LDG.E.64 R130, desc[UR6][R130.64] ;  /* 0x0000000682827981 */ /* 0x000f66000c1e1b00 */
.L_x_372:
[----:B------:R-:W-:Y:S05]  /*b960*/  BSYNC.RECONVERGENT B0 ;  /* 0x0000000000007941 */ /* 0x000fea0003800200 */
.L_x_370:
        /* <DEDUP_REMOVED lines=19> */
.L_x_374:
[----:B------:R-:W-:Y:S02]  /*baa0*/  IMAD R75, R118, 0x9, RZ ;  /* 0x00000009764b7824 */ /* 0x000fe400078e02ff */
[----:B------:R-:W-:-:S04]  /*bab0*/  IMAD.WIDE.U32 R78, R117, 0x9, R76 ;  /* 0x00000009754e7825 */ /* 0x000fc800078e004c */
[----:B------:R-:W-:Y:S01]  /*bac0*/  IMAD.IADD R0, R75, 0x1, R79 ;  /* 0x000000014b007824 */ /* 0x000fe200078e024f */
[----:B------:R-:W-:-:S04]  /*bad0*/  LEA R128, P5, R78, R116, 0x3 ;  /* 0x000000744e807211 */ /* 0x000fc800078a18ff */
[----:B------:R-:W-:-:S06]  /*bae0*/  LEA.HI.X R129, R78, R101, R0, 0x3, P5 ;  /* 0x000000654e817211 */ /* 0x000fcc00028f1c00 */
[----:B------:R-:W5:Y:S03]  /*baf0*/  LDG.E.64 R128, desc[UR6][R128.64] ;  /* 0x0000000680807981 */ /* 0x000f66000c1e1b00 */
.L_x_375:
[----:B------:R-:W-:Y:S05]  /*bb00*/  BSYNC.RECONVERGENT B0 ;  /* 0x0000000000007941 */ /* 0x000fea0003800200 */
.L_x_373:
        /* <DEDUP_REMOVED lines=20> */
.L_x_377:
        /* <DEDUP_REMOVED lines=8> */
.L_x_378:
[----:B------:R-:W-:Y:S05]  /*bcd0*/  BSYNC.RECONVERGENT B0 ;  /* 0x0000000000007941 */ /* 0x000fea0003800200 */
.L_x_376:
        /* <DEDUP_REMOVED lines=20> */
.L_x_380:
        /* <DEDUP_REMOVED lines=8> */
.L_x_381:
[----:B------:R-:W-:Y:S05]  /*bea0*/  BSYNC.RECONVERGENT B0 ;  /* 0x0000000000007941 */ /* 0x000fea0003800200 */
.L_x_379:
        /* <DEDUP_REMOVED lines=19> */
.L_x_383:
        /* <DEDUP_REMOVED lines=8> */
.L_x_384:
[----:B------:R-:W-:Y:S05]  /*c060*/  BSYNC.RECONVERGENT B0 ;  /* 0x0000000000007941 */ /* 0x000fea0003800200 */
.L_x_382:
        /* <DEDUP_REMOVED lines=19> */
.L_x_386:
        /* <DEDUP_REMOVED lines=8> */
.L_x_387:
[----:B------:R-:W-:Y:S05]  /*c220*/  BSYNC.RECONVERGENT B0 ;  /* 0x0000000000007941 */ /* 0x000fea0003800200 */
.L_x_385:
        /* <DEDUP_REMOVED lines=19> */
.L_x_389:
        /* <DEDUP_REMOVED lines=8> */
.L_x_390:
[----:B------:R-:W-:Y:S05]  /*c3e0*/  BSYNC.RECONVERGENT B0 ;  /* 0x0000000000007941 */ /* 0x000fea0003800200 */
.L_x_388:
        /* <DEDUP_REMOVED lines=19> */
.L_x_392:
[----:B------:R-:W-:Y:S02]  /*c520*/  IMAD R75, R118, 0xf, RZ ;  /* 0x0000000f764b7824 */ /* 0x000fe400078e02ff */
[----:B------:R-:W-:-:S04]  /*c530*/  IMAD.WIDE.U32 R76, R117, 0xf, R76 ;  /* 0x0000000f754c7825 */ /* 0x000fc800078e004c */
[----:B------:R-:W-:Y:S01]  /*c540*/  IMAD.IADD R0, R75, 0x1, R77 ;  /* 0x000000014b007824 */ /* 0x000fe200078e024d */
[----:B------:R-:W-:-:S04]  /*c550*/  LEA R142, P0, R76, R116, 0x3 ;  /* 0x000000744c8e7211 */ /* 0x000fc800078018ff */
[----:B------:R-:W-:-:S06]  /*c560*/  LEA.HI.X R143, R76, R101, R0, 0x3, P0 ;  /* 0x000000654c8f7211 */ /* 0x000fcc00000f1c00 */
[----:B------:R-:W5:Y:S03]  /*c570*/  LDG.E.64 R142, desc[UR6][R142.64] ;  /* 0x000000068e8e7981 */ /* 0x000f66000c1e1b00 */
.L_x_393:
[----:B------:R-:W-:Y:S05]  /*c580*/  BSYNC.RECONVERGENT B0 ;  /* 0x0000000000007941 */ /* 0x000fea0003800200 */
.L_x_391:
        /* <DEDUP_REMOVED lines=67> */
[----:B------:R-:W-:Y:S02]  /*c9c0*/  F2FP.F16.E5M2.UNPACK_B R0, R0 ;  /* 0x00000000ff00723e */ /* 0x000fe400020004ff */
[----:B------:R-:W-:Y:S02]  /*c9d0*/  IADD3 R87, P0, P1, R50, R76, R50 ;  /* 0x0000004c32577210 */ /* 0x000fe4000791e032 */
[----:B------:R-:W-:Y:S01]  /*c9e0*/  SHF.R.U64 R155, R92, 0x8, R93 ;  /* 0x000000085c9b7819 */ /* 0x000fe2000000125d */
[----:B------:R-:W-:Y:S01]  /*c9f0*/  HADD2.F32 R0, -RZ, R0.H0_H0 ;  /* 0x20000000ff007230 */ /* 0x000fe20000004100 */
[----:B------:R-:W-:Y:S02]  /*ca00*/  LOP3.LUT R80, R156, 0xff, RZ, 0xc0, !PT ;  /* 0x000000ff9c507812 */ /* 0x000fe400078ec0ff */
[----:B------:R-:W-:-:S02]  /*ca10*/  SHF.R.U32.HI R144, RZ, 0x18, R109 ;  /* 0x00000018ff907819 */ /* 0x000fc4000001166d */
[----:B------:R-:W-:Y:S01]  /*ca20*/  LOP3.LUT R76, R93, 0xff, RZ, 0xc0, !PT ;  /* 0x000000ff5d4c7812 */ /* 0x000fe200078ec0ff */
[-C--:B------:R-:W-:Y:S01]  /*ca30*/  FFMA R0, R0, R85.reuse, RZ ;  /* 0x0000005500007223 */ /* 0x080fe200000000ff */
[----:B------:R-:W-:Y:S02]  /*ca40*/  F2FP.F16.E5M2.UNPACK_B R2, R2 ;  /* 0x00000002ff02723e */ /* 0x000fe400020004ff */
[----:B------:R-:W-:Y:S02]  /*ca50*/  F2FP.F16.E5M2.UNPACK_B R74, R74 ;  /* 0x0000004aff4a723e */ /* 0x000fe400020004ff */
[----:B------:R-:W-:Y:S01]  /*ca60*/  SHF.R.U32.HI R145, RZ, 0x8, R109 ;  /* 0x00000008ff917819 */ /* 0x000fe2000001166d */
[----:B------:R-:W-:Y:S01]  /*ca70*/  HADD2.F32 R2, -RZ, R2.H0_H0 ;  /* 0x20000002ff027230 */ /* 0x000fe20000004100 */
[----:B------:R-:W-:Y:S01]  /*ca80*/  LOP3.LUT R132, R132, 0xff, RZ, 0xc0, !PT ;  /* 0x000000ff84847812 */ /* 0x000fe200078ec0ff */
[----:B------:R-:W-:Y:S01]  /*ca90*/  HADD2.F32 R147, -RZ, R74.H0_H0 ;  /* 0x2000004aff937230 */ /* 0x000fe20000004100 */
[----:B------:R-:W-:Y:S01]  /*caa0*/  LOP3.LUT R155, R80, 0xff00, R155, 0xf8, !PT ;  /* 0x0000ff00509b7812 */ /* 0x000fe200078ef89b */
[----:B------:R-:W-:Y:S01]  /*cab0*/  IMAD.SHL.U32 R80, R144, 0x100, RZ ;  /* 0x0000010090507824 */ /* 0x000fe200078e00ff */
[----:B------:R-:W-:Y:S01]  /*cac0*/  F2FP.F16.E5M2.UNPACK_B R76, R76 ;  /* 0x0000004cff4c723e */ /* 0x000fe200020004ff */
        /* <DEDUP_REMOVED lines=12> */
[----:B------:R-:W-:Y:S02]  /*cb90*/  F2FP.F16.E5M2.UNPACK_B R2, R157 ;  /* 0x0000009dff02723e */ /* 0x000fe400020004ff */
[----:B------:R-:W-:-:S02]  /*cba0*/  SHF.R.U32.HI R74, RZ, 0x8, R74 ;  /* 0x00000008ff4a7819 */ /* 0x000fc4000001164a */
[----:B------:R-:W-:Y:S01]  /*cbb0*/  F2FP.F16.E5M2.UNPACK_B R0, R0 ;  /* 0x00000000ff00723e */ /* 0x000fe200020004ff */
[----:B------:R-:W-:Y:S01]  /*cbc0*/  HADD2.F32 R2, -RZ, R2.H0_H0 ;  /* 0x20000002ff027230 */ /* 0x000fe20000004100 */
[----:B------:R-:W-:Y:S02]  /*cbd0*/  F2FP.F16.E5M2.UNPACK_B R147, R153 ;  /* 0x00000099ff93723e */ /* 0x000fe400020004ff */
[----:B------:R-:W-:Y:S01]  /*cbe0*/  F2FP.F16.E5M2.UNPACK_B R80, R74 ;  /* 0x0000004aff50723e */ /* 0x000fe200020004ff */
        /* <DEDUP_REMOVED lines=18> */
[----:B------:R-:W-:Y:S02]  /*cd10*/  F2FP.F16.E5M2.UNPACK_B R2, R2 ;  /* 0x00000002ff02723e */ /* 0x000fe400020004ff */
        /* <DEDUP_REMOVED lines=8> */
[----:B------:R-:W-:-:S02]  /*cda0*/  F2FP.F16.E5M2.UNPACK_B R148, R147 ;  /* 0x00000093ff94723e */ /* 0x000fc400020004ff */
[----:B------:R-:W-:Y:S02]  /*cdb0*/  LOP3.LUT R80, R151, 0xff000000, R80, 0xf8, !PT ;  /* 0xff00000097507812 */ /* 0x000fe400078ef850 */
[----:B------:R-:W-:Y:S01]  /*cdc0*/  F2FP.F16.E5M2.UNPACK_B R151, R149 ;  /* 0x00000095ff97723e */ /* 0x000fe200020004ff */
[----:B------:R-:W-:Y:S01]  /*cdd0*/  HADD2.F32 R149, -RZ, R148.H0_H0 ;  /* 0x20000094ff957230 */ /* 0x000fe20000004100 */
[----:B------:R-:W-:Y:S02]  /*cde0*/  F2FP.F16.E5M2.UNPACK_B R0, R0 ;  /* 0x00000000ff00723e */ /* 0x000fe400020004ff */
[----:B------:R-:W-:Y:S01]  /*cdf0*/  F2FP.F16.E5M2.UNPACK_B R92, R92 ;  /* 0x0000005cff5c723e */ /* 0x000fe200020004ff */
        /* <DEDUP_REMOVED lines=8> */
[----:B------:R-:W-:-:S02]  /*ce80*/  F2FP.F16.E5M2.UNPACK_B R2, R2 ;  /* 0x00000002ff02723e */ /* 0x000fc400020004ff */
        /* <DEDUP_REMOVED lines=11> */
[----:B------:R-:W-:Y:S02]  /*cf40*/  F2FP.F16.E5M2.UNPACK_B R2, R2 ;  /* 0x00000002ff02723e */ /* 0x000fe400020004ff */
[----:B------:R-:W-:Y:S02]  /*cf50*/  LOP3.LUT R160, R160, 0xff00, R147, 0xf8, !PT ;  /* 0x0000ff00a0a07812 */ /* 0x000fe400078ef893 */
[----:B------:R-:W-:Y:S01]  /*cf60*/  LOP3.LUT R93, R147, 0xff, RZ, 0xc0, !PT ;  /* 0x000000ff935d7812 */ /* 0x000fe200078ec0ff */
[----:B------:R-:W-:Y:S01]  /*cf70*/  HADD2.F32 R2, -RZ, R2.H0_H0 ;  /* 0x20000002ff027230 */ /* 0x000fe20000004100 */
[----:B------:R-:W-:-:S02]  /*cf80*/  SHF.R.U64 R147, R90, 0x8, R91 ;  /* 0x000000085a937819 */ /* 0x000fc4000000125b */
[----:B------:R-:W-:Y:S02]  /*cf90*/  F2FP.F16.E5M2.UNPACK_B R0, R0 ;  /* 0x00000000ff00723e */ /* 0x000fe400020004ff */
[----:B------:R-:W-:Y:S01]  /*cfa0*/  F2FP.F16.E5M2.UNPACK_B R111, R111 ;  /* 0x0000006fff6f723e */ /* 0x000fe200020004ff */
[----:B------:R-:W-:Y:S01]  /*cfb0*/  FFMA R2, R2, R85, RZ ;  /* 0x0000005502027223 */ /* 0x000fe200000000ff */
[----:B------:R-:W-:Y:S01]  /*cfc0*/  LOP3.LUT R153, R156, 0xff0000, R147, 0xf8, !PT ;  /* 0x00ff00009c997812 */ /* 0x000fe200078ef893 */
[----:B------:R-:W-:Y:S01]  /*cfd0*/  HADD2.F32 R0, -RZ, R0.H0_H0 ;  /* 0x20000000ff007230 */ /* 0x000fe20000004100 */
[----:B------:R-:W-:Y:S01]  /*cfe0*/  LOP3.LUT R147, R147, 0xff, RZ, 0xc0, !PT ;  /* 0x000000ff93937812 */ /* 0x000fe200078ec0ff */
[----:B------:R-:W-:Y:S01]  /*cff0*/  HADD2.F32 R111, -RZ, R111.H0_H0 ;  /* 0x2000006fff6f7230 */ /* 0x000fe20000004100 */
[----:B------:R-:W-:Y:S01]  /*d000*/  F2FP.F16.E5M2.UNPACK_B R93, R93 ;  /* 0x0000005dff5d723e */ /* 0x000fe200020004ff */
[----:B------:R-:W-:Y:S01]  /*d010*/  FFMA R156, R149, R85, R150 ;  /* 0x00000055959c7223 */ /* 0x000fe20000000096 */
[----:B------:R-:W-:Y:S01]  /*d020*/  F2FP.F16.E5M2.UNPACK_B R147, R147 ;  /* 0x00000093ff93723e */ /* 0x000fe200020004ff */
[----:B------:R-:W-:Y:S01]  /*d030*/  FFMA R0, R0, R85, RZ ;  /* 0x0000005500007223 */ /* 0x000fe200000000ff */
[----:B------:R-:W-:Y:S01]  /*d040*/  F2FP.F16.E5M2.UNPACK_B R78, R78 ;  /* 0x0000004eff4e723e */ /* 0x000fe200020004ff */
        /* <DEDUP_REMOVED lines=15> */
[----:B------:R-:W-:Y:S02]  /*d140*/  F2FP.F16.E5M2.UNPACK_B R111, R111 ;  /* 0x0000006fff6f723e */ /* 0x000fe400020004ff */
[----:B------:R-:W-:Y:S02]  /*d150*/  F2FP.F16.E5M2.UNPACK_B R90, R90 ;  /* 0x0000005aff5a723e */ /* 0x000fe400020004ff */
[----:B------:R-:W-:Y:S01]  /*d160*/  LOP3.LUT R160, R162, 0xff0000, R93, 0xf8, !PT ;  /* 0x00ff0000a2a07812 */ /* 0x000fe200078ef85d */
[----:B------:R-:W-:Y:S01]  /*d170*/  HADD2.F32 R111, -RZ, R111.H0_H0 ;  /* 0x2000006fff6f7230 */ /* 0x000fe20000004100 */
[----:B------:R-:W-:Y:S01]  /*d180*/  F2FP.F16.E5M2.UNPACK_B R93, R91 ;  /* 0x0000005bff5d723e */ /* 0x000fe200020004ff */
[----:B------:R-:W-:Y:S01]  /*d190*/  HADD2.F32 R91, -RZ, R90.H0_H0 ;  /* 0x2000005aff5b7230 */ /* 0x000fe20000004100 */
[----:B------:R-:W-:-:S02]  /*d1a0*/  LOP3.LUT R147, R147, 0xff, RZ, 0xc0, !PT ;  /* 0x000000ff93937812 */ /* 0x000fc400078ec0ff */
[----:B------:R-:W-:Y:S01]  /*d1b0*/  FFMA R154, R111, R85, R78 ;  /* 0x000000556f9a7223 */ /* 0x000fe2000000004e */
[----:B------:R-:W-:Y:S01]  /*d1c0*/  HADD2.F32 R93, -RZ, R93.H0_H0 ;  /* 0x2000005dff5d7230 */ /* 0x000fe20000004100 */
[----:B------:R-:W-:Y:S01]  /*d1d0*/  F2FP.F16.E5M2.UNPACK_B R147, R147 ;  /* 0x00000093ff93723e */ /* 0x000fe200020004ff */
[-C--:B------:R-:W-:Y:S01]  /*d1e0*/  FFMA R150, R91, R85.reuse, R92 ;  /* 0x000000555b967223 */ /* 0x080fe2000000005c */
[----:B------:R-:W-:Y:S02]  /*d1f0*/  LOP3.LUT R78, R105, 0xff, RZ, 0xc0, !PT ;  /* 0x000000ff694e7812 */ /* 0x000fe400078ec0ff */
[----:B------:R-:W-:Y:S01]  /*d200*/  LOP3.LUT R151, R164, 0xff0000, R149, 0xf8, !PT ;  /* 0x00ff0000a4977812 */ /* 0x000fe200078ef895 */
[----:B------:R-:W-:Y:S01]  /*d210*/  HADD2.F32 R147, -RZ, R147.H0_H0 ;  /* 0x20000093ff937230 */ /* 0x000fe20000004100 */
[C-C-:B------:R-:W-:Y:S01]  /*d220*/  SHF.R.U64 R90, R104.reuse, 0x8, R105.reuse ;  /* 0x00000008685a7819 */ /* 0x140fe20000001269 */
[----:B------:R-:W-:Y:S01]  /*d230*/  FFMA R148, R93, R85, R148 ;  /* 0x000000555d947223 */ /* 0x000fe20000000094 */
[----:B------:R-:W-:-:S02]  /*d240*/  SHF.R.U64 R91, R104, 0x10, R105 ;  /* 0x00000010685b7819 */ /* 0x000fc40000001269 */
[----:B------:R-:W-:Y:S01]  /*d250*/  F2FP.F16.E5M2.UNPACK_B R93, R78 ;  /* 0x0000004eff5d723e */ /* 0x000fe200020004ff */
        /* <DEDUP_REMOVED lines=8> */
[----:B------:R-:W-:-:S02]  /*d2e0*/  F2FP.F16.E5M2.UNPACK_B R93, R90 ;  /* 0x0000005aff5d723e */ /* 0x000fc400020004ff */
[----:B------:R-:W-:Y:S02]  /*d2f0*/  F2FP.F16.E5M2.UNPACK_B R149, R149 ;  /* 0x00000095ff95723e */ /* 0x000fe400020004ff */
[----:B------:R-:W-:Y:S01]  /*d300*/  F2FP.F16.E5M2.UNPACK_B R111, R91 ;  /* 0x0000005bff6f723e */ /* 0x000fe200020004ff */
[----:B------:R-:W-:Y:S01]  /*d310*/  HADD2.F32 R93, -RZ, R93.H0_H0 ;  /* 0x2000005dff5d7230 */ /* 0x000fe20000004100 */
[--C-:B------:R-:W-:Y:S01]  /*d320*/  SHF.R.U64 R91, R104, 0x18, R105.reuse ;  /* 0x00000018685b7819 */ /* 0x100fe20000001269 */
[----:B------:R-:W-:Y:S01]  /*d330*/  HADD2.F32 R149, -RZ, R149.H0_H0 ;  /* 0x20000095ff957230 */ /* 0x000fe20000004100 */
[----:B------:R-:W-:Y:S01]  /*d340*/  LOP3.LUT R90, R153, 0xff000000, R104, 0xf8, !PT ;  /* 0xff000000995a7812 */ /* 0x000fe200078ef868 */
[----:B------:R-:W-:Y:S01]  /*d350*/  HADD2.F32 R111, -RZ, R111.H0_H0 ;  /* 0x2000006fff6f7230 */ /* 0x000fe20000004100 */
[----:B------:R-:W-:Y:S01]  /*d360*/  F2FP.F16.E5M2.UNPACK_B R134, R134 ;  /* 0x00000086ff86723e */ /* 0x000fe200020004ff */
[-C--:B------:R-:W-:Y:S01]  /*d370*/  FFMA R110, R93, R85.reuse, R110 ;  /* 0x000000555d6e7223 */ /* 0x080fe2000000006e */
[----:B------:R-:W-:Y:S01]  /*d380*/  LOP3.LUT R104, R91, 0xff, RZ, 0xc0, !PT ;  /* 0x000000ff5b687812 */ /* 0x000fe200078ec0ff */
[-C--:B------:R-:W-:Y:S01]  /*d390*/  FFMA R146, R149, R85.reuse, R146 ;  /* 0x0000005595927223 */ /* 0x080fe20000000092 */
[----:B------:R-:W-:Y:S01]  /*d3a0*/  SHF.R.U32.HI R93, RZ, 0x8, R105 ;  /* 0x00000008ff5d7819 */ /* 0x000fe20000011669 */
[----:B------:R-:W-:Y:S01]  /*d3b0*/  FFMA R150, R111, R85, R150 ;  /* 0x000000556f967223 */ /* 0x000fe20000000096 */
[----:B------:R-:W-:Y:S01]  /*d3c0*/  F2FP.F16.E5M2.UNPACK_B R104, R104 ;  /* 0x00000068ff68723e */ /* 0x000fe200020004ff */
[----:B------:R-:W-:Y:S01]  /*d3d0*/  HADD2.F32 R149, -RZ, R134.H0_H0 ;  /* 0x20000086ff957230 */ /* 0x000fe20000004100 */
[----:B------:R-:W-:-:S02]  /*d3e0*/  LOP3.LUT R111, R106, 0xff, RZ, 0xc0, !PT ;  /* 0x000000ff6a6f7812 */ /* 0x000fc400078ec0ff */
[----:B------:R-:W-:Y:S02]  /*d3f0*/  SHF.R.U32.HI R134, RZ, 0x10, R105 ;  /* 0x00000010ff867819 */ /* 0x000fe40000011669 */
[----:B------:R-:W-:Y:S01]  /*d400*/  LOP3.LUT R105, R93, 0xff, RZ, 0xc0, !PT ;  /* 0x000000ff5d697812 */ /* 0x000fe200078ec0ff */
[----:B------:R-:W-:Y:S01]  /*d410*/  HADD2.F32 R93, -RZ, R104.H0_H0 ;  /* 0x20000068ff5d7230 */ /* 0x000fe20000004100 */
[----:B------:R-:W-:Y:S01]  /*d420*/  F2FP.F16.E5M2.UNPACK_B R111, R111 ;  /* 0x0000006fff6f723e */ /* 0x000fe200020004ff */
[-C--:B------:R-:W-:Y:S01]  /*d430*/  FFMA R158, R149, R85.reuse, R158 ;  /* 0x00000055959e7223 */ /* 0x080fe2000000009e */
[----:B------:R-:W-:Y:S02]  /*d440*/  LOP3.LUT R104, R134, 0xff, RZ, 0xc0, !PT ;  /* 0x000000ff86687812 */ /* 0x000fe400078ec0ff */
[----:B------:R-:W-:Y:S01]  /*d450*/  LOP3.LUT R134, R107, 0xff, RZ, 0xc0, !PT ;  /* 0x000000ff6b867812 */ /* 0x000fe200078ec0ff */
[----:B------:R-:W-:Y:S01]  /*d460*/  HADD2.F32 R111, -RZ, R111.H0_H0 ;  /* 0x2000006fff6f7230 */ /* 0x000fe20000004100 */
[----:B------:R-:W-:Y:S01]  /*d470*/  F2FP.F16.E5M2.UNPACK_B R104, R104 ;  /* 0x00000068ff68723e */ /* 0x000fe200020004ff */
[----:B------:R-:W-:Y:S01]  /*d480*/  FFMA R148, R93, R85, R148 ;  /* 0x000000555d947223 */ /* 0x000fe20000000094 */
[----:B------:R-:W-:-:S02]  /*d490*/  F2FP.F16.E5M2.UNPACK_B R134, R134 ;  /* 0x00000086ff86723e */ /* 0x000fc400020004ff */
[C-C-:B------:R-:W-:Y:S01]  /*d4a0*/  SHF.R.U64 R147, R106.reuse, 0x8, R107.reuse ;  /* 0x000000086a937819 */ /* 0x140fe2000000126b */
[----:B------:R-:W-:Y:S02]  /*d4b0*/  HADD2.F32 R93, -RZ, R104.H0_H0 ;  /* 0x20000068ff5d7230 */ /* 0x000fe40000004100 */
[----:B------:R-:W-:Y:S01]  /*d4c0*/  FFMA R146, R111, R85, R146 ;  /* 0x000000556f927223 */ /* 0x000fe20000000092 */
[----:B------:R-:W-:Y:S01]  /*d4d0*/  HADD2.F32 R111, -RZ, R134.H0_H0 ;  /* 0x20000086ff6f7230 */ /* 0x000fe20000004100 */
[----:B------:R-:W-:Y:S02]  /*d4e0*/  LOP3.LUT R104, R147, 0xff, RZ, 0xc0, !PT ;  /* 0x000000ff93687812 */ /* 0x000fe400078ec0ff */
[----:B------:R-:W-:Y:S01]  /*d4f0*/  F2FP.F16.E5M2.UNPACK_B R105, R105 ;  /* 0x00000069ff69723e */ /* 0x000fe200020004ff */
[-C--:B------:R-:W-:Y:S01]  /*d500*/  FFMA R2, R93, R85.reuse, R2 ;  /* 0x000000555d027223 */ /* 0x080fe20000000002 */
[----:B------:R-:W-:Y:S01]  /*d510*/  F2FP.F16.E5M2.UNPACK_B R104, R104 ;  /* 0x00000068ff68723e */ /* 0x000fe200020004ff */
[----:B------:R-:W-:Y:S01]  /*d520*/  FFMA R156, R111, R85, R156 ;  /* 0x000000556f9c7223 */ /* 0x000fe2000000009c */
[----:B------:R-:W-:Y:S01]  /*d530*/  SHF.R.U64 R111, R106, 0x10, R107 ;  /* 0x000000106a6f7819 */ /* 0x000fe2000000126b */
[----:B------:R-:W-:Y:S01]  /*d540*/  HADD2.F32 R105, -RZ, R105.H0_H0 ;  /* 0x20000069ff697230 */ /* 0x000fe20000004100 */
[----:B------:R-:W-:Y:S01]  /*d550*/  F2FP.F16.E5M2.UNPACK_B R145, R145 ;  /* 0x00000091ff91723e */ /* 0x000fe200020004ff */
[----:B------:R-:W-:Y:S01]  /*d560*/  HADD2.F32 R93, -RZ, R104.H0_H0 ;  /* 0x20000068ff5d7230 */ /* 0x000fe20000004100 */
[----:B------:R-:W-:-:S02]  /*d570*/  LOP3.LUT R104, R111, 0xff, RZ, 0xc0, !PT ;  /* 0x000000ff6f687812 */ /* 0x000fc400078ec0ff */
[-C--:B------:R-:W-:Y:S01]  /*d580*/  FFMA R154, R105, R85.reuse, R154 ;  /* 0x00000055699a7223 */ /* 0x080fe2000000009a */
[--C-:B------:R-:W-:Y:S01]  /*d590*/  SHF.R.U64 R105, R106, 0x18, R107.reuse ;  /* 0x000000186a697819 */ /* 0x100fe2000000126b */
[-C--:B------:R-:W-:Y:S01]  /*d5a0*/  FFMA R110, R93, R85.reuse, R110 ;  /* 0x000000555d6e7223 */ /* 0x080fe2000000006e */
[----:B------:R-:W-:Y:S01]  /*d5b0*/  F2FP.F16.E5M2.UNPACK_B R104, R104 ;  /* 0x00000068ff68723e */ /* 0x000fe200020004ff */
[----:B------:R-:W-:Y:S01]  /*d5c0*/  HADD2.F32 R145, -RZ, R145.H0_H0 ;  /* 0x20000091ff917230 */ /* 0x000fe20000004100 */
[----:B------:R-:W-:Y:S02]  /*d5d0*/  LOP3.LUT R105, R105, 0xff, RZ, 0xc0, !PT ;  /* 0x000000ff69697812 */ /* 0x000fe400078ec0ff */
[----:B------:R-:W-:Y:S01]  /*d5e0*/  LOP3.LUT R106, R108, 0xff, RZ, 0xc0, !PT ;  /* 0x000000ff6c6a7812 */ /* 0x000fe200078ec0ff */
[----:B------:R-:W-:Y:S01]  /*d5f0*/  HADD2.F32 R93, -RZ, R104.H0_H0 ;  /* 0x20000068ff5d7230 */ /* 0x000fe20000004100 */
[----:B------:R-:W-:Y:S01]  /*d600*/  SHF.R.U32.HI R111, RZ, 0x8, R107 ;  /* 0x00000008ff6f7819 */ /* 0x000fe2000001166b */
[----:B------:R-:W-:Y:S01]  /*d610*/  FFMA R158, R145, R85, R158 ;  /* 0x00000055919e7223 */ /* 0x000fe2000000009e */
[----:B------:R-:W-:-:S02]  /*d620*/  F2FP.F16.E5M2.UNPACK_B R105, R105 ;  /* 0x00000069ff69723e */ /* 0x000fc400020004ff */
[----:B------:R-:W-:Y:S01]  /*d630*/  F2FP.F16.E5M2.UNPACK_B R106, R106 ;  /* 0x0000006aff6a723e */ /* 0x000fe200020004ff */
[-C--:B------:R-:W-:Y:S01]  /*d640*/  FFMA R150, R93, R85.reuse, R150 ;  /* 0x000000555d967223 */ /* 0x080fe20000000096 */
[----:B------:R-:W-:Y:S01]  /*d650*/  LOP3.LUT R104, R111, 0xff, RZ, 0xc0, !PT ;  /* 0x000000ff6f687812 */ /* 0x000fe200078ec0ff */
[----:B------:R-:W-:Y:S01]  /*d660*/  HADD2.F32 R105, -RZ, R105.H0_H0 ;  /* 0x20000069ff697230 */ /* 0x000fe20000004100 */
[----:B------:R-:W-:Y:S01]  /*d670*/  F2FP.F16.E5M2.UNPACK_B R144, R144 ;  /* 0x00000090ff90723e */ /* 0x000fe200020004ff */
[----:B------:R-:W-:Y:S01]  /*d680*/  HADD2.F32 R107, -RZ, R106.H0_H0 ;  /* 0x2000006aff6b7230 */ /* 0x000fe20000004100 */
[----:B------:R-:W-:Y:S02]  /*d690*/  F2FP.F16.E5M2.UNPACK_B R104, R104 ;  /* 0x00000068ff68723e */ /* 0x000fe400020004ff */
[--C-:B------:R-:W-:Y:S01]  /*d6a0*/  SHF.R.U64 R106, R108, 0x8, R109.reuse ;  /* 0x000000086c6a7819 */ /* 0x100fe2000000126d */
[-C--:B------:R-:W-:Y:S01]  /*d6b0*/  FFMA R148, R105, R85.reuse, R148 ;  /* 0x0000005569947223 */ /* 0x080fe20000000094 */
[----:B------:R-:W-:Y:S01]  /*d6c0*/  LOP3.LUT R105, R109, 0xff, RZ, 0xc0, !PT ;  /* 0x000000ff6d697812 */ /* 0x000fe200078ec0ff */
[----:B------:R-:W-:Y:S01]  /*d6d0*/  HADD2.F32 R93, -RZ, R104.H0_H0 ;  /* 0x20000068ff5d7230 */ /* 0x000fe20000004100 */
[----:B------:R-:W-:Y:S01]  /*d6e0*/  LOP3.LUT R104, R106, 0xff, RZ, 0xc0, !PT ;  /* 0x000000ff6a687812 */ /* 0x000fe200078ec0ff */
[----:B------:R-:W-:Y:S01]  /*d6f0*/  FFMA R146, R107, R85, R146 ;  /* 0x000000556b927223 */ /* 0x000fe20000000092 */
[----:B------:R-:W-:Y:S01]  /*d700*/  F2FP.F16.E5M2.UNPACK_B R105, R105 ;  /* 0x00000069ff69723e */ /* 0x000fe200020004ff */
[----:B------:R-:W-:Y:S01]  /*d710*/  HADD2.F32 R107, -RZ, R144.H0_H0 ;  /* 0x20000090ff6b7230 */ /* 0x000fe20000004100 */
[----:B------:R-:W-:Y:S01]  /*d720*/  F2FP.F16.E5M2.UNPACK_B R104, R104 ;  /* 0x00000068ff68723e */ /* 0x000fe200020004ff */
        /* <DEDUP_REMOVED lines=10> */
[----:B------:R-:W-:-:S02]  /*d7d0*/  F2FP.F16.E5M2.UNPACK_B R104, R104 ;  /* 0x00000068ff68723e */ /* 0x000fc400020004ff */
[--C-:B------:R-:W-:Y:S02]  /*d7e0*/  SHF.R.U32.HI R107, RZ, 0x8, R109.reuse ;  /* 0x00000008ff6b7819 */ /* 0x100fe4000001166d */
[----:B------:R-:W-:Y:S01]  /*d7f0*/  LOP3.LUT R106, R88, 0xff, RZ, 0xc0, !PT ;  /* 0x000000ff586a7812 */ /* 0x000fe200078ec0ff */
[----:B------:R-:W-:Y:S01]  /*d800*/  HADD2.F32 R93, -RZ, R104.H0_H0 ;  /* 0x20000068ff5d7230 */ /* 0x000fe20000004100 */
[----:B------:R-:W-:Y:S02]  /*d810*/  SHF.R.U32.HI R109, RZ, 0x10, R109 ;  /* 0x00000010ff6d7819 */ /* 0x000fe4000001166d */
[----:B------:R-:W-:Y:S02]  /*d820*/  F2FP.F16.E5M2.UNPACK_B R105, R105 ;  /* 0x00000069ff69723e */ /* 0x000fe400020004ff */
[----:B------:R-:W-:Y:S01]  /*d830*/  LOP3.LUT R104, R107, 0xff, RZ, 0xc0, !PT ;  /* 0x000000ff6b687812 */ /* 0x000fe200078ec0ff */
[----:B------:R-:W-:Y:S01]  /*d840*/  FFMA R150, R93, R85, R150 ;  /* 0x000000555d967223 */ /* 0x000fe20000000096 */
[----:B------:R-:W-:Y:S01]  /*d850*/  F2FP.F16.E5M2.UNPACK_B R107, R106 ;  /* 0x0000006aff6b723e */ /* 0x000fe200020004ff */
[----:B------:R-:W-:Y:S01]  /*d860*/  HADD2.F32 R105, -RZ, R105.H0_H0 ;  /* 0x20000069ff697230 */ /* 0x000fe20000004100 */
[----:B------:R-:W-:-:S02]  /*d870*/  LOP3.LUT R106, R109, 0xff, RZ, 0xc0, !PT ;  /* 0x000000ff6d6a7812 */ /* 0x000fc400078ec0ff */
[----:B------:R-:W-:Y:S01]  /*d880*/  LOP3.LUT R135, R135, 0xff, RZ, 0xc0, !PT ;  /* 0x000000ff87877812 */ /* 0x000fe200078ec0ff */
[----:B------:R-:W-:Y:S01]  /*d890*/  HADD2.F32 R107, -RZ, R107.H0_H0 ;  /* 0x2000006bff6b7230 */ /* 0x000fe20000004100 */
[----:B------:R-:W-:Y:S01]  /*d8a0*/  F2FP.F16.E5M2.UNPACK_B R104, R104 ;  /* 0x00000068ff68723e */ /* 0x000fe200020004ff */
[----:B------:R-:W-:Y:S01]  /*d8b0*/  FFMA R148, R105, R85, R148 ;  /* 0x0000005569947223 */ /* 0x000fe20000000094 */
[----:B------:R-:W-:Y:S02]  /*d8c0*/  F2FP.F16.E5M2.UNPACK_B R106, R106 ;  /* 0x0000006aff6a723e */ /* 0x000fe400020004ff */
[----:B------:R-:W-:Y:S01]  /*d8d0*/  F2FP.F16.E5M2.UNPACK_B R135, R135 ;  /* 0x00000087ff87723e */ /* 0x000fe200020004ff */
[----:B------:R-:W-:Y:S01]  /*d8e0*/  HADD2.F32 R93, -RZ, R104.H0_H0 ;  /* 0x20000068ff5d7230 */ /* 0x000fe20000004100 */
[----:B------:R-:W-:Y:S01]  /*d8f0*/  LOP3.LUT R104, R89, 0xff, RZ, 0xc0, !PT ;  /* 0x000000ff59687812 */ /* 0x000fe200078ec0ff */
[----:B------:R-:W-:Y:S01]  /*d900*/  HADD2.F32 R105, -RZ, R106.H0_H0 ;  /* 0x2000006aff697230 */ /* 0x000fe20000004100 */
[----:B------:R-:W-:Y:S01]  /*d910*/  LOP3.LUT R106, R88, 0xffff, RZ, 0xc0, !PT ;  /* 0x0000ffff586a7812 */ /* 0x000fe200078ec0ff */
[----:B------:R-:W-:-:S02]  /*d920*/  HADD2.F32 R135, -RZ, R135.H0_H0 ;  /* 0x20000087ff877230 */ /* 0x000fc40000004100 */
[-C--:B------:R-:W-:Y:S01]  /*d930*/  FFMA R154, R93, R85.reuse, R154 ;  /* 0x000000555d9a7223 */ /* 0x080fe2000000009a */
[----:B------:R-:W-:Y:S01]  /*d940*/  F2FP.F16.E5M2.UNPACK_B R104, R104 ;  /* 0x00000068ff68723e */ /* 0x000fe200020004ff */
        /* <DEDUP_REMOVED lines=10> */
[----:B------:R-:W-:Y:S01]  /*d9f0*/  F2FP.F16.E5M2.UNPACK_B R93, R93 ;  /* 0x0000005dff5d723e */ /* 0x000fe200020004ff */
[----:B------:R-:W-:Y:S01]  /*da00*/  FFMA R156, R105, R85, R156 ;  /* 0x00000055699c7223 */ /* 0x000fe2000000009c */
[----:B------:R-:W-:Y:S02]  /*da10*/  LOP3.LUT R88, R88, 0xff, RZ, 0xc0, !PT ;  /* 0x000000ff58587812 */ /* 0x000fe400078ec0ff */
[----:B------:R-:W-:Y:S01]  /*da20*/  F2FP.F16.E5M2.UNPACK_B R104, R151 ;  /* 0x00000097ff68723e */ /* 0x000fe200020004ff */
[----:B------:R-:W-:Y:S01]  /*da30*/  HADD2.F32 R93, -RZ, R93.H0_H0 ;  /* 0x2000005dff5d7230 */ /* 0x000fe20000004100 */
[----:B------:R-:W-:Y:S02]  /*da40*/  F2FP.F16.E5M2.UNPACK_B R81, R81 ;  /* 0x00000051ff51723e */ /* 0x000fe400020004ff */
[----:B------:R-:W-:Y:S01]  /*da50*/  F2FP.F16.E5M2.UNPACK_B R88, R88 ;  /* 0x00000058ff58723e */ /* 0x000fe200020004ff */
        /* <DEDUP_REMOVED lines=8> */
[----:B------:R-:W-:Y:S01]  /*dae0*/  F2FP.F16.E5M2.UNPACK_B R104, R104 ;  /* 0x00000068ff68723e */ /* 0x000fe200020004ff */
[-C--:B------:R-:W-:Y:S01]  /*daf0*/  FFMA R158, R105, R85.reuse, R158 ;  /* 0x00000055699e7223 */ /* 0x080fe2000000009e */
[----:B------:R-:W-:Y:S01]  /*db00*/  LOP3.LUT R81, R106, 0xff, RZ, 0xc0, !PT ;  /* 0x000000ff6a517812 */ /* 0x000fe200078ec0ff */
[----:B------:R-:W-:Y:S01]  /*db10*/  FFMA R148, R93, R85, R148 ;  /* 0x000000555d947223 */ /* 0x000fe20000000094 */
[----:B------:R-:W-:Y:S01]  /*db20*/  LOP3.LUT R88, R88, 0xff, RZ, 0xc0, !PT ;  /* 0x000000ff58587812 */ /* 0x000fe200078ec0ff */
[----:B------:R-:W-:Y:S01]  /*db30*/  HADD2.F32 R105, -RZ, R104.H0_H0 ;  /* 0x20000068ff697230 */ /* 0x000fe20000004100 */
[----:B------:R-:W-:-:S02]  /*db40*/  SHF.R.U64 R149, R102, 0x8, R103 ;  /* 0x0000000866957819 */ /* 0x000fc40000001267 */
[----:B------:R-:W-:Y:S02]  /*db50*/  F2FP.F16.E5M2.UNPACK_B R81, R81 ;  /* 0x00000051ff51723e */ /* 0x000fe400020004ff */
[----:B------:R-:W-:Y:S01]  /*db60*/  LOP3.LUT R104, R103, 0xff, RZ, 0xc0, !PT ;  /* 0x000000ff67687812 */ /* 0x000fe200078ec0ff */
[-C--:B------:R-:W-:Y:S01]  /*db70*/  FFMA R105, R105, R85.reuse, R146 ;  /* 0x0000005569697223 */ /* 0x080fe20000000092 */
[----:B------:R-:W-:Y:S01]  /*db80*/  F2FP.F16.E5M2.UNPACK_B R88, R88 ;  /* 0x00000058ff58723e */ /* 0x000fe200020004ff */
[----:B------:R-:W-:Y:S01]  /*db90*/  HADD2.F32 R81, -RZ, R81.H0_H0 ;  /* 0x20000051ff517230 */ /* 0x000fe20000004100 */
[----:B------:R-:W-:Y:S02]  /*dba0*/  LOP3.LUT R93, R149, 0xff, RZ, 0xc0, !PT ;  /* 0x000000ff955d7812 */ /* 0x000fe400078ec0ff */
[--C-:B------:R-:W-:Y:S02]  /*dbb0*/  SHF.R.U32.HI R108, RZ, 0x18, R103.reuse ;  /* 0x00000018ff6c7819 */ /* 0x100fe40000011667 */
[----:B------:R-:W-:Y:S01]  /*dbc0*/  F2FP.F16.E5M2.UNPACK_B R106, R104 ;  /* 0x00000068ff6a723e */ /* 0x000fe200020004ff */
[----:B------:R-:W-:Y:S01]  /*dbd0*/  FFMA R154, R81, R85, R154 ;  /* 0x00000055519a7223 */ /* 0x000fe2000000009a */
[----:B------:R-:W-:Y:S01]  /*dbe0*/  F2FP.F16.E5M2.UNPACK_B R104, R93 ;  /* 0x0000005dff68723e */ /* 0x000fe200020004ff */
[----:B------:R-:W-:Y:S01]  /*dbf0*/  HADD2.F32 R93, -RZ, R88.H0_H0 ;  /* 0x20000058ff5d7230 */ /* 0x000fe20000004100 */
[----:B------:R-:W-:Y:S01]  /*dc00*/  F2FP.F16.E5M2.UNPACK_B R108, R108 ;  /* 0x0000006cff6c723e */ /* 0x000fe200020004ff */
        /* <DEDUP_REMOVED lines=9> */
[----:B------:R-:W-:Y:S01]  /*dca0*/  F2FP.F16.E5M2.UNPACK_B R81, R2 ;  /* 0x00000002ff51723e */ /* 0x000fe200020004ff */
[----:B------:R-:W-:Y:S01]  /*dcb0*/  IMAD R2, R152, 0x8, R119 ;  /* 0x0000000898027824 */ /* 0x000fe200078e0277 */
[----:B------:R-:W-:Y:S01]  /*dcc0*/  LOP3.LUT R106, R108, 0xff, RZ, 0xc0, !PT ;  /* 0x000000ff6c6a7812 */ /* 0x000fe200078ec0ff */
[----:B------:R-:W-:Y:S01]  /*dcd0*/  FFMA R147, R109, R85, R158 ;  /* 0x000000556d937223 */ /* 0x000fe2000000009e */
[--C-:B------:R-:W-:Y:S01]  /*dce0*/  SHF.R.U64 R134, R102, 0x18, R103.reuse ;  /* 0x0000001866867819 */ /* 0x100fe20000001267 */
[----:B------:R-:W-:Y:S01]  /*dcf0*/  VIADD R2, R2, 0x4 ;  /* 0x0000000402027836 */ /* 0x000fe20000000000 */
[----:B------:R-:W-:Y:S01]  /*dd00*/  F2FP.F16.E5M2.UNPACK_B R106, R106 ;  /* 0x0000006aff6a723e */ /* 0x000fe200020004ff */
        /* <DEDUP_REMOVED lines=8> */
[----:B------:R-:W-:Y:S01]  /*dd90*/  F2FP.F16.E5M2.UNPACK_B R102, R102 ;  /* 0x00000066ff66723e */ /* 0x000fe200020004ff */
[-C--:B------:R-:W-:Y:S01]  /*dda0*/  FFMA R145, R145, R85.reuse, R88 ;  /* 0x0000005591917223 */ /* 0x080fe20000000058 */
[----:B------:R-:W-:Y:S01]  /*ddb0*/  F2FP.F16.E5M2.UNPACK_B R104, R104 ;  /* 0x00000068ff68723e */ /* 0x000fe200020004ff */
        /* <DEDUP_REMOVED lines=73> */
.L_x_395:
[----:B------:R-:W-:-:S05]  /*e250*/  IADD3 R0, P5, PT, R2, R50, RZ ;  /* 0x0000003202007210 */ /* 0x000fca0007fbe0ff */
[----:B------:R-:W-:Y:S01]  /*e260*/  IMAD.X R86, R3, 0x1, R51, P5 ;  /* 0x0000000103567824 */ /* 0x000fe200028e0633 */
[----:B------:R-:W-:-:S04]  /*e270*/  LEA R134, P5, R0, R116, 0x3 ;  /* 0x0000007400867211 */ /* 0x000fc800078a18ff */
[----:B------:R-:W-:-:S06]  /*e280*/  LEA.HI.X R135, R0, R101, R86, 0x3, P5 ;  /* 0x0000006500877211 */ /* 0x000fcc00028f1c56 */
[----:B------:R-:W5:Y:S03]  /*e290*/  LDG.E.64 R134, desc[UR6][R134.64] ;  /* 0x0000000686867981 */ /* 0x000f66000c1e1b00 */
.L_x_396:
[----:B------:R-:W-:Y:S05]  /*e2a0*/  BSYNC.RECONVERGENT B0 ;  /* 0x0000000000007941 */ /* 0x000fea0003800200 */
.L_x_394:
        /* <DEDUP_REMOVED lines=19> */
.L_x_398:
[----:B------:R-:W-:Y:S02]  /*e3e0*/  IMAD R103, R118, 0x9, RZ ;  /* 0x0000000976677824 */ /* 0x000fe400078e02ff */
[----:B------:R-:W-:-:S04]  /*e3f0*/  IMAD.WIDE.U32 R86, R117, 0x9, R2 ;  /* 0x0000000975567825 */ /* 0x000fc800078e0002 */
[----:B------:R-:W-:Y:S01]  /*e400*/  IMAD.IADD R0, R103, 0x1, R87 ;  /* 0x0000000167007824 */ /* 0x000fe200078e0257 */
[----:B------:R-:W-:-:S04]  /*e410*/  LEA R132, P5, R86, R116, 0x3 ;  /* 0x0000007456847211 */ /* 0x000fc800078a18ff */
[----:B------:R-:W-:-:S06]  /*e420*/  LEA.HI.X R133, R86, R101, R0, 0x3, P5 ;  /* 0x0000006556857211 */ /* 0x000fcc00028f1c00 */
[----:B------:R-:W5:Y:S03]  /*e430*/  LDG.E.64 R132, desc[UR6][R132.64] ;  /* 0x0000000684847981 */ /* 0x000f66000c1e1b00 */
.L_x_399:
[----:B------:R-:W-:Y:S05]  /*e440*/  BSYNC.RECONVERGENT B0 ;  /* 0x0000000000007941 */ /* 0x000fea0003800200 */
.L_x_397:
        /* <DEDUP_REMOVED lines=20> */
.L_x_401:
        /* <DEDUP_REMOVED lines=8> */
.L_x_402:
[----:B------:R-:W-:Y:S05]  /*e610*/  BSYNC.RECONVERGENT B0 ;  /* 0x0000000000007941 */ /* 0x000fea0003800200 */
.L_x_400:
        /* <DEDUP_REMOVED lines=20> */
.L_x_404:
        /* <DEDUP_REMOVED lines=8> */
.L_x_405:
[----:B------:R-:W-:Y:S05]  /*e7e0*/  BSYNC.RECONVERGENT B0 ;  /* 0x0000000000007941 */ /* 0x000fea0003800200 */
.L_x_403:
        /* <DEDUP_REMOVED lines=19> */
.L_x_407:
        /* <DEDUP_REMOVED lines=8> */
.L_x_408:
[----:B------:R-:W-:Y:S05]  /*e9a0*/  BSYNC.RECONVERGENT B0 ;  /* 0x0000000000007941 */ /* 0x000fea0003800200 */
.L_x_406:
[----:B------:R-:W-:Y:S01]  /*e9b0*/  ISETP.NE.AND P5, PT, R107, RZ, PT ;  /* 0x000000ff6b00720c */ /* 0x000fe20003fa5270 */
[----:B------:R-:W-:-:S12]  /*e9c0*/  BSSY.RECONVERGENT B0, `(.L_x_409) ;  /* 0x000001b000007945 */ /* 0x000fd80003800200 */
[----:B------:R-:W-:Y:S05]  /*e9d0*/  @!P4 BRA P5, `(.L_x_410) ;  /* 0x000000000044c947 */ /* 0x000fea0002800000 */
[----:B------:R-:W-:-:S04]  /*e9e0*/  F2FP.SATFINITE.E5M2.F32.PACK_AB_MERGE_C R108, RZ, RZ, RZ ;  /* 0x000000ffff6c723e */ /* 0x000fc800048060ff */
        /* <DEDUP_REMOVED lines=16> */
.L_x_410:
        /* <DEDUP_REMOVED lines=8> */
.L_x_411:
[----:B------:R-:W-:Y:S05]  /*eb70*/  BSYNC.RECONVERGENT B0 ;  /* 0x0000000000007941 */ /* 0x000fea0003800200 */
.L_x_409:
        /* <DEDUP_REMOVED lines=19> */
.L_x_413:
        /* <DEDUP_REMOVED lines=8> */
.L_x_414:
[----:B------:R-:W-:Y:S05]  /*ed30*/  BSYNC.RECONVERGENT B0 ;  /* 0x0000000000007941 */ /* 0x000fea0003800200 */
.L_x_412:
        /* <DEDUP_REMOVED lines=19> */
.L_x_416:
[----:B------:R-:W-:Y:S02]  /*ee70*/  IMAD R103, R118, 0xf, RZ ;  /* 0x0000000f76677824 */ /* 0x000fe400078e02ff */
[----:B------:R-:W-:-:S04]  /*ee80*/  IMAD.WIDE.U32 R2, R117, 0xf, R2 ;  /* 0x0000000f75027825 */ /* 0x000fc800078e0002 */
[----:B------:R-:W-:Y:S01]  /*ee90*/  IMAD.IADD R0, R103, 0x1, R3 ;  /* 0x0000000167007824 */ /* 0x000fe200078e0203 */
[----:B------:R-:W-:-:S04]  /*eea0*/  LEA R112, P2, R2, R116, 0x3 ;  /* 0x0000007402707211 */ /* 0x000fc800078418ff */
[----:B------:R-:W-:-:S06]  /*eeb0*/  LEA.HI.X R113, R2, R101, R0, 0x3, P2 ;  /* 0x0000006502717211 */ /* 0x000fcc00010f1c00 */
[----:B------:R-:W5:Y:S03]  /*eec0*/  LDG.E.64 R112, desc[UR6][R112.64] ;  /* 0x0000000670707981 */ /* 0x000f66000c1e1b00 */
.L_x_417:
[----:B------:R-:W-:Y:S05]  /*eed0*/  BSYNC.RECONVERGENT B0 ;  /* 0x0000000000007941 */ /* 0x000fea0003800200 */
.L_x_415:
        /* <DEDUP_REMOVED lines=79> */
[----:B------:R-:W-:Y:S02]  /*f3d0*/  F2FP.F16.E5M2.UNPACK_B R0, R0 ;  /* 0x00000000ff00723e */ /* 0x000fe400020004ff */
[----:B------:R-:W-:Y:S02]  /*f3e0*/  LOP3.LUT R3, R128, 0xff, RZ, 0xc0, !PT ;  /* 0x000000ff80037812 */ /* 0x000fe400078ec0ff */
[----:B------:R-:W-:Y:S01]  /*f3f0*/  LOP3.LUT R102, R129, 0xff, RZ, 0xc0, !PT ;  /* 0x000000ff81667812 */ /* 0x000fe200078ec0ff */
[----:B------:R-:W-:Y:S01]  /*f400*/  HADD2.F32 R0, -RZ, R0.H0_H0 ;  /* 0x20000000ff007230 */ /* 0x000fe20000004100 */
[----:B------:R-:W-:-:S02]  /*f410*/  F2FP.F16.E5M2.UNPACK_B R2, R2 ;  /* 0x00000002ff02723e */ /* 0x000fc400020004ff */
[----:B------:R-:W-:Y:S01]  /*f420*/  LOP3.LUT R160, R160, 0xff00, R103, 0xf8, !PT ;  /* 0x0000ff00a0a07812 */ /* 0x000fe200078ef867 */
[----:B------:R-:W-:Y:S01]  /*f430*/  IMAD.U32 R103, R157, 0x10000, RZ ;  /* 0x000100009d677824 */ /* 0x000fe200078e00ff */
[----:B------:R-:W-:Y:S01]  /*f440*/  LOP3.LUT R114, R105, 0xff000000, R114, 0xf8, !PT ;  /* 0xff00000069727812 */ /* 0x000fe200078ef872 */
[----:B------:R-:W-:Y:S01]  /*f450*/  HADD2.F32 R2, -RZ, R2.H0_H0 ;  /* 0x20000002ff027230 */ /* 0x000fe20000004100 */
[--C-:B------:R-:W-:Y:S01]  /*f460*/  SHF.R.U32.HI R105, RZ, 0x18, R139.reuse ;  /* 0x00000018ff697819 */ /* 0x100fe2000001168b */
[----:B------:R-:W-:Y:S01]  /*f470*/  FFMA R0, R0, R85, RZ ;  /* 0x0000005500007223 */ /* 0x000fe200000000ff */
[----:B------:R-:W-:Y:S02]  /*f480*/  LOP3.LUT R158, R158, 0xff00, R139, 0xf8, !PT ;  /* 0x0000ff009e9e7812 */ /* 0x000fe400078ef88b */
[----:B------:R-:W-:Y:S01]  /*f490*/  F2FP.F16.E5M2.UNPACK_B R3, R3 ;  /* 0x00000003ff03723e */ /* 0x000fe200020004ff */
[----:B------:R-:W-:Y:S01]  /*f4a0*/  IMAD.SHL.U32 R145, R105, 0x100, RZ ;  /* 0x0000010069917824 */ /* 0x000fe200078e00ff */
[----:B------:R-:W-:Y:S01]  /*f4b0*/  F2FP.F16.E5M2.UNPACK_B R102, R102 ;  /* 0x00000066ff66723e */ /* 0x000fe200020004ff */
        /* <DEDUP_REMOVED lines=14> */
[----:B------:R-:W-:-:S02]  /*f5a0*/  F2FP.F16.E5M2.UNPACK_B R2, R166 ;  /* 0x000000a6ff02723e */ /* 0x000fc400020004ff */
        /* <DEDUP_REMOVED lines=9> */
[----:B------:R-:W-:Y:S02]  /*f640*/  F2FP.F16.E5M2.UNPACK_B R0, R0 ;  /* 0x00000000ff00723e */ /* 0x000fe400020004ff */
[----:B------:R-:W-:Y:S02]  /*f650*/  F2FP.F16.E5M2.UNPACK_B R130, R130 ;  /* 0x00000082ff82723e */ /* 0x000fe400020004ff */
[C-C-:B------:R-:W-:Y:S01]  /*f660*/  SHF.R.U64 R165, R128.reuse, 0x10, R129.reuse ;  /* 0x0000001080a57819 */ /* 0x140fe20000001281 */
[----:B------:R-:W-:Y:S01]  /*f670*/  HADD2.F32 R0, -RZ, R0.H0_H0 ;  /* 0x20000000ff007230 */ /* 0x000fe20000004100 */
[----:B------:R-:W-:Y:S01]  /*f680*/  SHF.R.U64 R167, R128, 0x18, R129 ;  /* 0x0000001880a77819 */ /* 0x000fe20000001281 */
[----:B------:R-:W-:Y:S01]  /*f690*/  HADD2.F32 R163, -RZ, R130.H0_H0 ;  /* 0x20000082ffa37230 */ /* 0x000fe20000004100 */
[----:B------:R-:W-:-:S02]  /*f6a0*/  LOP3.LUT R186, R131, 0xff, RZ, 0xc0, !PT ;  /* 0x000000ff83ba7812 */ /* 0x000fc400078ec0ff */
[----:B------:R-:W-:Y:S02]  /*f6b0*/  LOP3.LUT R128, R166, 0xff, RZ, 0xc0, !PT ;  /* 0x000000ffa6807812 */ /* 0x000fe400078ec0ff */
[-C--:B------:R-:W-:Y:S02]  /*f6c0*/  LOP3.LUT R104, R104, R3.reuse, RZ, 0xfc, !PT ;  /* 0x0000000368687212 */ /* 0x080fe400078efcff */
[----:B------:R-:W-:Y:S02]  /*f6d0*/  F2FP.F16.E5M2.UNPACK_B R3, R3 ;  /* 0x00000003ff03723e */ /* 0x000fe400020004ff */
[----:B------:R-:W-:Y:S02]  /*f6e0*/  LOP3.LUT R188, R166, 0xff, RZ, 0xc0, !PT ;  /* 0x000000ffa6bc7812 */ /* 0x000fe400078ec0ff */
[----:B------:R-:W-:Y:S01]  /*f6f0*/  LOP3.LUT R186, R186, 0xff00, R167, 0xf8, !PT ;  /* 0x0000ff00baba7812 */ /* 0x000fe200078ef8a7 */
[----:B------:R-:W-:Y:S01]  /*f700*/  HADD2.F32 R3, -RZ, R3.H0_H0 ;  /* 0x20000003ff037230 */ /* 0x000fe20000004100 */
[----:B------:R-:W-:-:S02]  /*f710*/  LOP3.LUT R2, R178, 0xff, RZ, 0xc0, !PT ;  /* 0x000000ffb2027812 */ /* 0x000fc400078ec0ff */
[----:B------:R-:W-:Y:S02]  /*f720*/  LOP3.LUT R167, R167, 0xff, RZ, 0xc0, !PT ;  /* 0x000000ffa7a77812 */ /* 0x000fe400078ec0ff */
[----:B------:R-:W-:Y:S01]  /*f730*/  F2FP.F16.E5M2.UNPACK_B R130, R128 ;  /* 0x00000080ff82723e */ /* 0x000fe200020004ff */
[-C--:B------:R-:W-:Y:S01]  /*f740*/  FFMA R128, R0, R85.reuse, RZ ;  /* 0x0000005500807223 */ /* 0x080fe200000000ff */
[----:B------:R-:W-:Y:S01]  /*f750*/  LOP3.LUT R188, R188, 0xff00, R165, 0xf8, !PT ;  /* 0x0000ff00bcbc7812 */ /* 0x000fe200078ef8a5 */
[-C--:B------:R-:W-:Y:S01]  /*f760*/  FFMA R166, R3, R85.reuse, RZ ;  /* 0x0000005503a67223 */ /* 0x080fe200000000ff */
[----:B------:R-:W-:Y:S01]  /*f770*/  F2FP.F16.E5M2.UNPACK_B R2, R2 ;  /* 0x00000002ff02723e */ /* 0x000fe200020004ff */
[----:B------:R-:W-:Y:S01]  /*f780*/  HADD2.F32 R0, -RZ, R130.H0_H0 ;  /* 0x20000082ff007230 */ /* 0x000fe20000004100 */
[----:B------:R-:W-:Y:S01]  /*f790*/  LOP3.LUT R165, R165, 0xff, RZ, 0xc0, !PT ;  /* 0x000000ffa5a57812 */ /* 0x000fe200078ec0ff */
[----:B------:R-:W-:Y:S01]  /*f7a0*/  FFMA R178, R177, R85, R166 ;  /* 0x00000055b1b27223 */ /* 0x000fe200000000a6 */
[----:B------:R-:W-:Y:S01]  /*f7b0*/  F2FP.F16.E5M2.UNPACK_B R167, R167 ;  /* 0x000000a7ffa7723e */ /* 0x000fe200020004ff */
[----:B------:R-:W-:Y:S01]  /*f7c0*/  HADD2.F32 R2, -RZ, R2.H0_H0 ;  /* 0x20000002ff027230 */ /* 0x000fe20000004100 */
[----:B------:R-:W-:Y:S01]  /*f7d0*/  F2FP.F16.E5M2.UNPACK_B R165, R165 ;  /* 0x000000a5ffa5723e */ /* 0x000fe200020004ff */
        /* <DEDUP_REMOVED lines=13> */
[----:B------:R-:W-:Y:S02]  /*f8b0*/  F2FP.F16.E5M2.UNPACK_B R0, R0 ;  /* 0x00000000ff00723e */ /* 0x000fe400020004ff */
[----:B------:R-:W-:Y:S02]  /*f8c0*/  LOP3.LUT R182, R163, 0xff, RZ, 0xc0, !PT ;  /* 0x000000ffa3b67812 */ /* 0x000fe400078ec0ff */
[----:B------:R-:W-:Y:S01]  /*f8d0*/  F2FP.F16.E5M2.UNPACK_B R3, R3 ;  /* 0x00000003ff03723e */ /* 0x000fe200020004ff */
[----:B------:R-:W-:Y:S01]  /*f8e0*/  HADD2.F32 R0, -RZ, R0.H0_H0 ;  /* 0x20000000ff007230 */ /* 0x000fe20000004100 */
[----:B------:R-:W-:Y:S02]  /*f8f0*/  F2FP.F16.E5M2.UNPACK_B R2, R2 ;  /* 0x00000002ff02723e */ /* 0x000fe400020004ff */
        /* <DEDUP_REMOVED lines=10> */
[----:B------:R-:W-:Y:S02]  /*f9a0*/  F2FP.F16.E5M2.UNPACK_B R2, R2 ;  /* 0x00000002ff02723e */ /* 0x000fe400020004ff */
[----:B------:R-:W-:Y:S02]  /*f9b0*/  LOP3.LUT R3, R127, 0xff, RZ, 0xc0, !PT ;  /* 0x000000ff7f037812 */ /* 0x000fe400078ec0ff */
[----:B------:R-:W-:Y:S01]  /*f9c0*/  SHF.R.U64 R131, R126, 0x8, R127 ;  /* 0x000000087e837819 */ /* 0x000fe2000000127f */
[----:B------:R-:W-:Y:S01]  /*f9d0*/  HADD2.F32 R0, -RZ, R2.H0_H0 ;  /* 0x20000002ff007230 */ /* 0x000fe20000004100 */
[----:B------:R-:W-:-:S02]  /*f9e0*/  LOP3.LUT R129, R129, 0xff, RZ, 0xc0, !PT ;  /* 0x000000ff81817812 */ /* 0x000fc400078ec0ff */
[----:B------:R-:W-:Y:S02]  /*f9f0*/  F2FP.F16.E5M2.UNPACK_B R3, R3 ;  /* 0x00000003ff03723e */ /* 0x000fe400020004ff */
[----:B------:R-:W-:Y:S01]  /*fa00*/  LOP3.LUT R2, R131, 0xff, RZ, 0xc0, !PT ;  /* 0x000000ff83027812 */ /* 0x000fe200078ec0ff */
[----:B------:R-:W-:Y:S01]  /*fa10*/  FFMA R0, R0, R85, RZ ;  /* 0x0000005500007223 */ /* 0x000fe200000000ff */
[----:B------:R-:W-:Y:S01]  /*fa20*/  F2FP.F16.E5M2.UNPACK_B R162, R162 ;  /* 0x000000a2ffa2723e */ /* 0x000fe200020004ff */
[----:B------:R-:W-:Y:S01]  /*fa30*/  HADD2.F32 R3, -RZ, R3.H0_H0 ;  /* 0x20000003ff037230 */ /* 0x000fe20000004100 */
[----:B------:R-:W-:Y:S02]  /*fa40*/  F2FP.F16.E5M2.UNPACK_B R129, R129 ;  /* 0x00000081ff81723e */ /* 0x000fe400020004ff */
[----:B------:R-:W-:Y:S01]  /*fa50*/  LOP3.LUT R165, R188, 0xff0000, R131, 0xf8, !PT ;  /* 0x00ff0000bca57812 */ /* 0x000fe200078ef883 */
[----:B------:R-:W-:Y:S01]  /*fa60*/  HADD2.F32 R131, -RZ, R162.H0_H0 ;  /* 0x200000a2ff837230 */ /* 0x000fe20000004100 */
[----:B------:R-:W-:Y:S01]  /*fa70*/  F2FP.F16.E5M2.UNPACK_B R2, R2 ;  /* 0x00000002ff02723e */ /* 0x000fe200020004ff */
        /* <DEDUP_REMOVED lines=15> */
[----:B------:R-:W-:Y:S02]  /*fb70*/  F2FP.F16.E5M2.UNPACK_B R3, R3 ;  /* 0x00000003ff03723e */ /* 0x000fe400020004ff */
[----:B------:R-:W-:-:S02]  /*fb80*/  LOP3.LUT R184, R184, 0xff0000, R131, 0xf8, !PT ;  /* 0x00ff0000b8b87812 */ /* 0x000fc400078ef883 */
[----:B------:R-:W-:Y:S01]  /*fb90*/  LOP3.LUT R127, R127, 0xff, RZ, 0xc0, !PT ;  /* 0x000000ff7f7f7812 */ /* 0x000fe200078ec0ff */
[----:B------:R-:W-:Y:S01]  /*fba0*/  HADD2.F32 R3, -RZ, R3.H0_H0 ;  /* 0x20000003ff037230 */ /* 0x000fe20000004100 */
[----:B------:R-:W-:Y:S02]  /*fbb0*/  F2FP.F16.E5M2.UNPACK_B R126, R126 ;  /* 0x0000007eff7e723e */ /* 0x000fe400020004ff */
[----:B------:R-:W-:Y:S02]  /*fbc0*/  LOP3.LUT R131, R124, 0xff, RZ, 0xc0, !PT ;  /* 0x000000ff7c837812 */ /* 0x000fe400078ec0ff */
[----:B------:R-:W-:Y:S01]  /*fbd0*/  F2FP.F16.E5M2.UNPACK_B R129, R129 ;  /* 0x00000081ff81723e */ /* 0x000fe200020004ff */
[----:B------:R-:W-:Y:S01]  /*fbe0*/  FFMA R166, R3, R85, R166 ;  /* 0x0000005503a67223 */ /* 0x000fe200000000a6 */
[----:B------:R-:W-:Y:S01]  /*fbf0*/  F2FP.F16.E5M2.UNPACK_B R128, R127 ;  /* 0x0000007fff80723e */ /* 0x000fe200020004ff */
[----:B------:R-:W-:Y:S01]  /*fc00*/  HADD2.F32 R127, -RZ, R126.H0_H0 ;  /* 0x2000007eff7f7230 */ /* 0x000fe20000004100 */
[----:B------:R-:W-:Y:S01]  /*fc10*/  F2FP.F16.E5M2.UNPACK_B R131, R131 ;  /* 0x00000083ff83723e */ /* 0x000fe200020004ff */
[----:B------:R-:W-:Y:S01]  /*fc20*/  HADD2.F32 R129, -RZ, R129.H0_H0 ;  /* 0x20000081ff817230 */ /* 0x000fe20000004100 */
[----:B------:R-:W-:-:S02]  /*fc30*/  LOP3.LUT R126, R125, 0xff, RZ, 0xc0, !PT ;  /* 0x000000ff7d7e7812 */ /* 0x000fc400078ec0ff */
[----:B------:R-:W-:Y:S01]  /*fc40*/  SHF.R.U64 R3, R124, 0x8, R125 ;  /* 0x000000087c037819 */ /* 0x000fe2000000127d */
[----:B------:R-:W-:Y:S01]  /*fc50*/  HADD2.F32 R131, -RZ, R131.H0_H0 ;  /* 0x20000083ff837230 */ /* 0x000fe20000004100 */
[----:B------:R-:W-:Y:S01]  /*fc60*/  F2FP.F16.E5M2.UNPACK_B R126, R126 ;  /* 0x0000007eff7e723e */ /* 0x000fe200020004ff */
        /* <DEDUP_REMOVED lines=9> */
[----:B------:R-:W-:Y:S01]  /*fd00*/  F2FP.F16.E5M2.UNPACK_B R3, R3 ;  /* 0x00000003ff03723e */ /* 0x000fe200020004ff */
[-C--:B------:R-:W-:Y:S01]  /*fd10*/  FFMA R164, R131, R85.reuse, R164 ;  /* 0x0000005583a47223 */ /* 0x080fe200000000a4 */
[----:B------:R-:W-:Y:S01]  /*fd20*/  LOP3.LUT R127, R127, 0xff, RZ, 0xc0, !PT ;  /* 0x000000ff7f7f7812 */ /* 0x000fe200078ec0ff */
[----:B------:R-:W-:Y:S01]  /*fd30*/  FFMA R0, R129, R85, R0 ;  /* 0x0000005581007223 */ /* 0x000fe20000000000 */
[--C-:B------:R-:W-:Y:S01]  /*fd40*/  SHF.R.U32.HI R131, RZ, 0x8, R125.reuse ;  /* 0x00000008ff837819 */ /* 0x100fe2000001167d */
[----:B------:R-:W-:Y:S01]  /*fd50*/  HADD2.F32 R3, -RZ, R3.H0_H0 ;  /* 0x20000003ff037230 */ /* 0x000fe20000004100 */
[----:B------:R-:W-:Y:S02]  /*fd60*/  F2FP.F16.E5M2.UNPACK_B R127, R127 ;  /* 0x0000007fff7f723e */ /* 0x000fe400020004ff */
[----:B------:R-:W-:Y:S02]  /*fd70*/  SHF.R.U64 R182, R124, 0x18, R125 ;  /* 0x000000187cb67819 */ /* 0x000fe4000000127d */
[----:B------:R-:W-:Y:S01]  /*fd80*/  FFMA R2, R3, R85, R2 ;  /* 0x0000005503027223 */ /* 0x000fe20000000002 */
[----:B------:R-:W-:Y:S01]  /*fd90*/  HADD2.F32 R127, -RZ, R127.H0_H0 ;  /* 0x2000007fff7f7230 */ /* 0x000fe20000004100 */
[----:B------:R-:W-:-:S02]  /*fda0*/  LOP3.LUT R3, R136, 0xff, RZ, 0xc0, !PT ;  /* 0x000000ff88037812 */ /* 0x000fc400078ec0ff */
[----:B------:R-:W-:Y:S02]  /*fdb0*/  LOP3.LUT R129, R182, 0xff, RZ, 0xc0, !PT ;  /* 0x000000ffb6817812 */ /* 0x000fe400078ec0ff */
[----:B------:R-:W-:Y:S01]  /*fdc0*/  FFMA R162, R127, R85, R162 ;  /* 0x000000557fa27223 */ /* 0x000fe200000000a2 */
[----:B------:R-:W-:Y:S02]  /*fdd0*/  F2FP.F16.E5M2.UNPACK_B R127, R3 ;  /* 0x00000003ff7f723e */ /* 0x000fe400020004ff */
[----:B------:R-:W-:Y:S02]  /*fde0*/  LOP3.LUT R3, R131, 0xff, RZ, 0xc0, !PT ;  /* 0x000000ff83037812 */ /* 0x000fe400078ec0ff */
[----:B------:R-:W-:Y:S01]  /*fdf0*/  F2FP.F16.E5M2.UNPACK_B R129, R129 ;  /* 0x00000081ff81723e */ /* 0x000fe200020004ff */
[----:B------:R-:W-:Y:S01]  /*fe00*/  HADD2.F32 R127, -RZ, R127.H0_H0 ;  /* 0x2000007fff7f7230 */ /* 0x000fe20000004100 */
[----:B------:R-:W-:Y:S02]  /*fe10*/  F2FP.F16.E5M2.UNPACK_B R3, R3 ;  /* 0x00000003ff03723e */ /* 0x000fe400020004ff */
[----:B------:R-:W-:Y:S01]  /*fe20*/  SHF.R.U32.HI R125, RZ, 0x10, R125 ;  /* 0x00000010ff7d7819 */ /* 0x000fe2000001167d */
[----:B------:R-:W-:Y:S01]  /*fe30*/  HADD2.F32 R129, -RZ, R129.H0_H0 ;  /* 0x20000081ff817230 */ /* 0x000fe20000004100 */
[----:B------:R-:W-:Y:S01]  /*fe40*/  F2FP.F16.E5M2.UNPACK_B R159, R159 ;  /* 0x0000009fff9f723e */ /* 0x000fe200020004ff */
        /* <DEDUP_REMOVED lines=8> */
[----:B------:R-:W-:-:S02]  /*fed0*/  F2FP.F16.E5M2.UNPACK_B R125, R125 ;  /* 0x0000007dff7d723e */ /* 0x000fc400020004ff */
[----:B------:R-:W-:Y:S02]  /*fee0*/  LOP3.LUT R3, R3, 0xff, RZ, 0xc0, !PT ;  /* 0x000000ff03037812 */ /* 0x000fe400078ec0ff */
[----:B------:R-:W-:Y:S01]  /*fef0*/  F2FP.F16.E5M2.UNPACK_B R129, R129 ;  /* 0x00000081ff81723e */ /* 0x000fe200020004ff */
[----:B------:R-:W-:Y:S01]  /*ff00*/  HADD2.F32 R125, -RZ, R125.H0_H0 ;  /* 0x2000007dff7d7230 */ /* 0x000fe20000004100 */
[----:B------:R-:W-:Y:S01]  /*ff10*/  F2FP.F16.E5M2.UNPACK_B R3, R3 ;  /* 0x00000003ff03723e */ /* 0x000fe200020004ff */
[-C--:B------:R-:W-:Y:S01]  /*ff20*/  FFMA R178, R159, R85.reuse, R178 ;  /* 0x000000559fb27223 */ /* 0x080fe200000000b2 */
[----:B------:R-:W-:Y:S01]  /*ff30*/  F2FP.F16.E5M2.UNPACK_B R156, R156 ;  /* 0x0000009cff9c723e */ /* 0x000fe200020004ff */
        /* <DEDUP_REMOVED lines=15> */
[----:B------:R-:W-:-:S02]  /*10030*/  F2FP.F16.E5M2.UNPACK_B R3, R3 ;  /* 0x00000003ff03723e */ /* 0x000fc400020004ff */
[----:B------:R-:W-:Y:S02]  /*10040*/  F2FP.F16.E5M2.UNPACK_B R105, R105 ;  /* 0x00000069ff69723e */ /* 0x000fe400020004ff */
[----:B------:R-:W-:Y:S01]  /*10050*/  LOP3.LUT R129, R129, 0xff, RZ, 0xc0, !PT ;  /* 0x000000ff81817812 */ /* 0x000fe200078ec0ff */
[----:B------:R-:W-:Y:S01]  /*10060*/  HADD2.F32 R3, -RZ, R3.H0_H0 ;  /* 0x20000003ff037230 */ /* 0x000fe20000004100 */
[----:B------:R-:W-:Y:S01]  /*10070*/  LOP3.LUT R127, R127, 0xff, RZ, 0xc0, !PT ;  /* 0x000000ff7f7f7812 */ /* 0x000fe200078ec0ff */
[----:B------:R-:W-:Y:S01]  /*10080*/  HADD2.F32 R105, -RZ, R105.H0_H0 ;  /* 0x20000069ff697230 */ /* 0x000fe20000004100 */
[----:B------:R-:W-:Y:S02]  /*10090*/  F2FP.F16.E5M2.UNPACK_B R125, R125 ;  /* 0x0000007dff7d723e */ /* 0x000fe400020004ff */
[----:B------:R-:W-:Y:S01]  /*100a0*/  F2FP.F16.E5M2.UNPACK_B R129, R129 ;  /* 0x00000081ff81723e */ /* 0x000fe200020004ff */
[----:B------:R-:W-:Y:S01]  /*100b0*/  FFMA R2, R3, R85, R2 ;  /* 0x0000005503027223 */ /* 0x000fe20000000002 */
[----:B------:R-:W-:Y:S01]  /*100c0*/  LOP3.LUT R155, R155, 0xff, RZ, 0xc0, !PT ;  /* 0x000000ff9b9b7812 */ /* 0x000fe200078ec0ff */
[----:B------:R-:W-:Y:S01]  /*100d0*/  HADD2.F32 R125, -RZ, R125.H0_H0 ;  /* 0x2000007dff7d7230 */ /* 0x000fe20000004100 */
[C-C-:B------:R-:W-:Y:S01]  /*100e0*/  SHF.R.U64 R3, R138.reuse, 0x18, R139.reuse ;  /* 0x000000188a037819 */ /* 0x140fe2000000128b */
[----:B------:R-:W-:Y:S01]  /*100f0*/  HADD2.F32 R129, -RZ, R129.H0_H0 ;  /* 0x20000081ff817230 */ /* 0x000fe20000004100 */
[----:B------:R-:W-:Y:S01]  /*10100*/  F2FP.F16.E5M2.UNPACK_B R127, R127 ;  /* 0x0000007fff7f723e */ /* 0x000fe200020004ff */
[----:B------:R-:W-:Y:S01]  /*10110*/  FFMA R178, R105, R85, R178 ;  /* 0x0000005569b27223 */ /* 0x000fe200000000b2 */
[----:B------:R-:W-:Y:S01]  /*10120*/  F2FP.F16.E5M2.UNPACK_B R155, R155 ;  /* 0x0000009bff9b723e */ /* 0x000fe200020004ff */
[-C--:B------:R-:W-:Y:S01]  /*10130*/  FFMA R162, R125, R85.reuse, R162 ;  /* 0x000000557da27223 */ /* 0x080fe200000000a2 */
[----:B------:R-:W-:Y:S01]  /*10140*/  LOP3.LUT R3, R3, 0xff, RZ, 0xc0, !PT ;  /* 0x000000ff03037812 */ /* 0x000fe200078ec0ff */
[----:B------:R-:W-:Y:S01]  /*10150*/  HADD2.F32 R127, -RZ, R127.H0_H0 ;  /* 0x2000007fff7f7230 */ /* 0x000fe20000004100 */
[--C-:B------:R-:W-:Y:S01]  /*10160*/  SHF.R.U32.HI R105, RZ, 0x8, R139.reuse ;  /* 0x00000008ff697819 */ /* 0x100fe2000001168b */
[----:B------:R-:W-:Y:S01]  /*10170*/  FFMA R176, R129, R85, R176 ;  /* 0x0000005581b07223 */ /* 0x000fe200000000b0 */
[----:B------:R-:W-:Y:S01]  /*10180*/  F2FP.F16.E5M2.UNPACK_B R3, R3 ;  /* 0x00000003ff03723e */ /* 0x000fe200020004ff */
[----:B------:R-:W-:Y:S01]  /*10190*/  HADD2.F32 R155, -RZ, R155.H0_H0 ;  /* 0x2000009bff9b7230 */ /* 0x000fe20000004100 */
[----:B------:R-:W-:Y:S01]  /*101a0*/  LOP3.LUT R125, R139, 0xff, RZ, 0xc0, !PT ;  /* 0x000000ff8b7d7812 */ /* 0x000fe200078ec0ff */
[-C--:B------:R-:W-:Y:S01]  /*101b0*/  FFMA R166, R127, R85.reuse, R166 ;  /* 0x000000557fa67223 */ /* 0x080fe200000000a6 */
[----:B------:R-:W-:Y:S01]  /*101c0*/  LOP3.LUT R105, R105, 0xff, RZ, 0xc0, !PT ;  /* 0x000000ff69697812 */ /* 0x000fe200078ec0ff */
[----:B------:R-:W-:Y:S01]  /*101d0*/  HADD2.F32 R3, -RZ, R3.H0_H0 ;  /* 0x20000003ff037230 */ /* 0x000fe20000004100 */
[----:B------:R-:W-:Y:S01]  /*101e0*/  SHF.R.U64 R129, R138, 0x10, R139 ;  /* 0x000000108a817819 */ /* 0x000fe2000000128b */
[----:B------:R-:W-:Y:S01]  /*101f0*/  FFMA R0, R155, R85, R0 ;  /* 0x000000559b007223 */ /* 0x000fe20000000000 */
[----:B------:R-:W-:-:S02]  /*10200*/  F2FP.F16.E5M2.UNPACK_B R127, R125 ;  /* 0x0000007dff7f723e */ /* 0x000fc400020004ff */
[----:B------:R-:W-:Y:S01]  /*10210*/  F2FP.F16.E5M2.UNPACK_B R105, R105 ;  /* 0x00000069ff69723e */ /* 0x000fe200020004ff */
[----:B------:R-:W-:Y:S01]  /*10220*/  FFMA R166, R3, R85, R166 ;  /* 0x0000005503a67223 */ /* 0x000fe200000000a6 */
[----:B------:R-:W-:Y:S01]  /*10230*/  LOP3.LUT R125, R129, 0xff, RZ, 0xc0, !PT ;  /* 0x000000ff817d7812 */ /* 0x000fe200078ec0ff */
[----:B------:R-:W-:Y:S01]  /*10240*/  HADD2.F32 R127, -RZ, R127.H0_H0 ;  /* 0x2000007fff7f7230 */ /* 0x000fe20000004100 */
[----:B------:R-:W-:Y:S01]  /*10250*/  SHF.R.U32.HI R155, RZ, 0x18, R141 ;  /* 0x00000018ff9b7819 */ /* 0x000fe2000001168d */
[----:B------:R-:W-:Y:S01]  /*10260*/  HADD2.F32 R105, -RZ, R105.H0_H0 ;  /* 0x20000069ff697230 */ /* 0x000fe20000004100 */
[----:B------:R-:W-:Y:S02]  /*10270*/  LOP3.LUT R146, R146, 0xff, RZ, 0xc0, !PT ;  /* 0x000000ff92927812 */ /* 0x000fe400078ec0ff */
        /* <DEDUP_REMOVED lines=13> */
[-C--:B------:R-:W-:Y:S01]  /*10350*/  FFMA R178, R105, R85.reuse, R178 ;  /* 0x0000005569b27223 */ /* 0x080fe200000000b2 */
[----:B------:R-:W-:Y:S01]  /*10360*/  LOP3.LUT R107, R107, 0xff, RZ, 0xc0, !PT ;  /* 0x000000ff6b6b7812 */ /* 0x000fe200078ec0ff */
[----:B------:R-:W-:Y:S01]  /*10370*/  FFMA R2, R3, R85, R2 ;  /* 0x0000005503027223 */ /* 0x000fe20000000002 */
[----:B------:R-:W-:Y:S01]  /*10380*/  HADD2.F32 R3, -RZ, R148.H0_H0 ;  /* 0x20000094ff037230 */ /* 0x000fe20000004100 */
[----:B------:R-:W-:Y:S01]  /*10390*/  F2FP.F16.E5M2.UNPACK_B R131, R131 ;  /* 0x00000083ff83723e */ /* 0x000fe200020004ff */
[----:B------:R-:W-:Y:S01]  /*103a0*/  IMAD.SHL.U32 R146, R142, 0x1000000, RZ ;  /* 0x010000008e927824 */ /* 0x000fe200078e00ff */
[----:B------:R-:W-:-:S02]  /*103b0*/  LOP3.LUT R127, R140, 0xff, RZ, 0xc0, !PT ;  /* 0x000000ff8c7f7812 */ /* 0x000fc400078ec0ff */
[----:B------:R-:W-:Y:S01]  /*103c0*/  LOP3.LUT R125, R125, 0xff, RZ, 0xc0, !PT ;  /* 0x000000ff7d7d7812 */ /* 0x000fe200078ec0ff */
[----:B------:R-:W-:Y:S01]  /*103d0*/  FFMA R166, R3, R85, R166 ;  /* 0x0000005503a67223 */ /* 0x000fe200000000a6 */
[----:B------:R-:W-:Y:S01]  /*103e0*/  SHF.R.U32.HI R105, RZ, 0x10, R141 ;  /* 0x00000010ff697819 */ /* 0x000fe2000001168d */
[----:B------:R-:W-:Y:S01]  /*103f0*/  HADD2.F32 R131, -RZ, R131.H0_H0 ;  /* 0x20000083ff837230 */ /* 0x000fe20000004100 */
[----:B------:R-:W-:Y:S02]  /*10400*/  F2FP.F16.E5M2.UNPACK_B R107, R107 ;  /* 0x0000006bff6b723e */ /* 0x000fe400020004ff */
[----:B------:R-:W-:Y:S02]  /*10410*/  F2FP.F16.E5M2.UNPACK_B R127, R127 ;  /* 0x0000007fff7f723e */ /* 0x000fe400020004ff */
[----:B------:R-:W-:Y:S01]  /*10420*/  F2FP.F16.E5M2.UNPACK_B R125, R125 ;  /* 0x0000007dff7d723e */ /* 0x000fe200020004ff */
[----:B------:R-:W-:Y:S01]  /*10430*/  HADD2.F32 R107, -RZ, R107.H0_H0 ;  /* 0x2000006bff6b7230 */ /* 0x000fe20000004100 */
[----:B------:R-:W-:Y:S01]  /*10440*/  LOP3.LUT R3, R105, 0xff, RZ, 0xc0, !PT ;  /* 0x000000ff69037812 */ /* 0x000fe200078ec0ff */
[----:B------:R-:W-:Y:S01]  /*10450*/  HADD2.F32 R127, -RZ, R127.H0_H0 ;  /* 0x2000007fff7f7230 */ /* 0x000fe20000004100 */
[----:B------:R-:W-:Y:S01]  /*10460*/  LOP3.LUT R129, R141, 0xff, RZ, 0xc0, !PT ;  /* 0x000000ff8d817812 */ /* 0x000fe200078ec0ff */
[----:B------:R-:W-:Y:S01]  /*10470*/  HADD2.F32 R125, -RZ, R125.H0_H0 ;  /* 0x2000007dff7d7230 */ /* 0x000fe20000004100 */
[----:B------:R-:W-:Y:S01]  /*10480*/  F2FP.F16.E5M2.UNPACK_B R3, R3 ;  /* 0x00000003ff03723e */ /* 0x000fe200020004ff */
[----:B------:R-:W-:Y:S01]  /*10490*/  FFMA R180, R131, R85, R180 ;  /* 0x0000005583b47223 */ /* 0x000fe200000000b4 */
[----:B------:R-:W-:Y:S01]  /*104a0*/  F2FP.F16.E5M2.UNPACK_B R129, R129 ;  /* 0x00000081ff81723e */ /* 0x000fe200020004ff */
        /* <DEDUP_REMOVED lines=11> */
[----:B------:R-:W-:-:S02]  /*10560*/  F2FP.F16.E5M2.UNPACK_B R157, R157 ;  /* 0x0000009dff9d723e */ /* 0x000fc400020004ff */
[----:B------:R-:W-:Y:S01]  /*10570*/  F2FP.F16.E5M2.UNPACK_B R105, R105 ;  /* 0x00000069ff69723e */ /* 0x000fe200020004ff */
[----:B------:R-:W-:Y:S01]  /*10580*/  FFMA R164, R129, R85, R164 ;  /* 0x0000005581a47223 */ /* 0x000fe200000000a4 */
[----:B------:R-:W-:Y:S01]  /*10590*/  F2FP.F16.E5M2.UNPACK_B R161, R161 ;  /* 0x000000a1ffa1723e */ /* 0x000fe200020004ff */
[----:B------:R-:W-:Y:S01]  /*105a0*/  HADD2.F32 R157, -RZ, R157.H0_H0 ;  /* 0x2000009dff9d7230 */ /* 0x000fe20000004100 */
[--C-:B------:R-:W-:Y:S01]  /*105b0*/  SHF.R.U64 R136, R142, 0x10, R143.reuse ;  /* 0x000000108e887819 */ /* 0x100fe2000000128f */
[----:B------:R-:W-:Y:S01]  /*105c0*/  HADD2.F32 R105, -RZ, R105.H0_H0 ;  /* 0x20000069ff697230 */ /* 0x000fe20000004100 */
[----:B------:R-:W-:Y:S01]  /*105d0*/  LOP3.LUT R127, R131, 0xff, RZ, 0xc0, !PT ;  /* 0x000000ff837f7812 */ /* 0x000fe200078ec0ff */
[----:B------:R-:W-:Y:S01]  /*105e0*/  HADD2.F32 R161, -RZ, R161.H0_H0 ;  /* 0x200000a1ffa17230 */ /* 0x000fe20000004100 */
[----:B------:R-:W-:Y:S01]  /*105f0*/  F2FP.F16.E5M2.UNPACK_B R107, R107 ;  /* 0x0000006bff6b723e */ /* 0x000fe200020004ff */
[-C--:B------:R-:W-:Y:S01]  /*10600*/  FFMA R176, R157, R85.reuse, R176 ;  /* 0x000000559db07223 */ /* 0x080fe200000000b0 */
[----:B------:R-:W-:Y:S01]  /*10610*/  LOP3.LUT R3, R136, 0xff, RZ, 0xc0, !PT ;  /* 0x000000ff88037812 */ /* 0x000fe200078ec0ff */
[----:B------:R-:W-:Y:S01]  /*10620*/  FFMA R164, R105, R85, R164 ;  /* 0x0000005569a47223 */ /* 0x000fe200000000a4 */
[----:B------:R-:W-:Y:S01]  /*10630*/  F2FP.F16.E5M2.UNPACK_B R127, R127 ;  /* 0x0000007fff7f723e */ /* 0x000fe200020004ff */
[----:B------:R-:W-:Y:S01]  /*10640*/  HADD2.F32 R107, -RZ, R107.H0_H0 ;  /* 0x2000006bff6b7230 */ /* 0x000fe20000004100 */
[--C-:B------:R-:W-:Y:S01]  /*10650*/  SHF.R.U64 R129, R142, 0x18, R143.reuse ;  /* 0x000000188e817819 */ /* 0x100fe2000000128f */
[----:B------:R-:W-:Y:S01]  /*10660*/  FFMA R2, R161, R85, R2 ;  /* 0x00000055a1027223 */ /* 0x000fe20000000002 */
        /* <DEDUP_REMOVED lines=9> */
[----:B------:R-:W-:Y:S01]  /*10700*/  F2FP.F16.E5M2.UNPACK_B R105, R105 ;  /* 0x00000069ff69723e */ /* 0x000fe200020004ff */
[----:B------:R-:W0:Y:S01]  /*10710*/  SHFL.IDX PT, R2, R2, R157, 0x1f ;  /* 0x00001f9d02027589 */ /* 0x000e2200000e0000 */
[----:B------:R-:W-:Y:S01]  /*10720*/  LOP3.LUT R125, R142, 0xff, RZ, 0xc0, !PT ;  /* 0x000000ff8e7d7812 */ /* 0x000fe200078ec0ff */
[----:B------:R-:W-:Y:S01]  /*10730*/  FFMA R3, R3, R85, R162 ;  /* 0x0000005503037223 */ /* 0x000fe200000000a2 */
[----:B------:R-:W-:Y:S01]  /*10740*/  F2FP.F16.E5M2.UNPACK_B R107, R107 ;  /* 0x0000006bff6b723e */ /* 0x000fe200020004ff */
[----:B------:R-:W1:Y:S01]  /*10750*/  SHFL.IDX PT, R139, R178, R157, 0x1f ;  /* 0x00001f9db28b7589 */ /* 0x000e6200000e0000 */
[----:B------:R-:W-:Y:S01]  /*10760*/  HADD2.F32 R105, -RZ, R105.H0_H0 ;  /* 0x20000069ff697230 */ /* 0x000fe20000004100 */
[----:B------:R-:W-:Y:S01]  /*10770*/  F2FP.F16.E5M2.UNPACK_B R125, R125 ;  /* 0x0000007dff7d723e */ /* 0x000fe200020004ff */
        /* <DEDUP_REMOVED lines=75> */
.L_x_419:
[----:B------:R-:W-:-:S05]  /*10c30*/  IADD3 R136, P5, PT, R0, R50, RZ ;  /* 0x0000003200887210 */ /* 0x000fca0007fbe0ff */
[----:B------:R-:W-:Y:S01]  /*10c40*/  IMAD.X R137, R3, 0x1, R51, P5 ;  /* 0x0000000103897824 */ /* 0x000fe200028e0633 */
[----:B------:R-:W-:-:S04]  /*10c50*/  LEA R148, P5, R136, R116, 0x3 ;  /* 0x0000007488947211 */ /* 0x000fc800078a18ff */
[----:B------:R-:W-:-:S06]  /*10c60*/  LEA.HI.X R149, R136, R101, R137, 0x3, P5 ;  /* 0x0000006588957211 */ /* 0x000fcc00028f1c89 */
[----:B------:R-:W5:Y:S03]  /*10c70*/  LDG.E.64 R148, desc[UR6][R148.64] ;  /* 0x0000000694947981 */ /* 0x000f66000c1e1b00 */
.L_x_420:
[----:B------:R-:W-:Y:S05]  /*10c80*/  BSYNC.RECONVERGENT B0 ;  /* 0x0000000000007941 */ /* 0x000fea0003800200 */
.L_x_418:
[----:B------:R-:W-:Y:S04]  /*10c90*/  BSSY.RECONVERGENT B0, `(.L_x_421) ;  /* 0x000001a000007945 */ /* 0x000fe80003800200 */
        /* <DEDUP_REMOVED lines=17> */
.L_x_422:
        /* <DEDUP_REMOVED lines=8> */
.L_x_423:
[----:B------:R-:W-:Y:S05]  /*10e30*/  BSYNC.RECONVERGENT B0 ;  /* 0x0000000000007941 */ /* 0x000fea0003800200 */
.L_x_421:
[----:B------:R-:W-:Y:S01]  /*10e40*/  LOP3.LUT P5, RZ, R140, 0x2, RZ, 0xc0, !PT ;  /* 0x000000028cff7812 */ /* 0x000fe200078ac0ff */
        /* <DEDUP_REMOVED lines=18> */
.L_x_425:
        /* <DEDUP_REMOVED lines=17> */
.L_x_426:
[----:B------:R-:W-:Y:S05]  /*11080*/  BSYNC.RECONVERGENT B0 ;  /* 0x0000000000007941 */ /* 0x000fea0003800200 */
.L_x_424:
        /* <DEDUP_REMOVED lines=20> */
.L_x_428:
        /* <DEDUP_REMOVED lines=17> */
.L_x_429:
[----:B------:R-:W-:Y:S05]  /*112e0*/  BSYNC.RECONVERGENT B0 ;  /* 0x0000000000007941 */ /* 0x000fea0003800200 */
.L_x_427:
[----:B------:R-:W-:Y:S04]  /*112f0*/  BSSY.RECONVERGENT B0, `(.L_x_430) ;  /* 0x0000023000007945 */ /* 0x000fe80003800200 */
[----:B------:R-:W-:Y:S05]  /*11300*/  @!P4 BRA P0, `(.L_x_431) ;  /* 0x000000000040c947 */ /* 0x000fea0000000000 */
[----:B------:R-:W-:-:S04]  /*11310*/  F2FP.SATFINITE.E5M2.F32.PACK_AB_MERGE_C R140, RZ, RZ, RZ ;  /* 0x000000ffff8c723e */ /* 0x000fc800048060ff */
        /* <DEDUP_REMOVED lines=15> */
.L_x_431:
        /* <DEDUP_REMOVED lines=17> */
.L_x_432:
[----:B------:R-:W-:Y:S05]  /*11520*/  BSYNC.RECONVERGENT B0 ;  /* 0x0000000000007941 */ /* 0x000fea0003800200 */
.L_x_430:
        /* <DEDUP_REMOVED lines=18> */
.L_x_434:
        /* <DEDUP_REMOVED lines=13> */
.L_x_435:
[----:B------:R-:W-:Y:S05]  /*11720*/  BSYNC.RECONVERGENT B0 ;  /* 0x0000000000007941 */ /* 0x000fea0003800200 */
.L_x_433:
[----:B------:R-:W-:Y:S04]  /*11730*/  BSSY.RECONVERGENT B0, `(.L_x_436) ;  /* 0x0000020000007945 */ /* 0x000fe80003800200 */
[----:B------:R-:W-:Y:S05]  /*11740*/  @!P4 BRA P2, `(.L_x_437) ;  /* 0x000000000040c947 */ /* 0x000fea0001000000 */
[----:B------:R-:W-:-:S04]  /*11750*/  F2FP.SATFINITE.E5M2.F32.PACK_AB_MERGE_C R50, RZ, RZ, RZ ;  /* 0x000000ffff32723e */ /* 0x000fc800048060ff */
        /* <DEDUP_REMOVED lines=15> */
.L_x_437:
        /* <DEDUP_REMOVED lines=14> */
.L_x_438:
[----:B------:R-:W-:Y:S05]  /*11930*/  BSYNC.RECONVERGENT B0 ;  /* 0x0000000000007941 */ /* 0x000fea0003800200 */
.L_x_436:
        /* <DEDUP_REMOVED lines=19> */
.L_x_440:
[----:B------:R-:W-:Y:S02]  /*11a70*/  IMAD.MOV.U32 R2, RZ, RZ, R0 ;  /* 0x000000ffff027224 */ /* 0x000fe400078e0000 */
[----:B0-----:R-:W-:Y:S02]  /*11a80*/  IMAD R143, R118, 0xf, RZ ;  /* 0x0000000f768f7824 */ /* 0x001fe400078e02ff */
[----:B------:R-:W-:-:S04]  /*11a90*/  IMAD.WIDE.U32 R2, R117, 0xf, R2 ;  /* 0x0000000f75027825 */ /* 0x000fc800078e0002 */
[----:B------:R-:W-:Y:S01]  /*11aa0*/  IMAD.IADD R0, R143, 0x1, R3 ;  /* 0x000000018f007824 */ /* 0x000fe200078e0203 */
[----:B------:R-:W-:-:S04]  /*11ab0*/  LEA R116, P0, R2, R116, 0x3 ;  /* 0x0000007402747211 */ /* 0x000fc800078018ff */
[----:B------:R-:W-:-:S05]  /*11ac0*/  LEA.HI.X R117, R2, R101, R0, 0x3, P0 ;  /* 0x0000006502757211 */ /* 0x000fca00000f1c00 */
[----:B------:R1:W5:Y:S04]  /*11ad0*/  LDG.E.64 R162, desc[UR6][R116.64] ;  /* 0x0000000674a27981 */ /* 0x000368000c1e1b00 */
.L_x_441:
[----:B------:R-:W-:Y:S05]  /*11ae0*/  BSYNC.RECONVERGENT B0 ;  /* 0x0000000000007941 */ /* 0x000fea0003800200 */
.L_x_439:
        /* <DEDUP_REMOVED lines=96> */
[----:B------:R-:W-:Y:S02]  /*120f0*/  F2FP.F16.E5M2.UNPACK_B R116, R3 ;  /* 0x00000003ff74723e */ /* 0x000fe400020004ff */
        /* <DEDUP_REMOVED lines=9> */
[----:B------:R-:W-:Y:S02]  /*12190*/  F2FP.F16.E5M2.UNPACK_B R3, R3 ;  /* 0x00000003ff03723e */ /* 0x000fe400020004ff */
[----:B------:R-:W-:Y:S01]  /*121a0*/  LOP3.LUT R186, R186, 0xff00, R157, 0xf8, !PT ;  /* 0x0000ff00baba7812 */ /* 0x000fe200078ef89d */
[----:B------:R-:W-:Y:S01]  /*121b0*/  HADD2.F32 R157, -RZ, R116.H0_H0 ;  /* 0x20000074ff9d7230 */ /* 0x000fe20000004100 */
[----:B------:R-:W-:Y:S02]  /*121c0*/  LOP3.LUT R183, R183, 0xff0000, R156, 0xf8, !PT ;  /* 0x00ff0000b7b77812 */ /* 0x000fe400078ef89c */
[----:B------:R-:W-:Y:S02]  /*121d0*/  F2FP.F16.E5M2.UNPACK_B R156, R155 ;  /* 0x0000009bff9c723e */ /* 0x000fe400020004ff */
[----:B------:R-:W-:-:S02]  /*121e0*/  LOP3.LUT R116, R167, R176, RZ, 0xfc, !PT ;  /* 0x000000b0a7747212 */ /* 0x000fc400078efcff */
[----:B------:R-:W-:Y:S01]  /*121f0*/  F2FP.F16.E5M2.UNPACK_B R155, R176 ;  /* 0x000000b0ff9b723e */ /* 0x000fe200020004ff */
[----:B------:R-:W-:Y:S01]  /*12200*/  HADD2.F32 R167, -RZ, R156.H0_H0 ;  /* 0x2000009cffa77230 */ /* 0x000fe20000004100 */
[----:B------:R-:W-:Y:S01]  /*12210*/  F2FP.F16.E5M2.UNPACK_B R176, R2 ;  /* 0x00000002ffb0723e */ /* 0x000fe200020004ff */
[----:B------:R-:W-:Y:S01]  /*12220*/  HADD2.F32 R2, -RZ, R3.H0_H0 ;  /* 0x20000003ff027230 */ /* 0x000fe20000004100 */
[----:B------:R-:W-:Y:S01]  /*12230*/  LOP3.LUT R0, R134, 0xff, RZ, 0xc0, !PT ;  /* 0x000000ff86007812 */ /* 0x000fe200078ec0ff */
[----:B------:R-:W-:Y:S01]  /*12240*/  HADD2.F32 R3, -RZ, R155.H0_H0 ;  /* 0x2000009bff037230 */ /* 0x000fe20000004100 */
[----:B------:R-:W-:Y:S01]  /*12250*/  SHF.R.U64 R179, R112, 0x8, R113 ;  /* 0x0000000870b37819 */ /* 0x000fe20000001271 */
[----:B------:R-:W-:Y:S01]  /*12260*/  HADD2.F32 R155, -RZ, R176.H0_H0 ;  /* 0x200000b0ff9b7230 */ /* 0x000fe20000004100 */
[----:B------:R-:W-:Y:S01]  /*12270*/  F2FP.F16.E5M2.UNPACK_B R0, R0 ;  /* 0x00000000ff00723e */ /* 0x000fe200020004ff */
        /* <DEDUP_REMOVED lines=36> */
[----:B------:R-:W-:Y:S02]  /*124c0*/  F2FP.F16.E5M2.UNPACK_B R2, R2 ;  /* 0x00000002ff02723e */ /* 0x000fe400020004ff */
[----:B------:R-:W-:Y:S02]  /*124d0*/  F2FP.F16.E5M2.UNPACK_B R183, R3 ;  /* 0x00000003ffb7723e */ /* 0x000fe400020004ff */
[-C--:B------:R-:W-:Y:S01]  /*124e0*/  F2FP.F16.E5M2.UNPACK_B R3, R197.reuse ;  /* 0x000000c5ff03723e */ /* 0x080fe200020004ff */
[----:B------:R-:W-:Y:S01]  /*124f0*/  HADD2.F32 R2, -RZ, R2.H0_H0 ;  /* 0x20000002ff027230 */ /* 0x000fe20000004100 */
[----:B------:R-:W-:Y:S01]  /*12500*/  F2FP.F16.E5M2.UNPACK_B R188, R188 ;  /* 0x000000bcffbc723e */ /* 0x000fe200020004ff */
[----:B------:R-:W-:Y:S01]  /*12510*/  HADD2.F32 R183, -RZ, R183.H0_H0 ;  /* 0x200000b7ffb77230 */ /* 0x000fe20000004100 */
[----:B------:R-:W-:Y:S01]  /*12520*/  LOP3.LUT R0, R148, 0xff, RZ, 0xc0, !PT ;  /* 0x000000ff94007812 */ /* 0x000fe200078ec0ff */
[----:B------:R-:W-:Y:S01]  /*12530*/  HADD2.F32 R3, -RZ, R3.H0_H0 ;  /* 0x20000003ff037230 */ /* 0x000fe20000004100 */
[----:B------:R-:W-:Y:S01]  /*12540*/  LOP3.LUT R118, R118, R197, RZ, 0xfc, !PT ;  /* 0x000000c576767212 */ /* 0x000fe200078efcff */
[----:B------:R-:W-:Y:S01]  /*12550*/  HADD2.F32 R197, -RZ, R188.H0_H0 ;  /* 0x200000bcffc57230 */ /* 0x000fe20000004100 */
[----:B------:R-:W-:Y:S01]  /*12560*/  F2FP.F16.E5M2.UNPACK_B R0, R0 ;  /* 0x00000000ff00723e */ /* 0x000fe200020004ff */
[-C--:B------:R-:W-:Y:S01]  /*12570*/  FFMA R2, R2, R85.reuse, RZ ;  /* 0x0000005502027223 */ /* 0x080fe200000000ff */
[----:B------:R-:W-:Y:S01]  /*12580*/  F2FP.F16.E5M2.UNPACK_B R166, R166 ;  /* 0x000000a6ffa6723e */ /* 0x000fe200020004ff */
        /* <DEDUP_REMOVED lines=14> */
[----:B------:R-:W-:Y:S02]  /*12670*/  F2FP.F16.E5M2.UNPACK_B R2, R2 ;  /* 0x00000002ff02723e */ /* 0x000fe400020004ff */
[----:B------:R-:W-:Y:S02]  /*12680*/  SHF.R.U32.HI R183, RZ, 0x18, R51 ;  /* 0x00000018ffb77819 */ /* 0x000fe40000011633 */
[----:B------:R-:W-:Y:S01]  /*12690*/  F2FP.F16.E5M2.UNPACK_B R0, R164 ;  /* 0x000000a4ff00723e */ /* 0x000fe200020004ff */
[----:B------:R-:W-:Y:S01]  /*126a0*/  HADD2.F32 R193, -RZ, R2.H0_H0 ;  /* 0x20000002ffc17230 */ /* 0x000fe20000004100 */
[----:B------:R-:W-:Y:S01]  /*126b0*/  LOP3.LUT R164, R200, 0xff000000, R3, 0xf8, !PT ;  /* 0xff000000c8a47812 */ /* 0x000fe200078ef803 */
[----:B------:R-:W-:Y:S01]  /*126c0*/  IMAD.U32 R182, R183, 0x10000, RZ ;  /* 0x00010000b7b67824 */ /* 0x000fe200078e00ff */
[----:B------:R-:W-:Y:S01]  /*126d0*/  LOP3.LUT R191, R191, 0xff, RZ, 0xc0, !PT ;  /* 0x000000ffbfbf7812 */ /* 0x000fe200078ec0ff */
[----:B------:R-:W-:Y:S01]  /*126e0*/  HADD2.F32 R0, -RZ, R0.H0_H0 ;  /* 0x20000000ff007230 */ /* 0x000fe20000004100 */
[----:B------:R-:W-:-:S02]  /*126f0*/  SHF.R.U64 R3, R134, 0x18, R135 ;  /* 0x0000001886037819 */ /* 0x000fc40000001287 */
[----:B------:R-:W-:Y:S02]  /*12700*/  F2FP.F16.E5M2.UNPACK_B R2, R191 ;  /* 0x000000bfff02723e */ /* 0x000fe400020004ff */
        /* <DEDUP_REMOVED lines=12> */
[----:B------:R-:W-:Y:S02]  /*127d0*/  F2FP.F16.E5M2.UNPACK_B R3, R3 ;  /* 0x00000003ff03723e */ /* 0x000fe400020004ff */
[----:B------:R-:W-:Y:S02]  /*127e0*/  F2FP.F16.E5M2.UNPACK_B R134, R134 ;  /* 0x00000086ff86723e */ /* 0x000fe400020004ff */
[----:B------:R-:W-:Y:S01]  /*127f0*/  LOP3.LUT R132, R132, 0xff00, R195, 0xf8, !PT ;  /* 0x0000ff0084847812 */ /* 0x000fe200078ef8c3 */
[----:B------:R-:W-:Y:S01]  /*12800*/  HADD2.F32 R0, -RZ, R3.H0_H0 ;  /* 0x20000003ff007230 */ /* 0x000fe20000004100 */
[----:B------:R-:W-:Y:S01]  /*12810*/  LOP3.LUT R195, R195, 0xff, RZ, 0xc0, !PT ;  /* 0x000000ffc3c37812 */ /* 0x000fe200078ec0ff */
[----:B------:R-:W-:Y:S01]  /*12820*/  HADD2.F32 R3, -RZ, R134.H0_H0 ;  /* 0x20000086ff037230 */ /* 0x000fe20000004100 */
[----:B------:R-:W-:-:S02]  /*12830*/  SHF.R.U32.HI R193, RZ, 0x8, R135 ;  /* 0x00000008ffc17819 */ /* 0x000fc40000011687 */
[----:B------:R-:W-:Y:S01]  /*12840*/  F2FP.F16.E5M2.UNPACK_B R195, R195 ;  /* 0x000000c3ffc3723e */ /* 0x000fe200020004ff */
[-C--:B------:R-:W-:Y:S01]  /*12850*/  FFMA R0, R0, R85.reuse, RZ ;  /* 0x0000005500007223 */ /* 0x080fe200000000ff */
[-C--:B------:R-:W-:Y:S01]  /*12860*/  FFMA R202, R3, R85.reuse, R2 ;  /* 0x0000005503ca7223 */ /* 0x080fe20000000002 */
[----:B------:R-:W-:Y:S02]  /*12870*/  LOP3.LUT R2, R120, 0xff, RZ, 0xc0, !PT ;  /* 0x000000ff78027812 */ /* 0x000fe400078ec0ff */
[----:B------:R-:W-:Y:S01]  /*12880*/  HADD2.F32 R195, -RZ, R195.H0_H0 ;  /* 0x200000c3ffc37230 */ /* 0x000fe20000004100 */
[----:B------:R-:W-:Y:S02]  /*12890*/  LOP3.LUT R134, R193, 0xff, RZ, 0xc0, !PT ;  /* 0x000000ffc1867812 */ /* 0x000fe400078ec0ff */
[----:B------:R-:W-:Y:S02]  /*128a0*/  F2FP.F16.E5M2.UNPACK_B R2, R2 ;  /* 0x00000002ff02723e */ /* 0x000fe400020004ff */
        /* <DEDUP_REMOVED lines=10> */
[----:B------:R-:W-:Y:S02]  /*12950*/  F2FP.F16.E5M2.UNPACK_B R2, R2 ;  /* 0x00000002ff02723e */ /* 0x000fe400020004ff */
[----:B------:R-:W-:Y:S02]  /*12960*/  LOP3.LUT R206, R195, 0xff, RZ, 0xc0, !PT ;  /* 0x000000ffc3ce7812 */ /* 0x000fe400078ec0ff */
[----:B------:R-:W-:Y:S01]  /*12970*/  F2FP.F16.E5M2.UNPACK_B R133, R133 ;  /* 0x00000085ff85723e */ /* 0x000fe200020004ff */
[----:B------:R-:W-:Y:S01]  /*12980*/  HADD2.F32 R2, -RZ, R2.H0_H0 ;  /* 0x20000002ff027230 */ /* 0x000fe20000004100 */
[----:B------:R-:W-:Y:S02]  /*12990*/  LOP3.LUT R206, R206, 0xff00, R3, 0xf8, !PT ;  /* 0x0000ff00cece7812 */ /* 0x000fe400078ef803 */
[----:B------:R-:W-:Y:S01]  /*129a0*/  F2FP.F16.E5M2.UNPACK_B R0, R0 ;  /* 0x00000000ff00723e */ /* 0x000fe200020004ff */
[----:B------:R-:W-:Y:S01]  /*129b0*/  HADD2.F32 R133, -RZ, R133.H0_H0 ;  /* 0x20000085ff857230 */ /* 0x000fe20000004100 */
[----:B------:R-:W-:Y:S01]  /*129c0*/  LOP3.LUT R134, R121, 0xff, RZ, 0xc0, !PT ;  /* 0x000000ff79867812 */ /* 0x000fe200078ec0ff */
[-C--:B------:R-:W-:Y:S01]  /*129d0*/  FFMA R2, R2, R85.reuse, RZ ;  /* 0x0000005502027223 */ /* 0x080fe200000000ff */
[----:B------:R-:W-:Y:S01]  /*129e0*/  LOP3.LUT R3, R3, 0xff, RZ, 0xc0, !PT ;  /* 0x000000ff03037812 */ /* 0x000fe200078ec0ff */
[----:B------:R-:W-:Y:S01]  /*129f0*/  HADD2.F32 R0, -RZ, R0.H0_H0 ;  /* 0x20000000ff007230 */ /* 0x000fe20000004100 */
[----:B------:R-:W-:Y:S01]  /*12a00*/  F2FP.F16.E5M2.UNPACK_B R134, R134 ;  /* 0x00000086ff86723e */ /* 0x000fe200020004ff */
[----:B------:R-:W-:Y:S01]  /*12a10*/  FFMA R208, R133, R85, R2 ;  /* 0x0000005585d07223 */ /* 0x000fe20000000002 */
[----:B------:R-:W-:-:S02]  /*12a20*/  F2FP.F16.E5M2.UNPACK_B R3, R3 ;  /* 0x00000003ff03723e */ /* 0x000fc400020004ff */
        /* <DEDUP_REMOVED lines=10> */
[----:B------:R-:W-:Y:S02]  /*12ad0*/  F2FP.F16.E5M2.UNPACK_B R189, R189 ;  /* 0x000000bdffbd723e */ /* 0x000fe400020004ff */
[----:B------:R-:W-:Y:S02]  /*12ae0*/  LOP3.LUT R133, R133, 0xff00, R134, 0xf8, !PT ;  /* 0x0000ff0085857812 */ /* 0x000fe400078ef886 */
[----:B------:R-:W-:Y:S01]  /*12af0*/  LOP3.LUT R187, R187, 0xff, RZ, 0xc0, !PT ;  /* 0x000000ffbbbb7812 */ /* 0x000fe200078ec0ff */
[----:B------:R-:W-:Y:S01]  /*12b00*/  HADD2.F32 R189, -RZ, R189.H0_H0 ;  /* 0x200000bdffbd7230 */ /* 0x000fe20000004100 */
[----:B------:R-:W-:Y:S02]  /*12b10*/  LOP3.LUT R185, R185, 0xff, RZ, 0xc0, !PT ;  /* 0x000000ffb9b97812 */ /* 0x000fe400078ec0ff */
[----:B------:R-:W-:Y:S02]  /*12b20*/  F2FP.F16.E5M2.UNPACK_B R3, R2 ;  /* 0x00000002ff03723e */ /* 0x000fe400020004ff */
[----:B------:R-:W-:Y:S01]  /*12b30*/  LOP3.LUT R134, R134, 0xff, RZ, 0xc0, !PT ;  /* 0x000000ff86867812 */ /* 0x000fe200078ec0ff */
[----:B------:R-:W-:Y:S01]  /*12b40*/  FFMA R194, R189, R85, R194 ;  /* 0x00000055bdc27223 */ /* 0x000fe200000000c2 */
[----:B------:R-:W-:Y:S01]  /*12b50*/  F2FP.F16.E5M2.UNPACK_B R0, R187 ;  /* 0x000000bbff00723e */ /* 0x000fe200020004ff */
[----:B------:R-:W-:Y:S01]  /*12b60*/  HADD2.F32 R187, -RZ, R3.H0_H0 ;  /* 0x20000003ffbb7230 */ /* 0x000fe20000004100 */
[----:B------:R-:W-:-:S02]  /*12b70*/  F2FP.F16.E5M2.UNPACK_B R2, R185 ;  /* 0x000000b9ff02723e */ /* 0x000fc400020004ff */
[----:B------:R-:W-:Y:S01]  /*12b80*/  F2FP.F16.E5M2.UNPACK_B R134, R134 ;  /* 0x00000086ff86723e */ /* 0x000fe200020004ff */
        /* <DEDUP_REMOVED lines=10> */
[----:B------:R-:W-:Y:S02]  /*12c30*/  F2FP.F16.E5M2.UNPACK_B R146, R3 ;  /* 0x00000003ff92723e */ /* 0x000fe400020004ff */
[----:B------:R-:W-:Y:S01]  /*12c40*/  LOP3.LUT R212, R186, 0xff0000, R111, 0xf8, !PT ;  /* 0x00ff0000bad47812 */ /* 0x000fe200078ef86f */
[-C--:B------:R-:W-:Y:S01]  /*12c50*/  FFMA R186, R0, R85.reuse, RZ ;  /* 0x0000005500ba7223 */ /* 0x080fe200000000ff */
[----:B------:R-:W-:Y:S01]  /*12c60*/  F2FP.F16.E5M2.UNPACK_B R148, R148 ;  /* 0x00000094ff94723e */ /* 0x000fe200020004ff */
        /* <DEDUP_REMOVED lines=15> */
[----:B------:R-:W-:-:S02]  /*12d60*/  F2FP.F16.E5M2.UNPACK_B R0, R0 ;  /* 0x00000000ff00723e */ /* 0x000fc400020004ff */
[----:B------:R-:W-:Y:S02]  /*12d70*/  LOP3.LUT R212, R212, 0xff, RZ, 0xc0, !PT ;  /* 0x000000ffd4d47812 */ /* 0x000fe400078ec0ff */
[----:B------:R-:W-:Y:S01]  /*12d80*/  LOP3.LUT R214, R214, 0xff00, R189, 0xf8, !PT ;  /* 0x0000ff00d6d67812 */ /* 0x000fe200078ef8bd */
[----:B------:R-:W-:Y:S01]  /*12d90*/  HADD2.F32 R0, -RZ, R0.H0_H0 ;  /* 0x20000000ff007230 */ /* 0x000fe20000004100 */
[----:B------:R-:W-:Y:S02]  /*12da0*/  F2FP.F16.E5M2.UNPACK_B R189, R149 ;  /* 0x00000095ffbd723e */ /* 0x000fe400020004ff */
[----:B------:R-:W-:Y:S02]  /*12db0*/  F2FP.F16.E5M2.UNPACK_B R187, R2 ;  /* 0x00000002ffbb723e */ /* 0x000fe400020004ff */
[--C-:B------:R-:W-:Y:S01]  /*12dc0*/  LOP3.LUT R149, R212, 0xff00, R147.reuse, 0xf8, !PT ;  /* 0x0000ff00d4957812 */ /* 0x100fe200078ef893 */
[----:B------:R-:W-:Y:S01]  /*12dd0*/  FFMA R0, R0, R85, RZ ;  /* 0x0000005500007223 */ /* 0x000fe200000000ff */
[----:B------:R-:W-:Y:S01]  /*12de0*/  SHF.R.U32.HI R147, RZ, 0x10, R147 ;  /* 0x00000010ff937819 */ /* 0x000fe20000011693 */
[----:B------:R-:W-:Y:S01]  /*12df0*/  HADD2.F32 R187, -RZ, R187.H0_H0 ;  /* 0x200000bbffbb7230 */ /* 0x000fe20000004100 */
[----:B------:R-:W-:Y:S01]  /*12e00*/  LOP3.LUT R2, R193, 0xff, RZ, 0xc0, !PT ;  /* 0x000000ffc1027812 */ /* 0x000fe200078ec0ff */
[----:B------:R-:W-:Y:S01]  /*12e10*/  HADD2.F32 R189, -RZ, R189.H0_H0 ;  /* 0x200000bdffbd7230 */ /* 0x000fe20000004100 */
[----:B------:R-:W-:-:S02]  /*12e20*/  LOP3.LUT R147, R147, 0xff, RZ, 0xc0, !PT ;  /* 0x000000ff93937812 */ /* 0x000fc400078ec0ff */
[----:B------:R-:W-:Y:S01]  /*12e30*/  F2FP.F16.E5M2.UNPACK_B R2, R2 ;  /* 0x00000002ff02723e */ /* 0x000fe200020004ff */
[----:B------:R-:W-:Y:S01]  /*12e40*/  FFMA R212, R187, R85, R0 ;  /* 0x00000055bbd47223 */ /* 0x000fe20000000000 */
[----:B------:R-:W-:Y:S01]  /*12e50*/  F2FP.F16.E5M2.UNPACK_B R147, R147 ;  /* 0x00000093ff93723e */ /* 0x000fe200020004ff */
[-C--:B------:R-:W-:Y:S01]  /*12e60*/  FFMA R192, R189, R85.reuse, R192 ;  /* 0x00000055bdc07223 */ /* 0x080fe200000000c0 */
[----:B------:R-:W-:Y:S01]  /*12e70*/  F2FP.F16.E5M2.UNPACK_B R152, R152 ;  /* 0x00000098ff98723e */ /* 0x000fe200020004ff */
        /* <DEDUP_REMOVED lines=11> */
[----:B------:R-:W-:Y:S02]  /*12f30*/  F2FP.F16.E5M2.UNPACK_B R2, R2 ;  /* 0x00000002ff02723e */ /* 0x000fe400020004ff */
        /* <DEDUP_REMOVED lines=8> */
[----:B------:R-:W-:Y:S02]  /*12fc0*/  F2FP.F16.E5M2.UNPACK_B R120, R120 ;  /* 0x00000078ff78723e */ /* 0x000fe400020004ff */
[----:B------:R-:W-:Y:S02]  /*12fd0*/  SHF.R.U32.HI R187, RZ, 0x8, R121 ;  /* 0x00000008ffbb7819 */ /* 0x000fe40000011679 */
[----:B------:R-:W-:Y:S01]  /*12fe0*/  F2FP.F16.E5M2.UNPACK_B R152, R152 ;  /* 0x00000098ff98723e */ /* 0x000fe200020004ff */
[----:B------:R-:W-:Y:S01]  /*12ff0*/  HADD2.F32 R121, -RZ, R120.H0_H0 ;  /* 0x20000078ff797230 */ /* 0x000fe20000004100 */
[----:B------:R-:W-:-:S02]  /*13000*/  LOP3.LUT R120, R147, 0xff, RZ, 0xc0, !PT ;  /* 0x000000ff93787812 */ /* 0x000fc400078ec0ff */
[----:B------:R-:W-:Y:S01]  /*13010*/  F2FP.F16.E5M2.UNPACK_B R150, R150 ;  /* 0x00000096ff96723e */ /* 0x000fe200020004ff */
[----:B------:R-:W-:Y:S01]  /*13020*/  HADD2.F32 R135, -RZ, R152.H0_H0 ;  /* 0x20000098ff877230 */ /* 0x000fe20000004100 */
[----:B------:R-:W-:Y:S01]  /*13030*/  F2FP.F16.E5M2.UNPACK_B R120, R120 ;  /* 0x00000078ff78723e */ /* 0x000fe200020004ff */
        /* <DEDUP_REMOVED lines=11> */
[----:B------:R-:W-:Y:S02]  /*130f0*/  F2FP.F16.E5M2.UNPACK_B R135, R135 ;  /* 0x00000087ff87723e */ /* 0x000fe400020004ff */
[----:B------:R-:W-:Y:S01]  /*13100*/  LOP3.LUT R144, R152, 0xff, RZ, 0xc0, !PT ;  /* 0x000000ff98907812 */ /* 0x000fe200078ec0ff */
[----:B------:R-:W-:Y:S01]  /*13110*/  FFMA R216, R121, R85, R194 ;  /* 0x0000005579d87223 */ /* 0x000fe200000000c2 */
[----:B------:R-:W-:Y:S01]  /*13120*/  F2FP.F16.E5M2.UNPACK_B R120, R120 ;  /* 0x00000078ff78723e */ /* 0x000fe200020004ff */
[----:B------:R-:W-:Y:S01]  /*13130*/  HADD2.F32 R135, -RZ, R135.H0_H0 ;  /* 0x20000087ff877230 */ /* 0x000fe20000004100 */
[----:B------:R-:W-:-:S02]  /*13140*/  F2FP.F16.E5M2.UNPACK_B R144, R144 ;  /* 0x00000090ff90723e */ /* 0x000fc400020004ff */
        /* <DEDUP_REMOVED lines=14> */
[----:B------:R-:W-:Y:S02]  /*13230*/  F2FP.F16.E5M2.UNPACK_B R135, R135 ;  /* 0x00000087ff87723e */ /* 0x000fe400020004ff */
[----:B------:R-:W-:Y:S02]  /*13240*/  LOP3.LUT R149, R136, 0xff, RZ, 0xc0, !PT ;  /* 0x000000ff88957812 */ /* 0x000fe400078ec0ff */
[----:B------:R-:W-:Y:S01]  /*13250*/  F2FP.F16.E5M2.UNPACK_B R147, R147 ;  /* 0x00000093ff93723e */ /* 0x000fe200020004ff */
[----:B------:R-:W-:Y:S01]  /*13260*/  HADD2.F32 R135, -RZ, R135.H0_H0 ;  /* 0x20000087ff877230 */ /* 0x000fe20000004100 */
        /* <DEDUP_REMOVED lines=8> */
[----:B------:R-:W-:Y:S01]  /*132f0*/  FFMA R218, R135, R85, R212 ;  /* 0x0000005587da7223 */ /* 0x000fe200000000d4 */
[----:B------:R-:W-:Y:S01]  /*13300*/  F2FP.F16.E5M2.UNPACK_B R121, R121 ;  /* 0x00000079ff79723e */ /* 0x000fe200020004ff */
[----:B------:R-:W-:Y:S01]  /*13310*/  HADD2.F32 R149, -RZ, R149.H0_H0 ;  /* 0x20000095ff957230 */ /* 0x000fe20000004100 */
[----:B------:R-:W-:Y:S01]  /*13320*/  LOP3.LUT R187, R187, 0xff, RZ, 0xc0, !PT ;  /* 0x000000ffbbbb7812 */ /* 0x000fe200078ec0ff */
[----:B------:R-:W-:-:S02]  /*13330*/  HADD2.F32 R135, -RZ, R142.H0_H0 ;  /* 0x2000008eff877230 */ /* 0x000fc40000004100 */
[-C--:B------:R-:W-:Y:S01]  /*13340*/  FFMA R196, R147, R85.reuse, R196 ;  /* 0x0000005593c47223 */ /* 0x080fe200000000c4 */
[----:B------:R-:W-:Y:S02]  /*13350*/  HADD2.F32 R121, -RZ, R121.H0_H0 ;  /* 0x20000079ff797230 */ /* 0x000fe40000004100 */
[----:B------:R-:W-:Y:S01]  /*13360*/  FFMA R190, R193, R85, R190 ;  /* 0x00000055c1be7223 */ /* 0x000fe200000000be */
[----:B------:R-:W-:Y:S01]  /*13370*/  F2FP.F16.E5M2.UNPACK_B R187, R187 ;  /* 0x000000bbffbb723e */ /* 0x000fe200020004ff */
        /* <DEDUP_REMOVED lines=10> */
[----:B------:R-:W-:Y:S02]  /*13420*/  F2FP.F16.E5M2.UNPACK_B R147, R147 ;  /* 0x00000093ff93723e */ /* 0x000fe400020004ff */
        /* <DEDUP_REMOVED lines=39> */
[----:B------:R-:W-:Y:S02]  /*136a0*/  F2FP.F16.E5M2.UNPACK_B R132, R132 ;  /* 0x00000084ff84723e */ /* 0x000fe400020004ff */
[----:B------:R-:W-:-:S02]  /*136b0*/  LOP3.LUT R122, R122, 0xff, RZ, 0xc0, !PT ;  /* 0x000000ff7a7a7812 */ /* 0x000fc400078ec0ff */
[----:B------:R-:W-:Y:S01]  /*136c0*/  LOP3.LUT R123, R123, 0xff, RZ, 0xc0, !PT ;  /* 0x000000ff7b7b7812 */ /* 0x000fe200078ec0ff */
[----:B------:R-:W-:Y:S01]  /*136d0*/  HADD2.F32 R193, -RZ, R132.H0_H0 ;  /* 0x20000084ffc17230 */ /* 0x000fe20000004100 */
[----:B------:R-:W-:Y:S02]  /*136e0*/  F2FP.F16.E5M2.UNPACK_B R2, R2 ;  /* 0x00000002ff02723e */ /* 0x000fe400020004ff */
[----:B0-----:R-:W-:Y:S02]  /*136f0*/  LOP3.LUT R22, R191, 0xff, RZ, 0xc0, !PT ;  /* 0x000000ffbf167812 */ /* 0x001fe400078ec0ff */
[----:B------:R-:W-:Y:S01]  /*13700*/  F2FP.F16.E5M2.UNPACK_B R122, R122 ;  /* 0x0000007aff7a723e */ /* 0x000fe200020004ff */
[----:B------:R-:W-:Y:S01]  /*13710*/  HADD2.F32 R195, -RZ, R2.H0_H0 ;  /* 0x20000002ffc37230 */ /* 0x000fe20000004100 */
[----:B------:R-:W-:Y:S01]  /*13720*/  F2FP.F16.E5M2.UNPACK_B R23, R123 ;  /* 0x0000007bff17723e */ /* 0x000fe200020004ff */
[-C--:B------:R-:W-:Y:S01]  /*13730*/  FFMA R200, R193, R85.reuse, R200 ;  /* 0x00000055c1c87223 */ /* 0x080fe200000000c8 */
[----:B------:R-:W-:Y:S01]  /*13740*/  LOP3.LUT R132, R86, 0xff, RZ, 0xc0, !PT ;  /* 0x000000ff56847812 */ /* 0x000fe200078ec0ff */
        /* <DEDUP_REMOVED lines=8> */
[-C--:B------:R-:W-:Y:S01]  /*137d0*/  FFMA R210, R123, R85.reuse, R210 ;  /* 0x000000557bd27223 */ /* 0x080fe200000000d2 */
[----:B------:R-:W-:Y:S01]  /*137e0*/  F2FP.F16.E5M2.UNPACK_B R184, R184 ;  /* 0x000000b8ffb8723e */ /* 0x000fe200020004ff */
        /* <DEDUP_REMOVED lines=8> */
[----:B------:R-:W-:Y:S01]  /*13870*/  F2FP.F16.E5M2.UNPACK_B R22, R22 ;  /* 0x00000016ff16723e */ /* 0x000fe200020004ff */
        /* <DEDUP_REMOVED lines=9> */
[----:B------:R-:W-:Y:S02]  /*13910*/  F2FP.F16.E5M2.UNPACK_B R123, R123 ;  /* 0x0000007bff7b723e */ /* 0x000fe400020004ff */
[----:B------:R-:W-:Y:S02]  /*13920*/  LOP3.LUT R136, R136, 0xff, RZ, 0xc0, !PT ;  /* 0x000000ff88887812 */ /* 0x000fe400078ec0ff */
[----:B------:R-:W-:Y:S01]  /*13930*/  SHF.R.U32.HI R132, RZ, 0x8, R137 ;  /* 0x00000008ff847819 */ /* 0x000fe20000011689 */
[----:B------:R-:W-:Y:S01]  /*13940*/  HADD2.F32 R123, -RZ, R123.H0_H0 ;  /* 0x2000007bff7b7230 */ /* 0x000fe20000004100 */
[----:B------:R-:W-:Y:S02]  /*13950*/  F2FP.F16.E5M2.UNPACK_B R136, R136 ;  /* 0x00000088ff88723e */ /* 0x000fe400020004ff */
[----:B------:R-:W-:-:S02]  /*13960*/  LOP3.LUT R132, R132, 0xff, RZ, 0xc0, !PT ;  /* 0x000000ff84847812 */ /* 0x000fc400078ec0ff */
[----:B------:R-:W-:Y:S01]  /*13970*/  LOP3.LUT R23, R189, 0xff, RZ, 0xc0, !PT ;  /* 0x000000ffbd177812 */ /* 0x000fe200078ec0ff */
[----:B------:R-:W-:Y:S01]  /*13980*/  FFMA R188, R123, R85, R188 ;  /* 0x000000557bbc7223 */ /* 0x000fe200000000bc */
[----:B------:R-:W-:Y:S01]  /*13990*/  HADD2.F32 R123, -RZ, R136.H0_H0 ;  /* 0x20000088ff7b7230 */ /* 0x000fe20000004100 */
[----:B------:R-:W-:Y:S02]  /*139a0*/  LOP3.LUT R136, R141, 0xff, RZ, 0xc0, !PT ;  /* 0x000000ff8d887812 */ /* 0x000fe400078ec0ff */
[----:B------:R-:W-:Y:S02]  /*139b0*/  F2FP.F16.E5M2.UNPACK_B R132, R132 ;  /* 0x00000084ff84723e */ /* 0x000fe400020004ff */
[----:B------:R-:W-:Y:S01]  /*139c0*/  F2FP.F16.E5M2.UNPACK_B R23, R23 ;  /* 0x00000017ff17723e */ /* 0x000fe200020004ff */
[----:B------:R-:W-:Y:S01]  /*139d0*/  FFMA R212, R123, R85, R212 ;  /* 0x000000557bd47223 */ /* 0x000fe200000000d4 */
[----:B------:R-:W-:Y:S01]  /*139e0*/  F2FP.F16.E5M2.UNPACK_B R136, R136 ;  /* 0x00000088ff88723e */ /* 0x000fe200020004ff */
        /* <DEDUP_REMOVED lines=12> */
[----:B------:R-:W-:-:S02]  /*13ab0*/  F2FP.F16.E5M2.UNPACK_B R133, R133 ;  /* 0x00000085ff85723e */ /* 0x000fc400020004ff */
[----:B------:R-:W-:Y:S01]  /*13ac0*/  LOP3.LUT R23, R23, 0xff, RZ, 0xc0, !PT ;  /* 0x000000ff17177812 */ /* 0x000fe200078ec0ff */
[----:B------:R-:W-:Y:S01]  /*13ad0*/  IMAD.SHL.U32 R119, R119, 0x8, RZ ;  /* 0x0000000877777824 */ /* 0x000fe200078e00ff */
[----:B------:R-:W-:Y:S01]  /*13ae0*/  LOP3.LUT R187, R187, 0xff00, R184, 0xf8, !PT ;  /* 0x0000ff00bbbb7812 */ /* 0x000fe200078ef8b8 */
[----:B------:R-:W-:Y:S01]  /*13af0*/  HADD2.F32 R133, -RZ, R133.H0_H0 ;  /* 0x20000085ff857230 */ /* 0x000fe20000004100 */
[----:B------:R-:W-:Y:S02]  /*13b00*/  F2FP.F16.E5M2.UNPACK_B R23, R23 ;  /* 0x00000017ff17723e */ /* 0x000fe400020004ff */
        /* <DEDUP_REMOVED lines=11> */
[----:B------:R-:W-:Y:S02]  /*13bc0*/  F2FP.F16.E5M2.UNPACK_B R86, R86 ;  /* 0x00000056ff56723e */ /* 0x000fe400020004ff */
[----:B------:R-:W-:Y:S02]  /*13bd0*/  LOP3.LUT R87, R123, 0xff, RZ, 0xc0, !PT ;  /* 0x000000ff7b577812 */ /* 0x000fe400078ec0ff */
[----:B------:R-:W-:-:S02]  /*13be0*/  F2FP.F16.E5M2.UNPACK_B R193, R193 ;  /* 0x000000c1ffc1723e */ /* 0x000fc400020004ff */
[----:B------:R-:W-:Y:S02]  /*13bf0*/  F2FP.F16.E5M2.UNPACK_B R87, R87 ;  /* 0x00000057ff57723e */ /* 0x000fe400020004ff */
[----:B------:R-:W-:Y:S01]  /*13c00*/  LOP3.LUT R117, R117, 0xff, RZ, 0xc0, !PT ;  /* 0x000000ff75757812 */ /* 0x000fe200078ec0ff */
[----:B------:R-:W-:Y:S01]  /*13c10*/  HADD2.F32 R193, -RZ, R193.H0_H0 ;  /* 0x200000c1ffc17230 */ /* 0x000fe20000004100 */
[----:B0-----:R-:W-:Y:S01]  /*13c20*/  F2FP.F16.E5M2.UNPACK_B R33, R23 ;  /* 0x00000017ff21723e */ /* 0x001fe200020004ff */
        /* <DEDUP_REMOVED lines=11> */
[----:B------:R-:W-:Y:S02]  /*13ce0*/  F2FP.F16.E5M2.UNPACK_B R23, R23 ;  /* 0x00000017ff17723e */ /* 0x000fe400020004ff */
[----:B------:R-:W-:Y:S02]  /*13cf0*/  LOP3.LUT R33, R33, 0xff, RZ, 0xc0, !PT ;  /* 0x000000ff21217812 */ /* 0x000fe400078ec0ff */
[----:B------:R-:W-:Y:S01]  /*13d00*/  F2FP.F16.E5M2.UNPACK_B R32, R32 ;  /* 0x00000020ff20723e */ /* 0x000fe200020004ff */
[----:B------:R-:W-:Y:S01]  /*13d10*/  HADD2.F32 R23, -RZ, R23.H0_H0 ;  /* 0x20000017ff177230 */ /* 0x000fe20000004100 */
[----:B------:R-:W-:-:S02]  /*13d20*/  F2FP.F16.E5M2.UNPACK_B R87, R33 ;  /* 0x00000021ff57723e */ /* 0x000fc400020004ff */
[----:B------:R-:W-:Y:S01]  /*13d30*/  F2FP.F16.E5M2.UNPACK_B R117, R117 ;  /* 0x00000075ff75723e */ /* 0x000fe200020004ff */
        /* <DEDUP_REMOVED lines=13> */
[----:B------:R-:W-:Y:S02]  /*13e10*/  F2FP.F16.E5M2.UNPACK_B R87, R87 ;  /* 0x00000057ff57723e */ /* 0x000fe400020004ff */
[----:B------:R-:W-:Y:S02]  /*13e20*/  F2FP.F16.E5M2.UNPACK_B R23, R23 ;  /* 0x00000017ff17723e */ /* 0x000fe400020004ff */
[----:B------:R-:W-:Y:S01]  /*13e30*/  LOP3.LUT R117, R138, 0xff, RZ, 0xc0, !PT ;  /* 0x000000ff8a757812 */ /* 0x000fe200078ec0ff */
[----:B------:R-:W-:Y:S01]  /*13e40*/  HADD2.F32 R87, -RZ, R87.H0_H0 ;  /* 0x20000057ff577230 */ /* 0x000fe20000004100 */
[----:B------:R-:W-:Y:S01]  /*13e50*/  F2FP.F16.E5M2.UNPACK_B R33, R33 ;  /* 0x00000021ff21723e */ /* 0x000fe200020004ff */
[----:B------:R-:W-:Y:S01]  /*13e60*/  HADD2.F32 R23, -RZ, R23.H0_H0 ;  /* 0x20000017ff177230 */ /* 0x000fe20000004100 */
[----:B------:R-:W-:-:S02]  /*13e70*/  F2FP.F16.E5M2.UNPACK_B R117, R117 ;  /* 0x00000075ff75723e */ /* 0x000fc400020004ff */
[----:B------:R-:W-:Y:S01]  /*13e80*/  FFMA R212, R87, R85, R212 ;  /* 0x0000005557d47223 */ /* 0x000fe200000000d4 */
[----:B------:R-:W-:Y:S01]  /*13e90*/  SHF.R.U64 R87, R50, 0x8, R51 ;  /* 0x0000000832577819 */ /* 0x000fe20000001233 */
[----:B------:R-:W-:Y:S01]  /*13ea0*/  HADD2.F32 R33, -RZ, R33.H0_H0 ;  /* 0x20000021ff217230 */ /* 0x000fe20000004100 */
[----:B------:R-:W-:Y:S01]  /*13eb0*/  F2FP.F16.E5M2.UNPACK_B R181, R181 ;  /* 0x000000b5ffb5723e */ /* 0x000fe200020004ff */
[----:B------:R-:W-:Y:S01]  /*13ec0*/  HADD2.F32 R117, -RZ, R117.H0_H0 ;  /* 0x20000075ff757230 */ /* 0x000fe20000004100 */
[----:B------:R-:W-:Y:S01]  /*13ed0*/  LOP3.LUT R140, R141, 0xffffff00, R3, 0xf8, !PT ;  /* 0xffffff008d8c7812 */ /* 0x000fe200078ef803 */
[----:B------:R-:W-:Y:S01]  /*13ee0*/  FFMA R186, R23, R85, R186 ;  /* 0x0000005517ba7223 */ /* 0x000fe200000000ba */
[----:B------:R-:W-:Y:S01]  /*13ef0*/  F2FP.F16.E5M2.UNPACK_B R159, R159 ;  /* 0x0000009fff9f723e */ /* 0x000fe200020004ff */
        /* <DEDUP_REMOVED lines=32> */
[----:B------:R-:W-:Y:S02]  /*14100*/  F2FP.F16.E5M2.UNPACK_B R108, R108 ;  /* 0x0000006cff6c723e */ /* 0x000fe400020004ff */
[----:B------:R-:W-:Y:S02]  /*14110*/  LOP3.LUT R148, R148, 0xff, RZ, 0xc0, !PT ;  /* 0x000000ff94947812 */ /* 0x000fe400078ec0ff */
[----:B------:R-:W-:-:S02]  /*14120*/  F2FP.F16.E5M2.UNPACK_B R121, R121 ;  /* 0x00000079ff79723e */ /* 0x000fc400020004ff */
[----:B------:R-:W-:Y:S01]  /*14130*/  SHF.R.U32.HI R149, RZ, 0x10, R109 ;  /* 0x00000010ff957819 */ /* 0x000fe2000001166d */
[----:B------:R-:W-:Y:S01]  /*14140*/  HADD2.F32 R109, -RZ, R108.H0_H0 ;  /* 0x2000006cff6d7230 */ /* 0x000fe20000004100 */
[----:B------:R-:W-:Y:S01]  /*14150*/  F2FP.F16.E5M2.UNPACK_B R148, R148 ;  /* 0x00000094ff94723e */ /* 0x000fe200020004ff */
[----:B------:R-:W-:Y:S01]  /*14160*/  HADD2.F32 R121, -RZ, R121.H0_H0 ;  /* 0x20000079ff797230 */ /* 0x000fe20000004100 */
[----:B0-----:R-:W-:Y:S02]  /*14170*/  LOP3.LUT R48, R149, 0xff, RZ, 0xc0, !PT ;  /* 0x000000ff95307812 */ /* 0x001fe400078ec0ff */
[-C--:B------:R-:W-:Y:S01]  /*14180*/  FFMA R202, R109, R85.reuse, R202 ;  /* 0x000000556dca7223 */ /* 0x080fe200000000ca */
[----:B------:R-:W-:Y:S01]  /*14190*/  LOP3.LUT R109, R111, 0xff, RZ, 0xc0, !PT ;  /* 0x000000ff6f6d7812 */ /* 0x000fe200078ec0ff */
[----:B------:R-:W-:Y:S01]  /*141a0*/  HADD2.F32 R49, -RZ, R148.H0_H0 ;  /* 0x20000094ff317230 */ /* 0x000fe20000004100 */
[----:B------:R-:W-:Y:S01]  /*141b0*/  F2FP.F16.E5M2.UNPACK_B R48, R48 ;  /* 0x00000030ff30723e */ /* 0x000fe200020004ff */
[----:B------:R-:W-:Y:S01]  /*141c0*/  FFMA R200, R121, R85, R200 ;  /* 0x0000005579c87223 */ /* 0x000fe200000000c8 */
[----:B------:R-:W-:-:S02]  /*141d0*/  F2FP.F16.E5M2.UNPACK_B R119, R119 ;  /* 0x00000077ff77723e */ /* 0x000fc400020004ff */
[----:B------:R-:W-:Y:S01]  /*141e0*/  LOP3.LUT R108, R110, 0xff, RZ, 0xc0, !PT ;  /* 0x000000ff6e6c7812 */ /* 0x000fe200078ec0ff */
[----:B------:R-:W-:Y:S01]  /*141f0*/  FFMA R210, R49, R85, R210 ;  /* 0x0000005531d27223 */ /* 0x000fe200000000d2 */
[----:B------:R-:W-:Y:S01]  /*14200*/  F2FP.F16.E5M2.UNPACK_B R121, R109 ;  /* 0x0000006dff79723e */ /* 0x000fe200020004ff */
[----:B------:R-:W-:Y:S01]  /*14210*/  HADD2.F32 R49, -RZ, R48.H0_H0 ;  /* 0x20000030ff317230 */ /* 0x000fe20000004100 */
[----:B------:R-:W-:Y:S01]  /*14220*/  F2FP.F16.E5M2.UNPACK_B R108, R108 ;  /* 0x0000006cff6c723e */ /* 0x000fe200020004ff */
[----:B------:R-:W-:Y:S01]  /*14230*/  HADD2.F32 R119, -RZ, R119.H0_H0 ;  /* 0x20000077ff777230 */ /* 0x000fe20000004100 */
[----:B------:R-:W-:Y:S01]  /*14240*/  LOP3.LUT R147, R147, 0xff, RZ, 0xc0, !PT ;  /* 0x000000ff93937812 */ /* 0x000fe200078ec0ff */
[----:B------:R-:W-:Y:S01]  /*14250*/  HADD2.F32 R121, -RZ, R121.H0_H0 ;  /* 0x20000079ff797230 */ /* 0x000fe20000004100 */
[C-C-:B------:R-:W-:Y:S01]  /*14260*/  SHF.R.U64 R48, R138.reuse, 0x10, R139.reuse ;  /* 0x000000108a307819 */ /* 0x140fe2000000128b */
[----:B------:R-:W-:Y:S02]  /*14270*/  HADD2.F32 R109, -RZ, R108.H0_H0 ;  /* 0x2000006cff6d7230 */ /* 0x000fe40000004100 */
[-C--:B------:R-:W-:Y:S01]  /*14280*/  FFMA R208, R49, R85.reuse, R208 ;  /* 0x0000005531d07223 */ /* 0x080fe200000000d0 */
[----:B------:R-:W-:Y:S01]  /*14290*/  FFMA R198, R119, R85, R198 ;  /* 0x0000005577c67223 */ /* 0x000fe200000000c6 */
[----:B------:R-:W-:Y:S01]  /*142a0*/  F2FP.F16.E5M2.UNPACK_B R147, R147 ;  /* 0x00000093ff93723e */ /* 0x000fe200020004ff */
[-C--:B------:R-:W-:Y:S01]  /*142b0*/  FFMA R196, R121, R85.reuse, R196 ;  /* 0x0000005579c47223 */ /* 0x080fe200000000c4 */
[--C-:B------:R-:W-:Y:S01]  /*142c0*/  SHF.R.U64 R49, R138, 0x18, R139.reuse ;  /* 0x000000188a317819 */ /* 0x100fe2000000128b */
[----:B------:R-:W-:Y:S01]  /*142d0*/  FFMA R198, R109, R85, R198 ;  /* 0x000000556dc67223 */ /* 0x000fe200000000c6 */
[----:B------:R-:W-:Y:S01]  /*142e0*/  LOP3.LUT R48, R48, 0xff, RZ, 0xc0, !PT ;  /* 0x000000ff30307812 */ /* 0x000fe200078ec0ff */
[----:B------:R-:W-:Y:S01]  /*142f0*/  HADD2.F32 R147, -RZ, R147.H0_H0 ;  /* 0x20000093ff937230 */ /* 0x000fe20000004100 */
[----:B------:R-:W-:-:S02]  /*14300*/  SHF.R.U32.HI R121, RZ, 0x10, R139 ;  /* 0x00000010ff797819 */ /* 0x000fc4000001168b */
[----:B------:R-:W-:Y:S02]  /*14310*/  LOP3.LUT R49, R49, 0xff, RZ, 0xc0, !PT ;  /* 0x000000ff31317812 */ /* 0x000fe400078ec0ff */
[----:B------:R-:W-:Y:S01]  /*14320*/  F2FP.F16.E5M2.UNPACK_B R48, R48 ;  /* 0x00000030ff30723e */ /* 0x000fe200020004ff */
[----:B------:R-:W-:Y:S01]  /*14330*/  FFMA R204, R147, R85, R204 ;  /* 0x0000005593cc7223 */ /* 0x000fe200000000cc */
[----:B------:R-:W-:Y:S02]  /*14340*/  SHF.R.U32.HI R109, RZ, 0x8, R139 ;  /* 0x00000008ff6d7819 */ /* 0x000fe4000001168b */
[----:B------:R-:W-:Y:S02]  /*14350*/  LOP3.LUT R121, R121, 0xff, RZ, 0xc0, !PT ;  /* 0x000000ff79797812 */ /* 0x000fe400078ec0ff */
[----:B------:R-:W-:Y:S02]  /*14360*/  LOP3.LUT R119, R139, 0xff, RZ, 0xc0, !PT ;  /* 0x000000ff8b777812 */ /* 0x000fe400078ec0ff */
[----:B------:R-:W-:Y:S01]  /*14370*/  F2FP.F16.E5M2.UNPACK_B R108, R49 ;  /* 0x00000031ff6c723e */ /* 0x000fe200020004ff */
[----:B------:R-:W-:Y:S01]  /*14380*/  HADD2.F32 R49, -RZ, R48.H0_H0 ;  /* 0x20000030ff317230 */ /* 0x000fe20000004100 */
[----:B------:R-:W-:-:S02]  /*14390*/  LOP3.LUT R109, R109, 0xff, RZ, 0xc0, !PT ;  /* 0x000000ff6d6d7812 */ /* 0x000fc400078ec0ff */
[----:B------:R-:W-:Y:S02]  /*143a0*/  F2FP.F16.E5M2.UNPACK_B R48, R121 ;  /* 0x00000079ff30723e */ /* 0x000fe400020004ff */
[C-C-:B------:R-:W-:Y:S01]  /*143b0*/  SHF.L.U64.HI R222, R138.reuse, 0x10, R139.reuse ;  /* 0x000000108ade7819 */ /* 0x140fe2000001028b */
[----:B------:R-:W-:Y:S01]  /*143c0*/  FFMA R188, R49, R85, R188 ;  /* 0x0000005531bc7223 */ /* 0x000fe200000000bc */
[----:B------:R-:W-:Y:S01]  /*143d0*/  SHF.R.U64 R147, R138, 0x8, R139 ;  /* 0x000000088a937819 */ /* 0x000fe2000000128b */
[----:B------:R-:W-:Y:S01]  /*143e0*/  HADD2.F32 R49, -RZ, R48.H0_H0 ;  /* 0x20000030ff317230 */ /* 0x000fe20000004100 */
[----:B------:R-:W-:Y:S02]  /*143f0*/  F2FP.F16.E5M2.UNPACK_B R119, R119 ;  /* 0x00000077ff77723e */ /* 0x000fe400020004ff */
[C-C-:B------:R-:W-:Y:S02]  /*14400*/  SHF.R.U64 R133, R50.reuse, 0x10, R51.reuse ;  /* 0x0000001032857819 */ /* 0x140fe40000001233 */
[C---:B------:R-:W-:Y:S01]  /*14410*/  SHF.R.U64 R141, R50.reuse, 0x18, R51 ;  /* 0x00000018328d7819 */ /* 0x040fe20000001233 */
[----:B------:R-:W-:Y:S01]  /*14420*/  HADD2.F32 R119, -RZ, R119.H0_H0 ;  /* 0x20000077ff777230 */ /* 0x000fe20000004100 */
[----:B------:R-:W-:Y:S01]  /*14430*/  LOP3.LUT R138, R50, 0xff, RZ, 0xc0, !PT ;  /* 0x000000ff328a7812 */ /* 0x000fe200078ec0ff */
[----:B------:R-:W-:Y:S01]  /*14440*/  FFMA R212, R49, R85, R212 ;  /* 0x0000005531d47223 */ /* 0x000fe200000000d4 */
[----:B------:R-:W-:Y:S01]  /*14450*/  F2FP.F16.E5M2.UNPACK_B R50, R109 ;  /* 0x0000006dff32723e */ /* 0x000fe200020004ff */
[----:B------:R-:W-:Y:S01]  /*14460*/  HADD2.F32 R109, -RZ, R108.H0_H0 ;  /* 0x2000006cff6d7230 */ /* 0x000fe20000004100 */
[----:B------:R-:W-:Y:S01]  /*14470*/  F2FP.F16.E5M2.UNPACK_B R165, R165 ;  /* 0x000000a5ffa5723e */ /* 0x000fe200020004ff */
[----:B------:R-:W-:Y:S01]  /*14480*/  FFMA R190, R119, R85, R190 ;  /* 0x0000005577be7223 */ /* 0x000fe200000000be */
[----:B------:R-:W-:Y:S01]  /*14490*/  F2FP.F16.E5M2.UNPACK_B R167, R167 ;  /* 0x000000a7ffa7723e */ /* 0x000fe200020004ff */
[----:B------:R-:W-:Y:S01]  /*144a0*/  HADD2.F32 R121, -RZ, R50.H0_H0 ;  /* 0x20000032ff797230 */ /* 0x000fe20000004100 */
[----:B------:R-:W-:Y:S01]  /*144b0*/  F2FP.F16.E5M2.UNPACK_B R138, R138 ;  /* 0x0000008aff8a723e */ /* 0x000fe200020004ff */
        /* <DEDUP_REMOVED lines=14> */
[----:B------:R-:W-:Y:S01]  /*145a0*/  F2FP.F16.E5M2.UNPACK_B R109, R108 ;  /* 0x0000006cff6d723e */ /* 0x000fe200020004ff */
[----:B------:R-:W-:Y:S01]  /*145b0*/  IMAD.SHL.U32 R148, R49, 0x1000000, RZ ;  /* 0x0100000031947824 */ /* 0x000fe200078e00ff */
[----:B------:R-:W-:Y:S01]  /*145c0*/  LOP3.LUT R185, R185, 0xff00, R222, 0xf8, !PT ;  /* 0x0000ff00b9b97812 */ /* 0x000fe200078ef8de */
[----:B------:R-:W-:Y:S01]  /*145d0*/  IMAD.U32 R184, R119, 0x10000, RZ ;  /* 0x0001000077b87824 */ /* 0x000fe200078e00ff */
[----:B------:R-:W-:Y:S01]  /*145e0*/  LOP3.LUT R187, R187, 0xffffff, R214, 0xc8, !PT ;  /* 0x00ffffffbbbb7812 */ /* 0x000fe200078ec8d6 */
[-C--:B------:R-:W-:Y:S01]  /*145f0*/  FFMA R86, R167, R85.reuse, R86 ;  /* 0x00000055a7567223 */ /* 0x080fe20000000056 */
[----:B------:R-:W-:Y:S01]  /*14600*/  SHF.R.U32.HI R108, RZ, 0x8, R163 ;  /* 0x00000008ff6c7819 */ /* 0x000fe200000116a3 */
[----:B------:R-:W-:Y:S01]  /*14610*/  FFMA R218, R121, R85, R218 ;  /* 0x0000005579da7223 */ /* 0x000fe200000000da */
[----:B------:R-:W-:Y:S01]  /*14620*/  F2FP.F16.E5M2.UNPACK_B R147, R147 ;  /* 0x00000093ff93723e */ /* 0x000fe200020004ff */
        /* <DEDUP_REMOVED lines=19> */
[----:B------:R-:W-:Y:S02]  /*14760*/  F2FP.F16.E5M2.UNPACK_B R117, R117 ;  /* 0x00000075ff75723e */ /* 0x000fe400020004ff */
        /* <DEDUP_REMOVED lines=8> */
[----:B------:R-:W-:Y:S02]  /*147f0*/  F2FP.F16.E5M2.UNPACK_B R112, R112 ;  /* 0x00000070ff70723e */ /* 0x000fe400020004ff */
[----:B------:R-:W-:Y:S02]  /*14800*/  LOP3.LUT R110, R110, 0xff, RZ, 0xc0, !PT ;  /* 0x000000ff6e6e7812 */ /* 0x000fe400078ec0ff */
[----:B0-----:R-:W-:Y:S01]  /*14810*/  SHF.R.U32.HI R62, RZ, 0x10, R111 ;  /* 0x00000010ff3e7819 */ /* 0x001fe2000001166f */
[----:B------:R-:W-:Y:S01]  /*14820*/  HADD2.F32 R117, -RZ, R112.H0_H0 ;  /* 0x20000070ff757230 */ /* 0x000fe20000004100 */
[----:B------:R-:W-:-:S02]  /*14830*/  F2FP.F16.E5M2.UNPACK_B R138, R138 ;  /* 0x0000008aff8a723e */ /* 0x000fc400020004ff */
[----:B------:R-:W-:Y:S02]  /*14840*/  F2FP.F16.E5M2.UNPACK_B R110, R110 ;  /* 0x0000006eff6e723e */ /* 0x000fe400020004ff */
[----:B------:R-:W-:Y:S01]  /*14850*/  LOP3.LUT R62, R62, 0xff, RZ, 0xc0, !PT ;  /* 0x000000ff3e3e7812 */ /* 0x000fe200078ec0ff */
[----:B------:R-:W-:Y:S02]  /*14860*/  HADD2.F32 R63, -RZ, R138.H0_H0 ;  /* 0x2000008aff3f7230 */ /* 0x000fe40000004100 */
[-C--:B------:R-:W-:Y:S01]  /*14870*/  FFMA R210, R117, R85.reuse, R210 ;  /* 0x0000005575d27223 */ /* 0x080fe200000000d2 */
[----:B------:R-:W-:Y:S01]  /*14880*/  HADD2.F32 R111, -RZ, R110.H0_H0 ;  /* 0x2000006eff6f7230 */ /* 0x000fe20000004100 */
[----:B------:R-:W-:Y:S02]  /*14890*/  F2FP.F16.E5M2.UNPACK_B R62, R62 ;  /* 0x0000003eff3e723e */ /* 0x000fe400020004ff */
[----:B------:R-:W-:Y:S01]  /*148a0*/  LOP3.LUT R110, R113, 0xff, RZ, 0xc0, !PT ;  /* 0x000000ff716e7812 */ /* 0x000fe200078ec0ff */
[-C--:B------:R-:W-:Y:S01]  /*148b0*/  FFMA R202, R63, R85.reuse, R202 ;  /* 0x000000553fca7223 */ /* 0x080fe200000000ca */
[--C-:B------:R-:W-:Y:S01]  /*148c0*/  LOP3.LUT R117, R180, 0xff000000, R113.reuse, 0xf8, !PT ;  /* 0xff000000b4757812 */ /* 0x100fe200078ef871 */
[----:B------:R-:W-:Y:S01]  /*148d0*/  HADD2.F32 R63, -RZ, R62.H0_H0 ;  /* 0x2000003eff3f7230 */ /* 0x000fe20000004100 */
[----:B------:R-:W-:Y:S01]  /*148e0*/  SHF.R.U32.HI R113, RZ, 0x18, R113 ;  /* 0x00000018ff717819 */ /* 0x000fe20000011671 */
[----:B------:R-:W-:Y:S01]  /*148f0*/  FFMA R204, R111, R85, R204 ;  /* 0x000000556fcc7223 */ /* 0x000fe200000000cc */
[----:B------:R-:W-:-:S02]  /*14900*/  LOP3.LUT R87, R87, 0xff, RZ, 0xc0, !PT ;  /* 0x000000ff57577812 */ /* 0x000fc400078ec0ff */
[----:B------:R-:W-:Y:S01]  /*14910*/  F2FP.F16.E5M2.UNPACK_B R62, R113 ;  /* 0x00000071ff3e723e */ /* 0x000fe200020004ff */
[----:B------:R-:W-:Y:S01]  /*14920*/  FFMA R208, R63, R85, R208 ;  /* 0x000000553fd07223 */ /* 0x000fe200000000d0 */
[----:B------:R-:W-:Y:S02]  /*14930*/  F2FP.F16.E5M2.UNPACK_B R110, R110 ;  /* 0x0000006eff6e723e */ /* 0x000fe400020004ff */
[----:B------:R-:W-:Y:S02]  /*14940*/  LOP3.LUT R162, R162, 0xff, RZ, 0xc0, !PT ;  /* 0x000000ffa2a27812 */ /* 0x000fe400078ec0ff */
[----:B------:R-:W-:Y:S01]  /*14950*/  F2FP.F16.E5M2.UNPACK_B R111, R87 ;  /* 0x00000057ff6f723e */ /* 0x000fe200020004ff */
[----:B------:R-:W-:Y:S01]  /*14960*/  HADD2.F32 R87, -RZ, R62.H0_H0 ;  /* 0x2000003eff577230 */ /* 0x000fe20000004100 */
[----:B------:R-:W-:Y:S01]  /*14970*/  LOP3.LUT R62, R163, 0xff, RZ, 0xc0, !PT ;  /* 0x000000ffa33e7812 */ /* 0x000fe200078ec0ff */
[----:B------:R-:W-:Y:S01]  /*14980*/  HADD2.F32 R63, -RZ, R110.H0_H0 ;  /* 0x2000006eff3f7230 */ /* 0x000fe20000004100 */
[----:B------:R-:W-:Y:S01]  /*14990*/  F2FP.F16.E5M2.UNPACK_B R162, R162 ;  /* 0x000000a2ffa2723e */ /* 0x000fe200020004ff */
[----:B------:R-:W-:Y:S01]  /*149a0*/  HADD2.F32 R111, -RZ, R111.H0_H0 ;  /* 0x2000006fff6f7230 */ /* 0x000fe20000004100 */
[--C-:B------:R-:W-:Y:S01]  /*149b0*/  LOP3.LUT R140, R140, 0xff0000, R51.reuse, 0xf8, !PT ;  /* 0x00ff00008c8c7812 */ /* 0x100fe200078ef833 */
[-C--:B------:R-:W-:Y:S01]  /*149c0*/  FFMA R86, R87, R85.reuse, R86 ;  /* 0x0000005557567223 */ /* 0x080fe20000000056 */
[----:B------:R-:W-:Y:S01]  /*149d0*/  SHF.R.U32.HI R51, RZ, 0x10, R51 ;  /* 0x00000010ff337819 */ /* 0x000fe20000011633 */
[-C--:B------:R-:W-:Y:S01]  /*149e0*/  FFMA R196, R63, R85.reuse, R196 ;  /* 0x000000553fc47223 */ /* 0x080fe200000000c4 */
[----:B------:R-:W-:Y:S01]  /*149f0*/  LOP3.LUT R119, R119, 0xff, RZ, 0xc0, !PT ;  /* 0x000000ff77777812 */ /* 0x000fe200078ec0ff */
[----:B------:R-:W-:Y:S01]  /*14a00*/  HADD2.F32 R63, -RZ, R162.H0_H0 ;  /* 0x200000a2ff3f7230 */ /* 0x000fe20000004100 */
[----:B------:R-:W-:Y:S01]  /*14a10*/  F2FP.F16.E5M2.UNPACK_B R62, R62 ;  /* 0x0000003eff3e723e */ /* 0x000fe200020004ff */
[----:B------:R-:W-:Y:S01]  /*14a20*/  FFMA R194, R111, R85, R194 ;  /* 0x000000556fc27223 */ /* 0x000fe200000000c2 */
[----:B------:R-:W-:-:S02]  /*14a30*/  F2FP.F16.E5M2.UNPACK_B R119, R119 ;  /* 0x00000077ff77723e */ /* 0x000fc400020004ff */
[----:B------:R-:W-:Y:S01]  /*14a40*/  LOP3.LUT R51, R51, 0xff, RZ, 0xc0, !PT ;  /* 0x000000ff33337812 */ /* 0x000fe200078ec0ff */
[----:B------:R-:W-:Y:S01]  /*14a50*/  HADD2.F32 R87, -RZ, R62.H0_H0 ;  /* 0x2000003eff577230 */ /* 0x000fe20000004100 */
[----:B------:R-:W-:Y:S01]  /*14a60*/  LOP3.LUT R133, R133, 0xff, RZ, 0xc0, !PT ;  /* 0x000000ff85857812 */ /* 0x000fe200078ec0ff */
[----:B------:R-:W-:Y:S01]  /*14a70*/  FFMA R192, R63, R85, R192 ;  /* 0x000000553fc07223 */ /* 0x000fe200000000c0 */
[----:B------:R-:W-:Y:S01]  /*14a80*/  F2FP.F16.E5M2.UNPACK_B R62, R51 ;  /* 0x00000033ff3e723e */ /* 0x000fe200020004ff */
[----:B------:R-:W-:Y:S01]  /*14a90*/  HADD2.F32 R51, -RZ, R119.H0_H0 ;  /* 0x20000077ff337230 */ /* 0x000fe20000004100 */
[----:B------:R-:W-:Y:S01]  /*14aa0*/  F2FP.F16.E5M2.UNPACK_B R183, R183 ;  /* 0x000000b7ffb7723e */ /* 0x000fe200020004ff */
[----:B------:R-:W-:Y:S01]  /*14ab0*/  FFMA R190, R87, R85, R190 ;  /* 0x0000005557be7223 */ /* 0x000fe200000000be */
[----:B------:R-:W-:Y:S02]  /*14ac0*/  F2FP.F16.E5M2.UNPACK_B R133, R133 ;  /* 0x00000085ff85723e */ /* 0x000fe400020004ff */
        /* <DEDUP_REMOVED lines=8> */
[----:B------:R-:W-:Y:S01]  /*14b50*/  F2FP.F16.E5M2.UNPACK_B R87, R63 ;  /* 0x0000003fff57723e */ /* 0x000fe200020004ff */
[----:B------:R-:W-:Y:S01]  /*14b60*/  IMAD.SHL.U32 R51, R163, 0x1000000, RZ ;  /* 0x01000000a3337824 */ /* 0x000fe200078e00ff */
[----:B------:R-:W-:Y:S01]  /*14b70*/  F2FP.F16.E5M2.UNPACK_B R176, R176 ;  /* 0x000000b0ffb0723e */ /* 0x000fe200020004ff */
        /* <DEDUP_REMOVED lines=14> */
[----:B------:R-:W-:-:S02]  /*14c60*/  F2FP.F16.E5M2.UNPACK_B R178, R178 ;  /* 0x000000b2ffb2723e */ /* 0x000fc400020004ff */
[----:B------:R-:W-:Y:S01]  /*14c70*/  F2FP.F16.E5M2.UNPACK_B R134, R134 ;  /* 0x00000086ff86723e */ /* 0x000fe200020004ff */
[----:B------:R-:W-:Y:S01]  /*14c80*/  FFMA R202, R51, R85, R202 ;  /* 0x0000005533ca7223 */ /* 0x000fe200000000ca */
[----:B------:R-:W-:Y:S01]  /*14c90*/  F2FP.F16.E5M2.UNPACK_B R50, R50 ;  /* 0x00000032ff32723e */ /* 0x000fe200020004ff */
[----:B------:R-:W-:Y:S01]  /*14ca0*/  HADD2.F32 R63, -RZ, R178.H0_H0 ;  /* 0x200000b2ff3f7230 */ /* 0x000fe20000004100 */
        /* <DEDUP_REMOVED lines=8> */
[----:B------:R-:W-:Y:S01]  /*14d30*/  LOP3.LUT R48, R48, 0xff, RZ, 0xc0, !PT ;  /* 0x000000ff30307812 */ /* 0x000fe200078ec0ff */
[----:B------:R-:W-:Y:S01]  /*14d40*/  HADD2.F32 R141, -RZ, R141.H0_H0 ;  /* 0x2000008dff8d7230 */ /* 0x000fe20000004100 */
[----:B------:R-:W-:Y:S01]  /*14d50*/  LOP3.LUT R108, R108, 0xff, RZ, 0xc0, !PT ;  /* 0x000000ff6c6c7812 */ /* 0x000fe200078ec0ff */
[----:B------:R-:W-:Y:S01]  /*14d60*/  HADD2.F32 R179, -RZ, R179.H0_H0 ;  /* 0x200000b3ffb37230 */ /* 0x000fe20000004100 */
[----:B------:R-:W-:Y:S01]  /*14d70*/  LOP3.LUT R32, R163, 0xff, RZ, 0xc0, !PT ;  /* 0x000000ffa3207812 */ /* 0x000fe200078ec0ff */
[----:B------:R-:W-:Y:S01]  /*14d80*/  FFMA R204, R63, R85, R204 ;  /* 0x000000553fcc7223 */ /* 0x000fe200000000cc */
[----:B------:R-:W-:Y:S01]  /*14d90*/  F2FP.F16.E5M2.UNPACK_B R177, R177 ;  /* 0x000000b1ffb1723e */ /* 0x000fe200020004ff */
[-C--:B------:R-:W-:Y:S01]  /*14da0*/  FFMA R208, R87, R85.reuse, R208 ;  /* 0x0000005557d07223 */ /* 0x080fe200000000d0 */
[----:B------:R-:W-:Y:S01]  /*14db0*/  F2FP.F16.E5M2.UNPACK_B R48, R48 ;  /* 0x00000030ff30723e */ /* 0x000fe200020004ff */
[----:B------:R-:W-:Y:S01]  /*14dc0*/  FFMA R194, R51, R85, R194 ;  /* 0x0000005533c27223 */ /* 0x000fe200000000c2 */
[----:B------:R-:W-:Y:S01]  /*14dd0*/  F2FP.F16.E5M2.UNPACK_B R108, R108 ;  /* 0x0000006cff6c723e */ /* 0x000fe200020004ff */
[----:B------:R-:W-:Y:S01]  /*14de0*/  HADD2.F32 R177, -RZ, R177.H0_H0 ;  /* 0x200000b1ffb17230 */ /* 0x000fe20000004100 */
[----:B------:R-:W-:Y:S01]  /*14df0*/  F2FP.F16.E5M2.UNPACK_B R32, R32 ;  /* 0x00000020ff20723e */ /* 0x000fe200020004ff */
        /* <DEDUP_REMOVED lines=88> */
.L_x_447:
        /* <DEDUP_REMOVED lines=50> */
.L_x_446:
[----:B------:R-:W-:-:S07]  /*156a0*/  IMAD.MOV.U32 R32, RZ, RZ, R112 ;  /* 0x000000ffff207224 */ /* 0x000fce00078e0070 */
.L_x_445:
[----:B------:R-:W-:Y:S05]  /*156b0*/  BSYNC.RECONVERGENT B1 ;  /* 0x0000000000017941 */ /* 0x000fea0003800200 */
.L_x_444:
        /* <DEDUP_REMOVED lines=37> */
.L_x_443:
[----:B------:R-:W-:Y:S05]  /*15910*/  BSYNC.RECONVERGENT B0 ;  /* 0x0000000000007941 */ /* 0x000fea0003800200 */
.L_x_442:
        /* <DEDUP_REMOVED lines=44> */
.L_x_452:
        /* <DEDUP_REMOVED lines=49> */
.L_x_451:
[----:B------:R-:W-:Y:S05]  /*15ef0*/  BSYNC.RECONVERGENT B1 ;  /* 0x0000000000017941 */ /* 0x000fea0003800200 */
.L_x_450:
        /* <DEDUP_REMOVED lines=35> */
.L_x_449:
[----:B------:R-:W-:Y:S05]  /*16130*/  BSYNC.RECONVERGENT B0 ;  /* 0x0000000000007941 */ /* 0x000fea0003800200 */
.L_x_448:
        /* <DEDUP_REMOVED lines=34> */
.L_x_457:
        /* <DEDUP_REMOVED lines=49> */
.L_x_456:
[----:B------:R-:W-:Y:S05]  /*16670*/  BSYNC.RECONVERGENT B1 ;  /* 0x0000000000017941 */ /* 0x000fea0003800200 */
.L_x_455:
        /* <DEDUP_REMOVED lines=35> */
.L_x_454:
[----:B------:R-:W-:Y:S05]  /*168b0*/  BSYNC.RECONVERGENT B0 ;  /* 0x0000000000007941 */ /* 0x000fea0003800200 */
.L_x_453:
        /* <DEDUP_REMOVED lines=33> */
.L_x_462:
        /* <DEDUP_REMOVED lines=49> */
.L_x_461:
[----:B------:R-:W-:Y:S05]  /*16de0*/  BSYNC.RECONVERGENT B1 ;  /* 0x0000000000017941 */ /* 0x000fea0003800200 */
.L_x_460:
        /* <DEDUP_REMOVED lines=35> */
.L_x_459:
[----:B------:R-:W-:Y:S05]  /*17020*/  BSYNC.RECONVERGENT B0 ;  /* 0x0000000000007941 */ /* 0x000fea0003800200 */
.L_x_458:
        /* <DEDUP_REMOVED lines=34> */
.L_x_467:
        /* <DEDUP_REMOVED lines=49> */
.L_x_466:
[----:B------:R-:W-:Y:S05]  /*17560*/  BSYNC.RECONVERGENT B1 ;  /* 0x0000000000017941 */ /* 0x000fea0003800200 */
.L_x_465:
        /* <DEDUP_REMOVED lines=35> */
.L_x_464:
[----:B------:R-:W-:Y:S05]  /*177a0*/  BSYNC.RECONVERGENT B0 ;  /* 0x0000000000007941 */ /* 0x000fea0003800200 */
.L_x_463:
        /* <DEDUP_REMOVED lines=34> */
.L_x_472:
        /* <DEDUP_REMOVED lines=49> */
.L_x_471:
[----:B------:R-:W-:Y:S05]  /*17ce0*/  BSYNC.RECONVERGENT B1 ;  /* 0x0000000000017941 */ /* 0x000fea0003800200 */
.L_x_470:
        /* <DEDUP_REMOVED lines=35> */
.L_x_469:
[----:B------:R-:W-:Y:S05]  /*17f20*/  BSYNC.RECONVERGENT B0 ;  /* 0x0000000000007941 */ /* 0x000fea0003800200 */
.L_x_468:
        /* <DEDUP_REMOVED lines=34> */
.L_x_477:
        /* <DEDUP_REMOVED lines=49> */
.L_x_476:
[----:B------:R-:W-:Y:S05]  /*18460*/  BSYNC.RECONVERGENT B1 ;  /* 0x0000000000017941 */ /* 0x000fea0003800200 */
.L_x_475:
        /* <DEDUP_REMOVED lines=35> */
.L_x_474:
[----:B------:R-:W-:Y:S05]  /*186a0*/  BSYNC.RECONVERGENT B0 ;  /* 0x0000000000007941 */ /* 0x000fea0003800200 */
.L_x_473:
        /* <DEDUP_REMOVED lines=32> */
.L_x_482:
        /* <DEDUP_REMOVED lines=48> */
.L_x_481:
[----:B------:R-:W-:Y:S05]  /*18bb0*/  BSYNC.RECONVERGENT B1 ;  /* 0x0000000000017941 */ /* 0x000fea0003800200 */
.L_x_480:
        /* <DEDUP_REMOVED lines=35> */
.L_x_479:
[----:B------:R-:W-:Y:S05]  /*18df0*/  BSYNC.RECONVERGENT B0 ;  /* 0x0000000000007941 */ /* 0x000fea0003800200 */
.L_x_478:
        /* <DEDUP_REMOVED lines=48> */
        .weak           $__internal_2_$__cuda_sm20_div_u64
        .type           $__internal_2_$__cuda_sm20_div_u64,@function
        .size           $__internal_2_$__cuda_sm20_div_u64,(.L_x_491 - $__internal_2_$__cuda_sm20_div_u64)
$__internal_2_$__cuda_sm20_div_u64:
        /* <DEDUP_REMOVED lines=67> */
[----:B------:R-:W-:Y:S06]  /*19530*/  RET.REL.NODEC R2 `(_ZN18transformer_engine33transpose_dbias_kernel_notalignedILi8ELi8ENS_52_GLOBAL__N__21b575c7_19_transpose_fusion_cu_821f04ea11TDBiasParamI13__nv_fp8_e5m2S3_fEEEEvT1_mmm) ;  /* 0xfffffe6802b07950 */ /* 0x000fec0003c3ffff */
.L_x_483:
        /* <DEDUP_REMOVED lines=12> */
.L_x_491:


//--------------------- .text._ZN18transformer_engine22transpose_dbias_kernelILi8ELi8ENS_52_GLOBAL__N__21b575c7_19_transpose_fusion_cu_821f04ea11TDBiasParamI13__nv_fp8_e5m2S3_fEEEEvT1_mmm --------------------------
	.section	.text._ZN18transformer_engine22transpose_dbias_kernelILi8ELi8ENS_52_GLOBAL__N__21b575c7_19_transpose_fusion_cu_821f04ea11TDBiasParamI13__nv_fp8_e5m2S3_fEEEEvT1_mmm,"ax",@progbits
	.align	128
.text._ZN18transformer_engine22transpose_dbias_kernelILi8ELi8ENS_52_GLOBAL__N__21b575c7_19_transpose_fusion_cu_821f04ea11TDBiasParamI13__nv_fp8_e5m2S3_fEEEEvT1_mmm:
        .type           _ZN18transformer_engine22transpose_dbias_kernelILi8ELi8ENS_52_GLOBAL__N__21b575c7_19_transpose_fusion_cu_821f04ea11TDBiasParamI13__nv_fp8_e5m2S3_fEEEEvT1_mmm,@function
        .size           _ZN18transformer_engine22transpose_dbias_kernelILi8ELi8ENS_52_GLOBAL__N__21b575c7_19_transpose_fusion_cu_821f04ea11TDBiasParamI13__nv_fp8_e5m2S3_fEEEEvT1_mmm,(.L_x_493 - _ZN18transformer_engine22transpose_dbias_kernelILi8ELi8ENS_52_GLOBAL__N__21b575c7_19_transpose_fusion_cu_821f04ea11TDBiasParamI13__nv_fp8_e5m2S3_fEEEEvT1_mmm)
        .other          _ZN18transformer_engine22transpose_dbias_kernelILi8ELi8ENS_52_GLOBAL__N__21b575c7_19_transpose_fusion_cu_821f04ea11TDBiasParamI13__nv_fp8_e5m2S3_fEEEEvT1_mmm,@"STO_CUDA_ENTRY STV_DEFAULT"
_ZN18transformer_engine22transpose_dbias_kernelILi8ELi8ENS_52_GLOBAL__N__21b575c7_19_transpose_fusion_cu_821f04ea11TDBiasParamI13__nv_fp8_e5m2S3_fEEEEvT1_mmm:
        /* <DEDUP_REMOVED lines=39> */
.L_x_484:
[----:B------:R-:W-:-:S07]  /*0270*/  MOV R4, 0x290 ;  /* 0x0000029000047802 */ /* 0x000fce0000000f00 */
[----:B------:R-:W-:Y:S05]  /*0280*/  CALL.REL.NOINC `($__internal_3_$__cuda_sm20_div_u64) ;  /* 0x0000010000207944 */ /* 0x000fea0003c00000 */
        /* <DEDUP_REMOVED lines=10> */
.L_x_485:
        /* <DEDUP_REMOVED lines=127> */
[----:B------:R-:W-:Y:S02]  /*0b20*/  F2FP.F16.E5M2.UNPACK_B R0, R3 ;  /* 0x00000003ff00723e */ /* 0x000fe400020004ff */
[----:B------:R-:W-:Y:S01]  /*0b30*/  LOP3.LUT R3, R28, 0xff, RZ, 0xc0, !PT ;  /* 0x000000ff1c037812 */ /* 0x000fe200078ec0ff */
[----:B------:R-:W3:Y:S01]  /*0b40*/  S2UR UR12, SR_CgaCtaId ;  /* 0x00000000000c79c3 */ /* 0x000ee20000008800 */
[----:B------:R-:W-:Y:S01]  /*0b50*/  LOP3.LUT R16, R38, 0xff, RZ, 0xc0, !PT ;  /* 0x000000ff26107812 */ /* 0x000fe200078ec0ff */
[----:B------:R-:W-:Y:S01]  /*0b60*/  HADD2.F32 R0, -RZ, R0.H0_H0 ;  /* 0x20000000ff007230 */ /* 0x000fe20000004100 */
[----:B------:R-:W-:Y:S01]  /*0b70*/  F2FP.F16.E5M2.UNPACK_B R4, R3 ;  /* 0x00000003ff04723e */ /* 0x000fe200020004ff */
        /* <DEDUP_REMOVED lines=9> */
[----:B------:R-:W-:Y:S02]  /*0c10*/  F2FP.F16.E5M2.UNPACK_B R4, R3 ;  /* 0x00000003ff04723e */ /* 0x000fe400020004ff */
[----:B------:R-:W-:Y:S02]  /*0c20*/  LOP3.LUT R3, R45, 0xff, RZ, 0xc0, !PT ;  /* 0x000000ff2d037812 */ /* 0x000fe400078ec0ff */
[----:B------:R-:W-:Y:S02]  /*0c30*/  F2FP.F16.E5M2.UNPACK_B R5, R16 ;  /* 0x00000010ff05723e */ /* 0x000fe400020004ff */
[----:B------:R-:W-:Y:S01]  /*0c40*/  F2FP.F16.E5M2.UNPACK_B R0, R3 ;  /* 0x00000003ff00723e */ /* 0x000fe200020004ff */
[----:B------:R-:W-:Y:S01]  /*0c50*/  HADD2.F32 R3, -RZ, R4.H0_H0 ;  /* 0x20000004ff037230 */ /* 0x000fe20000004100 */
[----:B------:R-:W-:Y:S01]  /*0c60*/  F2FP.F16.E5M2.UNPACK_B R36, R34 ;  /* 0x00000022ff24723e */ /* 0x000fe200020004ff */
[----:B------:R-:W-:Y:S01]  /*0c70*/  HADD2.F32 R4, -RZ, R5.H0_H0 ;  /* 0x20000005ff047230 */ /* 0x000fe20000004100 */
[----:B------:R-:W-:-:S02]  /*0c80*/  SHF.R.U32.HI R34, RZ, 0x18, R29 ;  /* 0x00000018ff227819 */ /* 0x000fc4000001161d */
[----:B------:R-:W-:Y:S02]  /*0c90*/  SHF.R.U32.HI R5, RZ, 0x8, R37 ;  /* 0x00000008ff057819 */ /* 0x000fe40000011625 */
        /* <DEDUP_REMOVED lines=16> */
[----:B------:R-:W-:Y:S02]  /*0da0*/  F2FP.F16.E5M2.UNPACK_B R30, R30 ;  /* 0x0000001eff1e723e */ /* 0x000fe400020004ff */
        /* <DEDUP_REMOVED lines=13> */
[----:B------:R-:W-:-:S02]  /*0e80*/  F2FP.F16.E5M2.UNPACK_B R0, R3 ;  /* 0x00000003ff00723e */ /* 0x000fc400020004ff */
[--C-:B------:R-:W-:Y:S02]  /*0e90*/  SHF.R.U32.HI R30, RZ, 0x8, R31.reuse ;  /* 0x00000008ff1e7819 */ /* 0x100fe4000001161f */
[----:B------:R-:W-:Y:S02]  /*0ea0*/  LOP3.LUT R3, R28, 0xff, RZ, 0xc0, !PT ;  /* 0x000000ff1c037812 */ /* 0x000fe400078ec0ff */
[----:B------:R-:W-:Y:S02]  /*0eb0*/  LOP3.LUT R73, R73, 0xff00, R28, 0xf8, !PT ;  /* 0x0000ff0049497812 */ /* 0x000fe400078ef81c */
[C---:B------:R-:W-:Y:S02]  /*0ec0*/  LOP3.LUT R46, R30.reuse, 0xff, RZ, 0xc0, !PT ;  /* 0x000000ff1e2e7812 */ /* 0x040fe400078ec0ff */
[----:B------:R-:W-:Y:S02]  /*0ed0*/  F2FP.F16.E5M2.UNPACK_B R28, R3 ;  /* 0x00000003ff1c723e */ /* 0x000fe400020004ff */
        /* <DEDUP_REMOVED lines=10> */
[----:B------:R-:W-:-:S02]  /*0f80*/  F2FP.F16.E5M2.UNPACK_B R3, R3 ;  /* 0x00000003ff03723e */ /* 0x000fc400020004ff */
[----:B------:R-:W-:Y:S02]  /*0f90*/  LOP3.LUT R46, R41, 0xff00, R30, 0xf8, !PT ;  /* 0x0000ff00292e7812 */ /* 0x000fe400078ef81e */
[----:B------:R-:W-:Y:S02]  /*0fa0*/  LOP3.LUT R30, R30, 0xff, RZ, 0xc0, !PT ;  /* 0x000000ff1e1e7812 */ /* 0x000fe400078ec0ff */
[----:B------:R-:W-:Y:S02]  /*0fb0*/  F2FP.F16.E5M2.UNPACK_B R28, R28 ;  /* 0x0000001cff1c723e */ /* 0x000fe400020004ff */
[----:B------:R-:W-:Y:S01]  /*0fc0*/  LOP3.LUT R31, R31, 0xff, RZ, 0xc0, !PT ;  /* 0x000000ff1f1f7812 */ /* 0x000fe200078ec0ff */
[----:B------:R-:W-:Y:S01]  /*0fd0*/  FFMA R36, R29, UR13, R0 ;  /* 0x0000000d1d247c23 */ /* 0x000fe20008000000 */
[----:B------:R-:W-:Y:S01]  /*0fe0*/  F2FP.F16.E5M2.UNPACK_B R30, R30 ;  /* 0x0000001eff1e723e */ /* 0x000fe200020004ff */
[----:B------:R-:W-:Y:S01]  /*0ff0*/  HADD2.F32 R0, -RZ, R3.H0_H0 ;  /* 0x20000003ff007230 */ /* 0x000fe20000004100 */
[----:B------:R-:W-:Y:S01]  /*1000*/  F2FP.F16.E5M2.UNPACK_B R31, R31 ;  /* 0x0000001fff1f723e */ /* 0x000fe200020004ff */
[----:B------:R-:W-:-:S02]  /*1010*/  HADD2.F32 R3, -RZ, R28.H0_H0 ;  /* 0x2000001cff037230 */ /* 0x000fc40000004100 */
[----:B------:R-:W-:Y:S01]  /*1020*/  HADD2.F32 R29, -RZ, R30.H0_H0 ;  /* 0x2000001eff1d7230 */ /* 0x000fe20000004100 */
[----:B------:R-:W-:Y:S01]  /*1030*/  LOP3.LUT R30, R22, 0xff, RZ, 0xc0, !PT ;  /* 0x000000ff161e7812 */ /* 0x000fe200078ec0ff */
[----:B------:R-:W-:Y:S02]  /*1040*/  HADD2.F32 R28, -RZ, R31.H0_H0 ;  /* 0x2000001fff1c7230 */ /* 0x000fe40000004100 */
[----:B------:R-:W-:Y:S01]  /*1050*/  FFMA R3, R3, UR13, RZ ;  /* 0x0000000d03037c23 */ /* 0x000fe200080000ff */
[----:B------:R-:W-:Y:S01]  /*1060*/  FFMA R0, R0, UR13, RZ ;  /* 0x0000000d00007c23 */ /* 0x000fe200080000ff */
[----:B------:R-:W-:Y:S01]  /*1070*/  F2FP.F16.E5M2.UNPACK_B R30, R30 ;  /* 0x0000001eff1e723e */ /* 0x000fe200020004ff */
[----:B------:R-:W-:Y:S02]  /*1080*/  IMAD.U32 R45, R22, 0x10000, RZ ;  /* 0x00010000162d7824 */ /* 0x000fe400078e00ff */
[----:B------:R-:W-:Y:S01]  /*1090*/  FFMA R3, R28, UR13, R3 ;  /* 0x0000000d1c037c23 */ /* 0x000fe20008000003 */
[----:B------:R-:W-:-:S02]  /*10a0*/  LOP3.LUT R28, R23, 0xff, RZ, 0xc0, !PT ;  /* 0x000000ff171c7812 */ /* 0x000fc400078ec0ff */
[----:B------:R-:W-:Y:S01]  /*10b0*/  SHF.R.U64 R31, R22, 0x8, R23 ;  /* 0x00000008161f7819 */ /* 0x000fe20000001217 */
[----:B------:R-:W-:Y:S01]  /*10c0*/  FFMA R0, R29, UR13, R0 ;  /* 0x0000000d1d007c23 */ /* 0x000fe20008000000 */
[----:B------:R-:W-:Y:S01]  /*10d0*/  HADD2.F32 R30, -RZ, R30.H0_H0 ;  /* 0x2000001eff1e7230 */ /* 0x000fe20000004100 */
[----:B------:R-:W-:Y:S02]  /*10e0*/  F2FP.F16.E5M2.UNPACK_B R29, R28 ;  /* 0x0000001cff1d723e */ /* 0x000fe400020004ff */
        /* <DEDUP_REMOVED lines=8> */
[----:B------:R-:W-:Y:S02]  /*1170*/  F2FP.F16.E5M2.UNPACK_B R28, R28 ;  /* 0x0000001cff1c723e */ /* 0x000fe400020004ff */
[----:B------:R-:W-:Y:S02]  /*1180*/  F2FP.F16.E5M2.UNPACK_B R30, R44 ;  /* 0x0000002cff1e723e */ /* 0x000fe400020004ff */
[----:B------:R-:W-:Y:S01]  /*1190*/  LOP3.LUT R29, R32, 0xff, RZ, 0xc0, !PT ;  /* 0x000000ff201d7812 */ /* 0x000fe200078ec0ff */
[----:B------:R-:W-:Y:S01]  /*11a0*/  FFMA R38, R31, UR13, R38 ;  /* 0x0000000d1f267c23 */ /* 0x000fe20008000026 */
[----:B------:R-:W-:-:S02]  /*11b0*/  HADD2.F32 R28, -RZ, R28.H0_H0 ;  /* 0x2000001cff1c7230 */ /* 0x000fc40000004100 */
[----:B------:R-:W-:Y:S01]  /*11c0*/  F2FP.F16.E5M2.UNPACK_B R29, R29 ;  /* 0x0000001dff1d723e */ /* 0x000fe200020004ff */
        /* <DEDUP_REMOVED lines=13> */
[----:B------:R-:W-:Y:S02]  /*12a0*/  F2FP.F16.E5M2.UNPACK_B R28, R28 ;  /* 0x0000001cff1c723e */ /* 0x000fe400020004ff */
[----:B------:R-:W-:Y:S02]  /*12b0*/  LOP3.LUT R29, R29, 0xff, RZ, 0xc0, !PT ;  /* 0x000000ff1d1d7812 */ /* 0x000fe400078ec0ff */
[----:B------:R-:W-:-:S02]  /*12c0*/  F2FP.F16.E5M2.UNPACK_B R22, R22 ;  /* 0x00000016ff16723e */ /* 0x000fc400020004ff */
[----:B------:R-:W-:Y:S01]  /*12d0*/  IADD3.X R33, PT, PT, R27, UR9, RZ, P0, !PT ;  /* 0x000000091b217c10 */ /* 0x000fe200087fe4ff */
[----:B------:R-:W-:Y:S01]  /*12e0*/  FFMA R42, R31, UR13, R40 ;  /* 0x0000000d1f2a7c23 */ /* 0x000fe20008000028 */
[----:B------:R-:W-:Y:S01]  /*12f0*/  LOP3.LUT R47, R46, 0xff0000, R23, 0xf8, !PT ;  /* 0x00ff00002e2f7812 */ /* 0x000fe200078ef817 */
[----:B------:R-:W-:Y:S01]  /*1300*/  HADD2.F32 R23, -RZ, R28.H0_H0 ;  /* 0x2000001cff177230 */ /* 0x000fe20000004100 */
[----:B------:R-:W-:Y:S01]  /*1310*/  F2FP.F16.E5M2.UNPACK_B R40, R29 ;  /* 0x0000001dff28723e */ /* 0x000fe200020004ff */
[----:B------:R-:W-:Y:S01]  /*1320*/  HADD2.F32 R41, -RZ, R22.H0_H0 ;  /* 0x20000016ff297230 */ /* 0x000fe20000004100 */
[----:B------:R-:W4:Y:S01]  /*1330*/  LDG.E.64 R28, desc[UR24][R32.64] ;  /* 0x00000018201c7981 */ /* 0x000f22000c1e1b00 */
[----:B------:R-:W-:Y:S01]  /*1340*/  IMAD.SHL.U32 R22, R20, 0x1000000, RZ ;  /* 0x0100000014167824 */ /* 0x000fe200078e00ff */
[----:B------:R-:W-:Y:S02]  /*1350*/  LOP3.LUT R43, R21, 0xff, RZ, 0xc0, !PT ;  /* 0x000000ff152b7812 */ /* 0x000fe400078ec0ff */
[----:B------:R0:W4:Y:S01]  /*1360*/  LDG.E.64 R30, desc[UR24][R26.64] ;  /* 0x000000181a1e7981 */ /* 0x000122000c1e1b00 */
[----:B------:R-:W-:Y:S01]  /*1370*/  HADD2.F32 R40, -RZ, R40.H0_H0 ;  /* 0x20000028ff287230 */ /* 0x000fe20000004100 */
[----:B------:R-:W-:Y:S01]  /*1380*/  F2FP.F16.E5M2.UNPACK_B R43, R43 ;  /* 0x0000002bff2b723e */ /* 0x000fe200020004ff */
        /* <DEDUP_REMOVED lines=11> */
[----:B------:R-:W-:Y:S01]  /*1440*/  F2FP.F16.E5M2.UNPACK_B R22, R22 ;  /* 0x00000016ff16723e */ /* 0x000fe200020004ff */
        /* <DEDUP_REMOVED lines=15> */
[----:B------:R-:W-:-:S02]  /*1540*/  F2FP.F16.E5M2.UNPACK_B R36, R34 ;  /* 0x00000022ff24723e */ /* 0x000fc400020004ff */
[----:B------:R-:W-:Y:S02]  /*1550*/  F2FP.F16.E5M2.UNPACK_B R27, R21 ;  /* 0x00000015ff1b723e */ /* 0x000fe400020004ff */
[----:B------:R-:W-:Y:S01]  /*1560*/  LOP3.LUT R21, R43, 0xff, RZ, 0xc0, !PT ;  /* 0x000000ff2b157812 */ /* 0x000fe200078ec0ff */
[----:B------:R-:W-:Y:S01]  /*1570*/  HADD2.F32 R36, -RZ, R36.H0_H0 ;  /* 0x20000024ff247230 */ /* 0x000fe20000004100 */
[----:B------:R-:W-:Y:S01]  /*1580*/  F2FP.F16.E5M2.UNPACK_B R22, R22 ;  /* 0x00000016ff16723e */ /* 0x000fe200020004ff */
[----:B------:R-:W-:Y:S01]  /*1590*/  HADD2.F32 R34, -RZ, R27.H0_H0 ;  /* 0x2000001bff227230 */ /* 0x000fe20000004100 */
[----:B------:R-:W-:Y:S02]  /*15a0*/  F2FP.F16.E5M2.UNPACK_B R21, R21 ;  /* 0x00000015ff15723e */ /* 0x000fe400020004ff */
[----:B------:R-:W-:Y:S01]  /*15b0*/  FFMA R36, R36, UR13, R3 ;  /* 0x0000000d24247c23 */ /* 0x000fe20008000003 */
[----:B------:R-:W-:Y:S02]  /*15c0*/  HADD2.F32 R22, -RZ, R22.H0_H0 ;  /* 0x20000016ff167230 */ /* 0x000fe40000004100 */
[----:B------:R-:W-:Y:S01]  /*15d0*/  FFMA R41, R34, UR13, R41 ;  /* 0x0000000d22297c23 */ /* 0x000fe20008000029 */
[----:B------:R-:W-:Y:S01]  /*15e0*/  LOP3.LUT R3, R40, 0xff, RZ, 0xc0, !PT ;  /* 0x000000ff28037812 */ /* 0x000fe200078ec0ff */
[----:B------:R-:W-:Y:S01]  /*15f0*/  HADD2.F32 R34, -RZ, R21.H0_H0 ;  /* 0x20000015ff227230 */ /* 0x000fe20000004100 */
[----:B------:R-:W-:Y:S01]  /*1600*/  LOP3.LUT R21, R10, 0xff, RZ, 0xc0, !PT ;  /* 0x000000ff0a157812 */ /* 0x000fe200078ec0ff */
[----:B------:R-:W-:Y:S01]  /*1610*/  FFMA R35, R22, UR13, R35 ;  /* 0x0000000d16237c23 */ /* 0x000fe20008000023 */
[----:B------:R-:W-:-:S02]  /*1620*/  F2FP.F16.E5M2.UNPACK_B R3, R3 ;  /* 0x00000003ff03723e */ /* 0x000fc400020004ff */
[----:B------:R-:W-:Y:S02]  /*1630*/  LOP3.LUT R20, R45, R16, RZ, 0xfc, !PT ;  /* 0x000000102d147212 */ /* 0x000fe400078efcff */
[----:B------:R-:W-:Y:S02]  /*1640*/  LOP3.LUT R22, R47, 0xff000000, R40, 0xf8, !PT ;  /* 0xff0000002f167812 */ /* 0x000fe400078ef828 */
[----:B------:R-:W-:Y:S02]  /*1650*/  LOP3.LUT R16, R44, 0xff, RZ, 0xc0, !PT ;  /* 0x000000ff2c107812 */ /* 0x000fe400078ec0ff */
[----:B------:R-:W-:Y:S02]  /*1660*/  F2FP.F16.E5M2.UNPACK_B R21, R21 ;  /* 0x00000015ff15723e */ /* 0x000fe400020004ff */
[----:B------:R-:W-:Y:S01]  /*1670*/  SHF.R.U64 R40, R10, 0x8, R11 ;  /* 0x000000080a287819 */ /* 0x000fe2000000120b */
[----:B------:R-:W-:Y:S01]  /*1680*/  FFMA R39, R34, UR13, R39 ;  /* 0x0000000d22277c23 */ /* 0x000fe20008000027 */
[----:B------:R-:W-:Y:S01]  /*1690*/  LOP3.LUT R27, R11, 0xff, RZ, 0xc0, !PT ;  /* 0x000000ff0b1b7812 */ /* 0x000fe200078ec0ff */
[----:B------:R-:W-:Y:S01]  /*16a0*/  HADD2.F32 R34, -RZ, R3.H0_H0 ;  /* 0x20000003ff227230 */ /* 0x000fe20000004100 */
[----:B------:R-:W-:-:S02]  /*16b0*/  F2FP.F16.E5M2.UNPACK_B R16, R16 ;  /* 0x00000010ff10723e */ /* 0x000fc400020004ff */
[----:B------:R-:W-:Y:S01]  /*16c0*/  LOP3.LUT R3, R40, 0xff, RZ, 0xc0, !PT ;  /* 0x000000ff28037812 */ /* 0x000fe200078ec0ff */
[----:B------:R-:W-:Y:S01]  /*16d0*/  HADD2.F32 R40, -RZ, R21.H0_H0 ;  /* 0x20000015ff287230 */ /* 0x000fe20000004100 */
[----:B------:R-:W-:Y:S01]  /*16e0*/  F2FP.F16.E5M2.UNPACK_B R27, R27 ;  /* 0x0000001bff1b723e */ /* 0x000fe200020004ff */
[----:B------:R-:W-:Y:S01]  /*16f0*/  HADD2.F32 R16, -RZ, R16.H0_H0 ;  /* 0x20000010ff107230 */ /* 0x000fe20000004100 */
[----:B------:R-:W-:Y:S02]  /*1700*/  F2FP.F16.E5M2.UNPACK_B R3, R3 ;  /* 0x00000003ff03723e */ /* 0x000fe400020004ff */
        /* <DEDUP_REMOVED lines=9> */
[----:B------:R-:W-:Y:S01]  /*17a0*/  F2FP.F16.E5M2.UNPACK_B R37, R44 ;  /* 0x0000002cff25723e */ /* 0x000fe200020004ff */
        /* <DEDUP_REMOVED lines=8> */
[----:B------:R-:W-:Y:S01]  /*1830*/  F2FP.F16.E5M2.UNPACK_B R32, R35 ;  /* 0x00000023ff20723e */ /* 0x000fe200020004ff */
[----:B------:R-:W-:Y:S01]  /*1840*/  HADD2.F32 R37, -RZ, R37.H0_H0 ;  /* 0x20000025ff257230 */ /* 0x000fe20000004100 */
[----:B------:R-:W-:Y:S02]  /*1850*/  F2FP.F16.E5M2.UNPACK_B R21, R21 ;  /* 0x00000015ff15723e */ /* 0x000fe400020004ff */
[----:B------:R-:W-:-:S02]  /*1860*/  LOP3.LUT R16, R27, 0xff, RZ, 0xc0, !PT ;  /* 0x000000ff1b107812 */ /* 0x000fc400078ec0ff */
[----:B------:R-:W-:Y:S02]  /*1870*/  IADD3.X R35, PT, PT, R33, UR9, RZ, P0, !PT ;  /* 0x0000000921237c10 */ /* 0x000fe400087fe4ff */
[----:B------:R-:W-:Y:S01]  /*1880*/  LOP3.LUT R33, R38, 0xff, RZ, 0xc0, !PT ;  /* 0x000000ff26217812 */ /* 0x000fe200078ec0ff */
[----:B------:R-:W-:Y:S01]  /*1890*/  FFMA R37, R37, UR13, R42 ;  /* 0x0000000d25257c23 */ /* 0x000fe2000800002a */
[----:B------:R-:W-:Y:S01]  /*18a0*/  F2FP.F16.E5M2.UNPACK_B R27, R16 ;  /* 0x00000010ff1b723e */ /* 0x000fe200020004ff */
[----:B------:R-:W-:Y:S01]  /*18b0*/  HADD2.F32 R16, -RZ, R21.H0_H0 ;  /* 0x20000015ff107230 */ /* 0x000fe20000004100 */
[----:B------:R-:W-:Y:S01]  /*18c0*/  F2FP.F16.E5M2.UNPACK_B R21, R33 ;  /* 0x00000021ff15723e */ /* 0x000fe200020004ff */
        /* <DEDUP_REMOVED lines=13> */
[----:B------:R-:W-:Y:S02]  /*19a0*/  F2FP.F16.E5M2.UNPACK_B R39, R45 ;  /* 0x0000002dff27723e */ /* 0x000fe400020004ff */
[----:B------:R-:W-:Y:S02]  /*19b0*/  LOP3.LUT R27, R27, 0xff, RZ, 0xc0, !PT ;  /* 0x000000ff1b1b7812 */ /* 0x000fe400078ec0ff */
[----:B------:R-:W-:Y:S02]  /*19c0*/  LOP3.LUT R53, R36, 0xff00, R53, 0xf8, !PT ;  /* 0x0000ff0024357812 */ /* 0x000fe400078ef835 */
[----:B------:R-:W-:Y:S01]  /*19d0*/  LOP3.LUT R36, R19, 0xff, RZ, 0xc0, !PT ;  /* 0x000000ff13247812 */ /* 0x000fe200078ec0ff */
[----:B------:R-:W-:Y:S01]  /*19e0*/  FFMA R41, R42, UR13, R41 ;  /* 0x0000000d2a297c23 */ /* 0x000fe20008000029 */
[----:B------:R-:W-:Y:S01]  /*19f0*/  LOP3.LUT R52, R27, 0xff00, R52, 0xf8, !PT ;  /* 0x0000ff001b347812 */ /* 0x000fe200078ef834 */
[----:B------:R-:W-:Y:S01]  /*1a00*/  HADD2.F32 R42, -RZ, R39.H0_H0 ;  /* 0x20000027ff2a7230 */ /* 0x000fe20000004100 */
[----:B------:R-:W-:-:S02]  /*1a10*/  LOP3.LUT R27, R18, 0xff, RZ, 0xc0, !PT ;  /* 0x000000ff121b7812 */ /* 0x000fc400078ec0ff */
[----:B------:R-:W-:Y:S02]  /*1a20*/  F2FP.F16.E5M2.UNPACK_B R38, R36 ;  /* 0x00000024ff26723e */ /* 0x000fe400020004ff */
[----:B------:R-:W-:Y:S01]  /*1a30*/  IADD3 R36, P0, PT, R34, UR8, RZ ;  /* 0x0000000822247c10 */ /* 0x000fe2000ff1e0ff */
[----:B------:R-:W-:Y:S01]  /*1a40*/  FFMA R42, R42, UR13, R37 ;  /* 0x0000000d2a2a7c23 */ /* 0x000fe20008000025 */
[----:B------:R-:W-:Y:S02]  /*1a50*/  F2FP.F16.E5M2.UNPACK_B R27, R27 ;  /* 0x0000001bff1b723e */ /* 0x000fe400020004ff */
        /* <DEDUP_REMOVED lines=22> */
[----:B------:R-:W-:Y:S02]  /*1bc0*/  F2FP.F16.E5M2.UNPACK_B R39, R39 ;  /* 0x00000027ff27723e */ /* 0x000fe400020004ff */
[----:B------:R-:W-:Y:S02]  /*1bd0*/  F2FP.F16.E5M2.UNPACK_B R10, R10 ;  /* 0x0000000aff0a723e */ /* 0x000fe400020004ff */
[----:B------:R-:W-:Y:S02]  /*1be0*/  LOP3.LUT R11, R11, 0xff, RZ, 0xc0, !PT ;  /* 0x000000ff0b0b7812 */ /* 0x000fe400078ec0ff */
[----:B------:R-:W-:Y:S01]  /*1bf0*/  F2FP.F16.E5M2.UNPACK_B R19, R19 ;  /* 0x00000013ff13723e */ /* 0x000fe200020004ff */
[----:B------:R-:W-:Y:S01]  /*1c00*/  HADD2.F32 R40, -RZ, R39.H0_H0 ;  /* 0x20000027ff287230 */ /* 0x000fe20000004100 */
[----:B------:R-:W-:Y:S01]  /*1c10*/  F2FP.F16.E5M2.UNPACK_B R18, R11 ;  /* 0x0000000bff12723e */ /* 0x000fe200020004ff */
        /* <DEDUP_REMOVED lines=12> */
[----:B------:R-:W-:Y:S01]  /*1ce0*/  F2FP.F16.E5M2.UNPACK_B R23, R19 ;  /* 0x00000013ff17723e */ /* 0x000fe200020004ff */
[----:B------:R-:W-:Y:S01]  /*1cf0*/  HADD2.F32 R38, -RZ, R38.H0_H0 ;  /* 0x20000026ff267230 */ /* 0x000fe20000004100 */
[----:B------:R-:W-:-:S02]  /*1d00*/  F2FP.F16.E5M2.UNPACK_B R39, R39 ;  /* 0x00000027ff27723e */ /* 0x000fc400020004ff */
        /* <DEDUP_REMOVED lines=11> */
[----:B------:R-:W-:-:S05]  /*1dc0*/  F2FP.F16.E5M2.UNPACK_B R0, R0 ;  /* 0x00000000ff00723e */ /* 0x000fca00020004ff */
        /* <DEDUP_REMOVED lines=12> */
[----:B------:R-:W-:Y:S02]  /*1e90*/  F2FP.F16.E5M2.UNPACK_B R3, R3 ;  /* 0x00000003ff03723e */ /* 0x000fe400020004ff */
[----:B------:R-:W-:-:S03]  /*1ea0*/  F2FP.F16.E5M2.UNPACK_B R19, R16 ;  /* 0x00000010ff13723e */ /* 0x000fc600020004ff */
        /* <DEDUP_REMOVED lines=12> */
[----:B------:R-:W-:Y:S02]  /*1f70*/  F2FP.F16.E5M2.UNPACK_B R3, R3 ;  /* 0x00000003ff03723e */ /* 0x000fe400020004ff */
[----:B------:R-:W-:Y:S02]  /*1f80*/  F2FP.F16.E5M2.UNPACK_B R24, R24 ;  /* 0x00000018ff18723e */ /* 0x000fe400020004ff */
[----:B------:R-:W-:-:S02]  /*1f90*/  LOP3.LUT R41, R46, 0xff0000, R25, 0xf8, !PT ;  /* 0x00ff00002e297812 */ /* 0x000fc400078ef819 */
[----:B------:R-:W-:Y:S02]  /*1fa0*/  SHF.R.U32.HI R25, RZ, 0x10, R25 ;  /* 0x00000010ff197819 */ /* 0x000fe40000011619 */
[----:B------:R-:W-:Y:S01]  /*1fb0*/  F2FP.F16.E5M2.UNPACK_B R23, R16 ;  /* 0x00000010ff17723e */ /* 0x000fe200020004ff */
[----:B------:R-:W-:Y:S01]  /*1fc0*/  HADD2.F32 R16, -RZ, R3.H0_H0 ;  /* 0x20000003ff107230 */ /* 0x000fe20000004100 */
[----:B------:R-:W-:Y:S01]  /*1fd0*/  LOP3.LUT R25, R25, 0xff, RZ, 0xc0, !PT ;  /* 0x000000ff19197812 */ /* 0x000fe200078ec0ff */
[----:B------:R-:W-:Y:S01]  /*1fe0*/  HADD2.F32 R3, -RZ, R24.H0_H0 ;  /* 0x20000018ff037230 */ /* 0x000fe20000004100 */
[----:B------:R-:W-:Y:S02]  /*1ff0*/  LOP3.LUT R40, R45, R40, RZ, 0xfc, !PT ;  /* 0x000000282d287212 */ /* 0x000fe400078efcff */
[----:B------:R-:W-:Y:S02]  /*2000*/  F2FP.F16.E5M2.UNPACK_B R25, R25 ;  /* 0x00000019ff19723e */ /* 0x000fe400020004ff */
        /* <DEDUP_REMOVED lines=35> */
[----:B------:R-:W-:Y:S02]  /*2240*/  F2FP.F16.E5M2.UNPACK_B R4, R4 ;  /* 0x00000004ff04723e */ /* 0x000fe400020004ff */
[----:B------:R-:W-:Y:S02]  /*2250*/  F2FP.F16.E5M2.UNPACK_B R36, R36 ;  /* 0x00000024ff24723e */ /* 0x000fe400020004ff */
[----:B------:R-:W-:Y:S01]  /*2260*/  F2FP.F16.E5M2.UNPACK_B R5, R5 ;  /* 0x00000005ff05723e */ /* 0x000fe200020004ff */
        /* <DEDUP_REMOVED lines=12> */
[----:B------:R-:W-:Y:S02]  /*2330*/  F2FP.F16.E5M2.UNPACK_B R19, R5 ;  /* 0x00000005ff13723e */ /* 0x000fe400020004ff */
[----:B------:R-:W-:Y:S01]  /*2340*/  LOP3.LUT R59, R51, R10, RZ, 0xfc, !PT ;  /* 0x0000000a333b7212 */ /* 0x000fe200078efcff */
[----:B------:R-:W-:Y:S01]  /*2350*/  IMAD.SHL.U32 R10, R18, 0x8, RZ ;  /* 0x00000008120a7824 */ /* 0x000fe200078e00ff */
[----:B------:R-:W-:Y:S01]  /*2360*/  LOP3.LUT R36, R54, 0xff, RZ, 0xc0, !PT ;  /* 0x000000ff36247812 */ /* 0x000fe200078ec0ff */
[----:B------:R-:W-:Y:S01]  /*2370*/  HADD2.F32 R19, -RZ, R19.H0_H0 ;  /* 0x20000013ff137230 */ /* 0x000fe20000004100 */
[----:B------:R-:W-:-:S02]  /*2380*/  F2FP.F16.E5M2.UNPACK_B R4, R4 ;  /* 0x00000004ff04723e */ /* 0x000fc400020004ff */
[----:B------:R-:W-:Y:S02]  /*2390*/  F2FP.F16.E5M2.UNPACK_B R36, R36 ;  /* 0x00000024ff24723e */ /* 0x000fe400020004ff */
        /* <DEDUP_REMOVED lines=14> */
[----:B------:R-:W-:Y:S01]  /*2480*/  F2FP.F16.E5M2.UNPACK_B R37, R37 ;  /* 0x00000025ff25723e */ /* 0x000fe200020004ff */
[----:B------:R1:W-:Y:S01]  /*2490*/  SHFL.IDX PT, R50, R43, R0, 0x1f ;  /* 0x00001f002b327589 */ /* 0x0003e200000e0000 */
[----:B0-----:R-:W-:-:S03]  /*24a0*/  LOP3.LUT R26, R52, 0xff, RZ, 0xc0, !PT ;  /* 0x000000ff341a7812 */ /* 0x001fc600078ec0ff */
[----:B-1----:R0:W5:Y:S01]  /*24b0*/  LDG.E.64 R42, desc[UR24][R24.64] ;  /* 0x00000018182a7981 */ /* 0x002162000c1e1b00 */
[----:B------:R-:W-:Y:S01]  /*24c0*/  F2FP.F16.E5M2.UNPACK_B R26, R26 ;  /* 0x0000001aff1a723e */ /* 0x000fe200020004ff */
        /* <DEDUP_REMOVED lines=10> */
[----:B------:R-:W-:Y:S02]  /*2570*/  F2FP.F16.E5M2.UNPACK_B R4, R4 ;  /* 0x00000004ff04723e */ /* 0x000fe400020004ff */
[----:B------:R-:W-:Y:S02]  /*2580*/  F2FP.F16.E5M2.UNPACK_B R26, R26 ;  /* 0x0000001aff1a723e */ /* 0x000fe400020004ff */
[----:B------:R-:W-:Y:S02]  /*2590*/  LOP3.LUT R36, R28, 0xff, RZ, 0xc0, !PT ;  /* 0x000000ff1c247812 */ /* 0x000fe400078ec0ff */
[----:B-1----:R-:W-:Y:S01]  /*25a0*/  LOP3.LUT R5, R29, 0xff, RZ, 0xc0, !PT ;  /* 0x000000ff1d057812 */ /* 0x002fe200078ec0ff */
[----:B------:R-:W1:Y:S01]  /*25b0*/  SHFL.IDX PT, R55, R55, R0, 0x1f ;  /* 0x00001f0037377589 */ /* 0x000e6200000e0000 */
[----:B------:R-:W-:Y:S02]  /*25c0*/  F2FP.F16.E5M2.UNPACK_B R36, R36 ;  /* 0x00000024ff24723e */ /* 0x000fe400020004ff */
[----:B------:R-:W-:Y:S01]  /*25d0*/  F2FP.F16.E5M2.UNPACK_B R5, R5 ;  /* 0x00000005ff05723e */ /* 0x000fe200020004ff */
        /* <DEDUP_REMOVED lines=24> */
[----:B------:R-:W-:Y:S02]  /*2760*/  F2FP.F16.E5M2.UNPACK_B R0, R0 ;  /* 0x00000000ff00723e */ /* 0x000fe400020004ff */
[----:B------:R-:W-:-:S02]  /*2770*/  LOP3.LUT R4, R62, 0xff, RZ, 0xc0, !PT ;  /* 0x000000ff3e047812 */ /* 0x000fc400078ec0ff */
[----:B------:R-:W-:Y:S02]  /*2780*/  SHF.R.U32.HI R30, RZ, 0x8, R30 ;  /* 0x00000008ff1e7819 */ /* 0x000fe4000001161e */
[----:B------:R-:W-:Y:S02]  /*2790*/  LOP3.LUT R70, R61, 0xff00, R44, 0xf8, !PT ;  /* 0x0000ff003d467812 */ /* 0x000fe400078ef82c */
[----:B------:R-:W-:Y:S02]  /*27a0*/  LOP3.LUT R44, R44, 0xff, RZ, 0xc0, !PT ;  /* 0x000000ff2c2c7812 */ /* 0x000fe400078ec0ff */
[----:B------:R-:W-:Y:S01]  /*27b0*/  F2FP.F16.E5M2.UNPACK_B R45, R36 ;  /* 0x00000024ff2d723e */ /* 0x000fe200020004ff */
[----:B------:R-:W-:Y:S01]  /*27c0*/  HADD2.F32 R0, -RZ, R0.H0_H0 ;  /* 0x20000000ff007230 */ /* 0x000fe20000004100 */
[----:B------:R-:W-:Y:S02]  /*27d0*/  SHF.R.U32.HI R26, RZ, 0x18, R31 ;  /* 0x00000018ff1a7819 */ /* 0x000fe4000001161f */
[----:B------:R-:W-:-:S02]  /*27e0*/  F2FP.F16.E5M2.UNPACK_B R4, R4 ;  /* 0x00000004ff04723e */ /* 0x000fc400020004ff */
[----:B------:R-:W-:Y:S02]  /*27f0*/  F2FP.F16.E5M2.UNPACK_B R30, R30 ;  /* 0x0000001eff1e723e */ /* 0x000fe400020004ff */
[----:B------:R-:W-:Y:S01]  /*2800*/  F2FP.F16.E5M2.UNPACK_B R44, R44 ;  /* 0x0000002cff2c723e */ /* 0x000fe200020004ff */
[----:B------:R-:W-:Y:S01]  /*2810*/  HADD2.F32 R62, -RZ, R45.H0_H0 ;  /* 0x2000002dff3e7230 */ /* 0x000fe20000004100 */
[----:B------:R-:W-:Y:S01]  /*2820*/  F2FP.F16.E5M2.UNPACK_B R5, R26 ;  /* 0x0000001aff05723e */ /* 0x000fe200020004ff */
        /* <DEDUP_REMOVED lines=20> */
[----:B------:R-:W-:Y:S02]  /*2970*/  F2FP.F16.E5M2.UNPACK_B R0, R0 ;  /* 0x00000000ff00723e */ /* 0x000fe400020004ff */
[----:B------:R-:W-:-:S02]  /*2980*/  F2FP.F16.E5M2.UNPACK_B R5, R4 ;  /* 0x00000004ff05723e */ /* 0x000fc400020004ff */
        /* <DEDUP_REMOVED lines=11> */
[----:B------:R-:W-:Y:S02]  /*2a40*/  F2FP.F16.E5M2.UNPACK_B R4, R4 ;  /* 0x00000004ff04723e */ /* 0x000fe400020004ff */
[----:B------:R-:W-:Y:S02]  /*2a50*/  F2FP.F16.E5M2.UNPACK_B R5, R5 ;  /* 0x00000005ff05723e */ /* 0x000fe400020004ff */
[--C-:B------:R-:W-:Y:S02]  /*2a60*/  LOP3.LUT R67, R28, 0xff00, R29.reuse, 0xf8, !PT ;  /* 0x0000ff001c437812 */ /* 0x100fe400078ef81d */
[----:B------:R-:W-:Y:S01]  /*2a70*/  F2FP.F16.E5M2.UNPACK_B R24, R24 ;  /* 0x00000018ff18723e */ /* 0x000fe200020004ff */
        /* <DEDUP_REMOVED lines=8> */
[----:B------:R-:W-:Y:S02]  /*2b00*/  F2FP.F16.E5M2.UNPACK_B R28, R28 ;  /* 0x0000001cff1c723e */ /* 0x000fe400020004ff */
[----:B------:R-:W-:Y:S02]  /*2b10*/  F2FP.F16.E5M2.UNPACK_B R24, R24 ;  /* 0x00000018ff18723e */ /* 0x000fe400020004ff */
[----:B------:R-:W-:Y:S01]  /*2b20*/  SHF.R.U32.HI R66, RZ, 0x18, R33 ;  /* 0x00000018ff427819 */ /* 0x000fe20000011621 */
[----:B------:R-:W-:Y:S01]  /*2b30*/  HADD2.F32 R29, -RZ, R28.H0_H0 ;  /* 0x2000001cff1d7230 */ /* 0x000fe20000004100 */
[----:B------:R-:W-:Y:S01]  /*2b40*/  LOP3.LUT R64, R64, 0xff00, R31, 0xf8, !PT ;  /* 0x0000ff0040407812 */ /* 0x000fe200078ef81f */
[----:B------:R-:W-:Y:S01]  /*2b50*/  FFMA R0, R5, UR13, R0 ;  /* 0x0000000d05007c23 */ /* 0x000fe20008000000 */
[----:B------:R-:W-:Y:S01]  /*2b60*/  LOP3.LUT R31, R32, 0xff, RZ, 0xc0, !PT ;  /* 0x000000ff201f7812 */ /* 0x000fe200078ec0ff */
[----:B------:R-:W-:Y:S01]  /*2b70*/  FFMA R4, R4, UR13, RZ ;  /* 0x0000000d04047c23 */ /* 0x000fe200080000ff */
[----:B------:R-:W-:Y:S01]  /*2b80*/  F2FP.F16.E5M2.UNPACK_B R28, R66 ;  /* 0x00000042ff1c723e */ /* 0x000fe200020004ff */
[----:B------:R-:W-:Y:S01]  /*2b90*/  HADD2.F32 R5, -RZ, R24.H0_H0 ;  /* 0x20000018ff057230 */ /* 0x000fe20000004100 */
[----:B------:R-:W-:Y:S01]  /*2ba0*/  F2FP.F16.E5M2.UNPACK_B R31, R31 ;  /* 0x0000001fff1f723e */ /* 0x000fe200020004ff */
        /* <DEDUP_REMOVED lines=17> */
[----:B------:R-:W-:-:S02]  /*2cc0*/  F2FP.F16.E5M2.UNPACK_B R33, R32 ;  /* 0x00000020ff21723e */ /* 0x000fc400020004ff */
[----:B------:R-:W-:Y:S02]  /*2cd0*/  LOP3.LUT R37, R37, 0xff0000, R68, 0xf8, !PT ;  /* 0x00ff000025257812 */ /* 0x000fe400078ef844 */
[----:B------:R-:W-:Y:S01]  /*2ce0*/  LOP3.LUT R68, R67, 0xff0000, R28, 0xf8, !PT ;  /* 0x00ff000043447812 */ /* 0x000fe200078ef81c */
[----:B------:R-:W-:Y:S01]  /*2cf0*/  HADD2.F32 R33, -RZ, R33.H0_H0 ;  /* 0x20000021ff217230 */ /* 0x000fe20000004100 */
[----:B------:R-:W-:Y:S02]  /*2d00*/  LOP3.LUT R28, R28, 0xff, RZ, 0xc0, !PT ;  /* 0x000000ff1c1c7812 */ /* 0x000fe400078ec0ff */
[----:B------:R-:W-:Y:S02]  /*2d10*/  F2FP.F16.E5M2.UNPACK_B R5, R5 ;  /* 0x00000005ff05723e */ /* 0x000fe400020004ff */
[----:B------:R-:W-:Y:S02]  /*2d20*/  LOP3.LUT R31, R31, 0xff, RZ, 0xc0, !PT ;  /* 0x000000ff1f1f7812 */ /* 0x000fe400078ec0ff */
[----:B------:R-:W-:Y:S01]  /*2d30*/  F2FP.F16.E5M2.UNPACK_B R28, R28 ;  /* 0x0000001cff1c723e */ /* 0x000fe200020004ff */
[----:B------:R-:W-:Y:S01]  /*2d40*/  HADD2.F32 R5, -RZ, R5.H0_H0 ;  /* 0x20000005ff057230 */ /* 0x000fe20000004100 */
[----:B------:R-:W-:Y:S01]  /*2d50*/  F2FP.F16.E5M2.UNPACK_B R31, R31 ;  /* 0x0000001fff1f723e */ /* 0x000fe200020004ff */
        /* <DEDUP_REMOVED lines=9> */
[----:B------:R-:W-:Y:S01]  /*2df0*/  F2FP.F16.E5M2.UNPACK_B R24, R24 ;  /* 0x00000018ff18723e */ /* 0x000fe200020004ff */
[----:B------:R-:W4:Y:S01]  /*2e00*/  LDG.E.64 R6, desc[UR24][R6.64] ;  /* 0x0000001806067981 */ /* 0x000f22000c1e1b00 */
[----:B------:R-:W-:Y:S01]  /*2e10*/  FFMA R32, R31, UR13, R0 ;  /* 0x0000000d1f207c23 */ /* 0x000fe20008000000 */
[----:B------:R-:W-:-:S02]  /*2e20*/  LOP3.LUT R0, R35, 0xff, RZ, 0xc0, !PT ;  /* 0x000000ff23007812 */ /* 0x000fc400078ec0ff */
[----:B------:R0:W4:Y:S01]  /*2e30*/  LDG.E.64 R30, desc[UR24][R4.64] ;  /* 0x00000018041e7981 */ /* 0x000122000c1e1b00 */
[----:B------:R-:W-:Y:S01]  /*2e40*/  HADD2.F32 R24, -RZ, R24.H0_H0 ;  /* 0x20000018ff187230 */ /* 0x000fe20000004100 */
[----:B------:R-:W-:Y:S02]  /*2e50*/  F2FP.F16.E5M2.UNPACK_B R0, R0 ;  /* 0x00000000ff00723e */ /* 0x000fe400020004ff */
[----:B------:R-:W-:Y:S01]  /*2e60*/  SHF.R.U32.HI R57, RZ, 0x18, R35 ;  /* 0x00000018ff397819 */ /* 0x000fe20000011623 */
[----:B------:R-:W-:Y:S02]  /*2e70*/  IMAD.SHL.U32 R60, R34, 0x1000000, RZ ;  /* 0x01000000223c7824 */ /* 0x000fe400078e00ff */
[----:B------:R-:W-:Y:S01]  /*2e80*/  FFMA R61, R24, UR13, R61 ;  /* 0x0000000d183d7c23 */ /* 0x000fe2000800003d */
[----:B------:R-:W-:Y:S01]  /*2e90*/  HADD2.F32 R64, -RZ, R0.H0_H0 ;  /* 0x20000000ff407230 */ /* 0x000fe20000004100 */
[----:B------:R-:W-:Y:S02]  /*2ea0*/  F2FP.F16.E5M2.UNPACK_B R24, R57 ;  /* 0x00000039ff18723e */ /* 0x000fe400020004ff */
[----:B------:R-:W-:-:S02]  /*2eb0*/  LOP3.LUT R0, R34, 0xff, RZ, 0xc0, !PT ;  /* 0x000000ff22007812 */ /* 0x000fc400078ec0ff */
[----:B------:R-:W-:Y:S01]  /*2ec0*/  LOP3.LUT R60, R37, 0xff000000, R60, 0xf8, !PT ;  /* 0xff000000253c7812 */ /* 0x000fe200078ef83c */
[----:B------:R-:W-:Y:S01]  /*2ed0*/  HADD2.F32 R37, -RZ, R24.H0_H0 ;  /* 0x20000018ff257230 */ /* 0x000fe20000004100 */
[----:B------:R-:W-:Y:S01]  /*2ee0*/  F2FP.F16.E5M2.UNPACK_B R24, R0 ;  /* 0x00000000ff18723e */ /* 0x000fe200020004ff */
        /* <DEDUP_REMOVED lines=21> */
[----:B------:R-:W-:Y:S02]  /*3040*/  F2FP.F16.E5M2.UNPACK_B R34, R34 ;  /* 0x00000022ff22723e */ /* 0x000fe400020004ff */
[----:B------:R-:W-:Y:S02]  /*3050*/  LOP3.LUT R24, R57, R26, RZ, 0xfc, !PT ;  /* 0x0000001a39187212 */ /* 0x000fe400078efcff */
[----:B------:R-:W-:Y:S01]  /*3060*/  LOP3.LUT R26, R62, 0xff, RZ, 0xc0, !PT ;  /* 0x000000ff3e1a7812 */ /* 0x000fe200078ec0ff */
[----:B------:R-:W-:Y:S01]  /*3070*/  FFMA R29, R29, UR13, R56 ;  /* 0x0000000d1d1d7c23 */ /* 0x000fe20008000038 */
[----:B------:R-:W-:Y:S01]  /*3080*/  LOP3.LUT R36, R36, 0xff, RZ, 0xc0, !PT ;  /* 0x000000ff24247812 */ /* 0x000fe200078ec0ff */
[----:B------:R-:W-:Y:S01]  /*3090*/  HADD2.F32 R57, -RZ, R34.H0_H0 ;  /* 0x20000022ff397230 */ /* 0x000fe20000004100 */
[----:B------:R-:W-:-:S02]  /*30a0*/  LOP3.LUT R56, R68, 0xff000000, R37, 0xf8, !PT ;  /* 0xff00000044387812 */ /* 0x000fc400078ef825 */
[----:B------:R-:W-:Y:S02]  /*30b0*/  LOP3.LUT R35, R37, 0xff, RZ, 0xc0, !PT ;  /* 0x000000ff25237812 */ /* 0x000fe400078ec0ff */
[----:B------:R-:W-:Y:S02]  /*30c0*/  F2FP.F16.E5M2.UNPACK_B R34, R26 ;  /* 0x0000001aff22723e */ /* 0x000fe400020004ff */
[----:B------:R-:W-:Y:S02]  /*30d0*/  LOP3.LUT R37, R66, 0xff, RZ, 0xc0, !PT ;  /* 0x000000ff42257812 */ /* 0x000fe400078ec0ff */
[----:B------:R-:W-:Y:S02]  /*30e0*/  LOP3.LUT R70, R71, 0xff000000, R62, 0xf8, !PT ;  /* 0xff00000047467812 */ /* 0x000fe400078ef83e */
[----:B------:R-:W-:Y:S02]  /*30f0*/  F2FP.F16.E5M2.UNPACK_B R62, R36 ;  /* 0x00000024ff3e723e */ /* 0x000fe400020004ff */
[----:B------:R-:W-:Y:S01]  /*3100*/  F2FP.F16.E5M2.UNPACK_B R36, R35 ;  /* 0x00000023ff24723e */ /* 0x000fe200020004ff */
[----:B------:R-:W-:Y:S01]  /*3110*/  HADD2.F32 R35, -RZ, R34.H0_H0 ;  /* 0x20000022ff237230 */ /* 0x000fe20000004100 */
[----:B------:R-:W-:Y:S01]  /*3120*/  F2FP.F16.E5M2.UNPACK_B R37, R37 ;  /* 0x00000025ff25723e */ /* 0x000fe200020004ff */
        /* <DEDUP_REMOVED lines=9> */
[----:B------:R-:W-:Y:S01]  /*31c0*/  F2FP.F16.E5M2.UNPACK_B R34, R34 ;  /* 0x00000022ff22723e */ /* 0x000fe200020004ff */
[----:B------:R-:W-:Y:S01]  /*31d0*/  FFMA R36, R36, UR13, R61 ;  /* 0x0000000d24247c23 */ /* 0x000fe2000800003d */
[----:B------:R-:W-:Y:S01]  /*31e0*/  FFMA R32, R32, UR13, R25 ;  /* 0x0000000d20207c23 */ /* 0x000fe20008000019 */
[----:B------:R-:W-:-:S02]  /*31f0*/  F2FP.F16.E5M2.UNPACK_B R35, R35 ;  /* 0x00000023ff23723e */ /* 0x000fc400020004ff */
[----:B------:R-:W-:Y:S02]  /*3200*/  LOP3.LUT R26, R65, 0xff000000, R66, 0xf8, !PT ;  /* 0xff000000411a7812 */ /* 0x000fe400078ef842 */
[C-C-:B------:R-:W-:Y:S02]  /*3210*/  SHF.R.U64 R25, R38.reuse, 0x8, R39.reuse ;  /* 0x0000000826197819 */ /* 0x140fe40000001227 */
[----:B------:R-:W-:Y:S02]  /*3220*/  F2FP.F16.E5M2.UNPACK_B R61, R74 ;  /* 0x0000004aff3d723e */ /* 0x000fe400020004ff */
[----:B------:R-:W-:Y:S01]  /*3230*/  SHF.R.U64 R65, R38, 0x10, R39 ;  /* 0x0000001026417819 */ /* 0x000fe20000001227 */
[----:B------:R-:W-:Y:S02]  /*3240*/  HADD2.F32 R34, -RZ, R34.H0_H0 ;  /* 0x20000022ff227230 */ /* 0x000fe40000004100 */
[----:B------:R-:W-:Y:S01]  /*3250*/  FFMA R33, R62, UR13, R33 ;  /* 0x0000000d3e217c23 */ /* 0x000fe20008000021 */
[----:B------:R-:W-:Y:S01]  /*3260*/  LOP3.LUT R25, R25, 0xff, RZ, 0xc0, !PT ;  /* 0x000000ff19197812 */ /* 0x000fe200078ec0ff */
[----:B------:R-:W-:Y:S01]  /*3270*/  HADD2.F32 R37, -RZ, R35.H0_H0 ;  /* 0x20000023ff257230 */ /* 0x000fe20000004100 */
[----:B------:R-:W-:Y:S01]  /*3280*/  LOP3.LUT R35, R65, 0xff, RZ, 0xc0, !PT ;  /* 0x000000ff41237812 */ /* 0x000fe200078ec0ff */
[----:B------:R-:W-:Y:S01]  /*3290*/  HADD2.F32 R62, -RZ, R61.H0_H0 ;  /* 0x2000003dff3e7230 */ /* 0x000fe20000004100 */
[----:B------:R-:W-:Y:S01]  /*32a0*/  F2FP.F16.E5M2.UNPACK_B R25, R25 ;  /* 0x00000019ff19723e */ /* 0x000fe200020004ff */
[----:B------:R-:W-:Y:S01]  /*32b0*/  FFMA R29, R34, UR13, R29 ;  /* 0x0000000d221d7c23 */ /* 0x000fe2000800001d */
[----:B------:R-:W-:-:S02]  /*32c0*/  SHF.R.U32.HI R61, RZ, 0x8, R39 ;  /* 0x00000008ff3d7819 */ /* 0x000fc40000011627 */
[----:B------:R-:W-:Y:S01]  /*32d0*/  F2FP.F16.E5M2.UNPACK_B R34, R35 ;  /* 0x00000023ff22723e */ /* 0x000fe200020004ff */
[----:B------:R-:W-:Y:S01]  /*32e0*/  FFMA R63, R62, UR13, R63 ;  /* 0x0000000d3e3f7c23 */ /* 0x000fe2000800003f */
[----:B------:R-:W-:Y:S01]  /*32f0*/  SHF.R.U64 R62, R38, 0x18, R39 ;  /* 0x00000018263e7819 */ /* 0x000fe20000001227 */
[----:B------:R-:W-:Y:S01]  /*3300*/  FFMA R64, R37, UR13, R64 ;  /* 0x0000000d25407c23 */ /* 0x000fe20008000040 */
[----:B------:R-:W-:Y:S01]  /*3310*/  LOP3.LUT R61, R61, 0xff, RZ, 0xc0, !PT ;  /* 0x000000ff3d3d7812 */ /* 0x000fe200078ec0ff */
[----:B------:R-:W-:Y:S02]  /*3320*/  HADD2.F32 R35, -RZ, R25.H0_H0 ;  /* 0x20000019ff237230 */ /* 0x000fe40000004100 */
[----:B------:R-:W-:Y:S01]  /*3330*/  HADD2.F32 R37, -RZ, R34.H0_H0 ;  /* 0x20000022ff257230 */ /* 0x000fe20000004100 */
[----:B------:R-:W-:Y:S02]  /*3340*/  LOP3.LUT R34, R62, 0xff, RZ, 0xc0, !PT ;  /* 0x000000ff3e227812 */ /* 0x000fe400078ec0ff */
[----:B------:R-:W-:Y:S01]  /*3350*/  F2FP.F16.E5M2.UNPACK_B R61, R61 ;  /* 0x0000003dff3d723e */ /* 0x000fe200020004ff */
[----:B------:R-:W-:Y:S01]  /*3360*/  FFMA R28, R35, UR13, R28 ;  /* 0x0000000d231c7c23 */ /* 0x000fe2000800001c */
[----:B0-----:R-:W-:-:S02]  /*3370*/  IADD3 R4, P0, PT, R4, UR8, RZ ;  /* 0x0000000804047c10 */ /* 0x001fc4000ff1e0ff */
[----:B------:R-:W-:Y:S01]  /*3380*/  F2FP.F16.E5M2.UNPACK_B R35, R34 ;  /* 0x00000022ff23723e */ /* 0x000fe200020004ff */
[----:B------:R-:W-:Y:S01]  /*3390*/  FFMA R34, R37, UR13, R36 ;  /* 0x0000000d25227c23 */ /* 0x000fe20008000024 */
[----:B------:R-:W-:Y:S01]  /*33a0*/  HADD2.F32 R36, -RZ, R61.H0_H0 ;  /* 0x2000003dff247230 */ /* 0x000fe20000004100 */
[----:B------:R-:W-:-:S04]  /*33b0*/  IADD3.X R5, PT, PT, R5, UR9, RZ, P0, !PT ;  /* 0x0000000905057c10 */ /* 0x000fc800087fe4ff */
[----:B------:R-:W-:Y:S02]  /*33c0*/  FFMA R57, R36, UR13, R57 ;  /* 0x0000000d24397c23 */ /* 0x000fe40008000039 */
[----:B------:R0:W2:Y:S01]  /*33d0*/  LDG.E.64 R36, desc[UR24][R4.64] ;  /* 0x0000001804247981 */ /* 0x0000a2000c1e1b00 */
[----:B------:R-:W-:-:S04]  /*33e0*/  SHF.R.U32.HI R25, RZ, 0x10, R39 ;  /* 0x00000010ff197819 */ /* 0x000fc80000011627 */
[----:B------:R-:W-:-:S04]  /*33f0*/  LOP3.LUT R62, R25, 0xff, RZ, 0xc0, !PT ;  /* 0x000000ff193e7812 */ /* 0x000fc800078ec0ff */
[----:B------:R-:W-:Y:S01]  /*3400*/  F2FP.F16.E5M2.UNPACK_B R62, R62 ;  /* 0x0000003eff3e723e */ /* 0x000fe200020004ff */
        /* <DEDUP_REMOVED lines=16> */
[----:B------:R-:W-:Y:S02]  /*3510*/  F2FP.F16.E5M2.UNPACK_B R27, R27 ;  /* 0x0000001bff1b723e */ /* 0x000fe400020004ff */
[----:B------:R-:W-:Y:S02]  /*3520*/  LOP3.LUT R83, R83, 0xff, R38, 0xf8, !PT ;  /* 0x000000ff53537812 */ /* 0x000fe400078ef826 */
[----:B------:R-:W-:Y:S01]  /*3530*/  LOP3.LUT R68, R39, 0xff, R68, 0xf8, !PT ;  /* 0x000000ff27447812 */ /* 0x000fe200078ef844 */
[----:B------:R-:W-:Y:S01]  /*3540*/  IMAD.SHL.U32 R39, R35, 0x100, RZ ;  /* 0x0000010023277824 */ /* 0x000fe200078e00ff */
[----:B------:R-:W-:Y:S01]  /*3550*/  F2FP.F16.E5M2.UNPACK_B R35, R35 ;  /* 0x00000023ff23723e */ /* 0x000fe200020004ff */
[----:B------:R-:W-:Y:S01]  /*3560*/  HADD2.F32 R38, -RZ, R27.H0_H0 ;  /* 0x2000001bff267230 */ /* 0x000fe20000004100 */
[----:B------:R-:W-:-:S02]  /*3570*/  LOP3.LUT R27, R41, 0xff, RZ, 0xc0, !PT ;  /* 0x000000ff291b7812 */ /* 0x000fc400078ec0ff */
[----:B------:R-:W-:Y:S01]  /*3580*/  LOP3.LUT R74, R39, R0, R74, 0xfe, !PT ;  /* 0x00000000274a7212 */ /* 0x000fe200078efe4a */
[----:B------:R-:W-:Y:S01]  /*3590*/  HADD2.F32 R62, -RZ, R35.H0_H0 ;  /* 0x20000023ff3e7230 */ /* 0x000fe20000004100 */
[----:B------:R-:W-:Y:S02]  /*35a0*/  F2FP.F16.E5M2.UNPACK_B R27, R27 ;  /* 0x0000001bff1b723e */ /* 0x000fe400020004ff */
        /* <DEDUP_REMOVED lines=14> */
[----:B------:R-:W-:Y:S02]  /*3690*/  F2FP.F16.E5M2.UNPACK_B R0, R0 ;  /* 0x00000000ff00723e */ /* 0x000fe400020004ff */
[----:B------:R-:W-:Y:S02]  /*36a0*/  F2FP.F16.E5M2.UNPACK_B R29, R27 ;  /* 0x0000001bff1d723e */ /* 0x000fe400020004ff */
[----:B------:R-:W-:Y:S02]  /*36b0*/  LOP3.LUT R35, R35, 0xff, RZ, 0xc0, !PT ;  /* 0x000000ff23237812 */ /* 0x000fe400078ec0ff */
[----:B------:R-:W-:Y:S02]  /*36c0*/  F2FP.F16.E5M2.UNPACK_B R39, R39 ;  /* 0x00000027ff27723e */ /* 0x000fe400020004ff */
[----:B------:R-:W-:Y:S01]  /*36d0*/  LOP3.LUT R61, R61, 0xff, RZ, 0xc0, !PT ;  /* 0x000000ff3d3d7812 */ /* 0x000fe200078ec0ff */
[----:B------:R-:W-:Y:S01]  /*36e0*/  HADD2.F32 R27, -RZ, R0.H0_H0 ;  /* 0x20000000ff1b7230 */ /* 0x000fe20000004100 */
[----:B------:R-:W-:Y:S01]  /*36f0*/  LOP3.LUT R65, R66, 0xff, R65, 0xf8, !PT ;  /* 0x000000ff42417812 */ /* 0x000fe200078ef841 */
[----:B------:R-:W-:Y:S01]  /*3700*/  HADD2.F32 R29, -RZ, R29.H0_H0 ;  /* 0x2000001dff1d7230 */ /* 0x000fe20000004100 */
[----:B------:R-:W-:Y:S01]  /*3710*/  F2FP.F16.E5M2.UNPACK_B R35, R35 ;  /* 0x00000023ff23723e */ /* 0x000fe200020004ff */
[----:B------:R-:W-:Y:S01]  /*3720*/  IMAD.SHL.U32 R66, R40, 0x100, RZ ;  /* 0x0000010028427824 */ /* 0x000fe200078e00ff */
[----:B------:R-:W-:Y:S01]  /*3730*/  F2FP.F16.E5M2.UNPACK_B R61, R61 ;  /* 0x0000003dff3d723e */ /* 0x000fe200020004ff */
        /* <DEDUP_REMOVED lines=27> */
[----:B------:R-:W-:Y:S02]  /*38f0*/  F2FP.F16.E5M2.UNPACK_B R40, R61 ;  /* 0x0000003dff28723e */ /* 0x000fe400020004ff */
[----:B------:R-:W-:-:S02]  /*3900*/  LOP3.LUT R76, R76, 0xff00, R25, 0xf8, !PT ;  /* 0x0000ff004c4c7812 */ /* 0x000fc400078ef819 */
[----:B------:R-:W-:Y:S02]  /*3910*/  SHF.R.U64 R68, R42, 0x8, R43 ;  /* 0x000000082a447819 */ /* 0x000fe4000000122b */
[----:B------:R-:W-:Y:S02]  /*3920*/  F2FP.F16.E5M2.UNPACK_B R25, R0 ;  /* 0x00000000ff19723e */ /* 0x000fe400020004ff */
[----:B------:R-:W-:Y:S01]  /*3930*/  LOP3.LUT R0, R74, R39, RZ, 0xfc, !PT ;  /* 0x000000274a007212 */ /* 0x000fe200078efcff */
[----:B------:R-:W-:Y:S01]  /*3940*/  HADD2.F32 R61, -RZ, R40.H0_H0 ;  /* 0x20000028ff3d7230 */ /* 0x000fe20000004100 */
[----:B------:R-:W-:Y:S01]  /*3950*/  F2FP.F16.E5M2.UNPACK_B R39, R35 ;  /* 0x00000023ff27723e */ /* 0x000fe200020004ff */
[----:B------:R-:W-:Y:S01]  /*3960*/  FFMA R62, R62, UR13, R63 ;  /* 0x0000000d3e3e7c23 */ /* 0x000fe2000800003f */
[----:B------:R-:W-:Y:S01]  /*3970*/  LOP3.LUT R35, R68, 0xff, RZ, 0xc0, !PT ;  /* 0x000000ff44237812 */ /* 0x000fe200078ec0ff */
[----:B------:R-:W-:Y:S01]  /*3980*/  HADD2.F32 R25, -RZ, R25.H0_H0 ;  /* 0x20000019ff197230 */ /* 0x000fe20000004100 */
[----:B------:R-:W-:Y:S01]  /*3990*/  SHF.R.U64 R65, R42, 0x18, R43 ;  /* 0x000000182a417819 */ /* 0x000fe2000000122b */
[----:B------:R-:W-:Y:S01]  /*39a0*/  FFMA R62, R61, UR13, R62 ;  /* 0x0000000d3d3e7c23 */ /* 0x000fe2000800003e */
[----:B------:R-:W-:-:S02]  /*39b0*/  F2FP.F16.E5M2.UNPACK_B R35, R35 ;  /* 0x00000023ff23723e */ /* 0x000fc400020004ff */
[----:B------:R-:W-:Y:S01]  /*39c0*/  SHF.R.U32.HI R61, RZ, 0x10, R43 ;  /* 0x00000010ff3d7819 */ /* 0x000fe2000001162b */
[----:B------:R-:W-:Y:S02]  /*39d0*/  FFMA R25, R25, UR13, R38 ;  /* 0x0000000d19197c23 */ /* 0x000fe40008000026 */
[----:B------:R-:W-:Y:S01]  /*39e0*/  HADD2.F32 R38, -RZ, R35.H0_H0 ;  /* 0x20000023ff267230 */ /* 0x000fe20000004100 */
[----:B------:R-:W-:Y:S02]  /*39f0*/  LOP3.LUT R35, R65, 0xff, RZ, 0xc0, !PT ;  /* 0x000000ff41237812 */ /* 0x000fe400078ec0ff */
[----:B------:R-:W-:Y:S02]  /*3a00*/  LOP3.LUT R61, R61, 0xff, RZ, 0xc0, !PT ;  /* 0x000000ff3d3d7812 */ /* 0x000fe400078ec0ff */
[----:B------:R-:W-:Y:S02]  /*3a10*/  F2FP.F16.E5M2.UNPACK_B R35, R35 ;  /* 0x00000023ff23723e */ /* 0x000fe400020004ff */
[----:B------:R-:W-:-:S02]  /*3a20*/  F2FP.F16.E5M2.UNPACK_B R61, R61 ;  /* 0x0000003dff3d723e */ /* 0x000fc400020004ff */
        /* <DEDUP_REMOVED lines=10> */
[----:B------:R-:W-:Y:S01]  /*3ad0*/  F2FP.F16.E5M2.UNPACK_B R39, R39 ;  /* 0x00000027ff27723e */ /* 0x000fe200020004ff */
[----:B------:R-:W-:Y:S01]  /*3ae0*/  FFMA R42, R35, UR13, R32 ;  /* 0x0000000d232a7c23 */ /* 0x000fe20008000020 */
[----:B------:R-:W-:Y:S01]  /*3af0*/  FFMA R61, R38, UR13, R33 ;  /* 0x0000000d263d7c23 */ /* 0x000fe20008000021 */
[----:B------:R-:W-:Y:S01]  /*3b00*/  FFMA R64, R41, UR13, R64 ;  /* 0x0000000d29407c23 */ /* 0x000fe20008000040 */
[----:B------:R0:W5:Y:S01]  /*3b10*/  LDG.E.64 R32, desc[UR24][R4.64] ;  /* 0x0000001804207981 */ /* 0x000162000c1e1b00 */
[----:B------:R-:W-:Y:S01]  /*3b20*/  LOP3.LUT R41, R63, 0xff, RZ, 0xc0, !PT ;  /* 0x000000ff3f297812 */ /* 0x000fe200078ec0ff */
[----:B------:R-:W-:-:S03]  /*3b30*/  HADD2.F32 R39, -RZ, R39.H0_H0 ;  /* 0x20000027ff277230 */ /* 0x000fc60000004100 */
[----:B------:R-:W-:Y:S02]  /*3b40*/  F2FP.F16.E5M2.UNPACK_B R27, R41 ;  /* 0x00000029ff1b723e */ /* 0x000fe400020004ff */
        /* <DEDUP_REMOVED lines=10> */
[----:B------:R-:W-:-:S02]  /*3bf0*/  F2FP.F16.E5M2.UNPACK_B R27, R27 ;  /* 0x0000001bff1b723e */ /* 0x000fc400020004ff */
[----:B------:R-:W-:Y:S01]  /*3c00*/  SHF.R.U32.HI R38, RZ, 0x18, R45 ;  /* 0x00000018ff267819 */ /* 0x000fe2000001162d */
[----:B------:R-:W-:Y:S01]  /*3c10*/  IMAD.U32 R39, R68, 0x10000, RZ ;  /* 0x0001000044277824 */ /* 0x000fe200078e00ff */
[----:B------:R-:W-:Y:S02]  /*3c20*/  LOP3.LUT R78, R78, 0xffffff, R35, 0xc8, !PT ;  /* 0x00ffffff4e4e7812 */ /* 0x000fe400078ec823 */
[----:B------:R-:W-:Y:S01]  /*3c30*/  LOP3.LUT R43, R66, 0xff0000, R43, 0xf8, !PT ;  /* 0x00ff0000422b7812 */ /* 0x000fe200078ef82b */
[----:B------:R-:W-:Y:S01]  /*3c40*/  IMAD.U32 R66, R63, 0x10000, RZ ;  /* 0x000100003f427824 */ /* 0x000fe200078e00ff */
[----:B------:R-:W-:Y:S01]  /*3c50*/  F2FP.F16.E5M2.UNPACK_B R35, R34 ;  /* 0x00000022ff23723e */ /* 0x000fe200020004ff */
[----:B------:R-:W-:Y:S01]  /*3c60*/  HADD2.F32 R34, -RZ, R27.H0_H0 ;  /* 0x2000001bff227230 */ /* 0x000fe20000004100 */
[----:B------:R-:W-:Y:S02]  /*3c70*/  F2FP.F16.E5M2.UNPACK_B R38, R38 ;  /* 0x00000026ff26723e */ /* 0x000fe400020004ff */
        /* <DEDUP_REMOVED lines=11> */
[----:B------:R-:W-:-:S02]  /*3d30*/  F2FP.F16.E5M2.UNPACK_B R34, R34 ;  /* 0x00000022ff22723e */ /* 0x000fc400020004ff */
[----:B------:R-:W-:Y:S02]  /*3d40*/  IADD3.X R39, PT, PT, R5, UR9, RZ, P0, !PT ;  /* 0x0000000905277c10 */ /* 0x000fe400087fe4ff */
[----:B------:R-:W-:Y:S01]  /*3d50*/  F2FP.F16.E5M2.UNPACK_B R27, R27 ;  /* 0x0000001bff1b723e */ /* 0x000fe200020004ff */
        /* <DEDUP_REMOVED lines=11> */
[----:B------:R-:W-:Y:S02]  /*3e10*/  F2FP.F16.E5M2.UNPACK_B R5, R5 ;  /* 0x00000005ff05723e */ /* 0x000fe400020004ff */
[----:B------:R-:W-:Y:S02]  /*3e20*/  LOP3.LUT R62, R67, 0xff, RZ, 0xc0, !PT ;  /* 0x000000ff433e7812 */ /* 0x000fe400078ec0ff */
[----:B------:R-:W-:Y:S02]  /*3e30*/  LOP3.LUT R25, R77, 0xff, RZ, 0xc0, !PT ;  /* 0x000000ff4d197812 */ /* 0x000fe400078ec0ff */
[----:B------:R-:W-:Y:S01]  /*3e40*/  F2FP.F16.E5M2.UNPACK_B R65, R62 ;  /* 0x0000003eff41723e */ /* 0x000fe200020004ff */
[----:B------:R-:W-:Y:S01]  /*3e50*/  HADD2.F32 R62, -RZ, R5.H0_H0 ;  /* 0x20000005ff3e7230 */ /* 0x000fe20000004100 */
[----:B------:R-:W-:Y:S01]  /*3e60*/  F2FP.F16.E5M2.UNPACK_B R25, R25 ;  /* 0x00000019ff19723e */ /* 0x000fe200020004ff */
        /* <DEDUP_REMOVED lines=39> */
[----:B------:R-:W-:Y:S01]  /*40e0*/  F2FP.F16.E5M2.UNPACK_B R0, R0 ;  /* 0x00000000ff00723e */ /* 0x000fe200020004ff */
[----:B------:R-:W-:Y:S01]  /*40f0*/  IMAD.SHL.U32 R45, R81, 0x1000000, RZ ;  /* 0x01000000512d7824 */ /* 0x000fe200078e00ff */
[----:B------:R-:W-:Y:S01]  /*4100*/  IADD3.X R39, PT, PT, R39, UR9, RZ, P0, !PT ;  /* 0x0000000927277c10 */ /* 0x000fe200087fe4ff */
[----:B------:R-:W-:Y:S01]  /*4110*/  IMAD.SHL.U32 R43, R30, 0x100, RZ ;  /* 0x000001001e2b7824 */ /* 0x000fe200078e00ff */
[----:B------:R-:W-:Y:S01]  /*4120*/  F2FP.F16.E5M2.UNPACK_B R5, R5 ;  /* 0x00000005ff05723e */ /* 0x000fe200020004ff */
        /* <DEDUP_REMOVED lines=18> */
[----:B------:R-:W-:Y:S01]  /*4250*/  F2FP.F16.E5M2.UNPACK_B R5, R5 ;  /* 0x00000005ff05723e */ /* 0x000fe200020004ff */
[----:B------:R-:W-:Y:S01]  /*4260*/  FADD R47, RZ, R47 ;  /* 0x0000002fff2f7221 */ /* 0x000fe20000000000 */
[----:B------:R-:W-:Y:S01]  /*4270*/  LOP3.LUT R95, R78, R45, RZ, 0xfc, !PT ;  /* 0x0000002d4e5f7212 */ /* 0x000fe200078efcff */
[----:B------:R-:W-:Y:S01]  /*4280*/  FFMA R45, R11, UR13, R0 ;  /* 0x0000000d0b2d7c23 */ /* 0x000fe20008000000 */
[----:B------:R-:W-:-:S02]  /*4290*/  SHF.R.U64 R53, R6, 0x10, R7 ;  /* 0x0000001006357819 */ /* 0x000fc40000001207 */
[----:B------:R-:W-:Y:S02]  /*42a0*/  F2FP.F16.E5M2.UNPACK_B R40, R40 ;  /* 0x00000028ff28723e */ /* 0x000fe400020004ff */
        /* <DEDUP_REMOVED lines=10> */
[----:B------:R-:W-:Y:S02]  /*4350*/  F2FP.F16.E5M2.UNPACK_B R44, R11 ;  /* 0x0000000bff2c723e */ /* 0x000fe400020004ff */
[----:B------:R-:W-:Y:S01]  /*4360*/  SHF.R.U32.HI R40, RZ, 0x18, R31 ;  /* 0x00000018ff287819 */ /* 0x000fe2000001161f */
[----:B------:R-:W-:Y:S01]  /*4370*/  FFMA R0, R0, UR13, RZ ;  /* 0x0000000d00007c23 */ /* 0x000fe200080000ff */
[----:B------:R-:W-:Y:S02]  /*4380*/  LOP3.LUT R41, R42, 0xff00, R41, 0xf8, !PT ;  /* 0x0000ff002a297812 */ /* 0x000fe400078ef829 */
[----:B------:R-:W-:Y:S02]  /*4390*/  F2FP.F16.E5M2.UNPACK_B R42, R5 ;  /* 0x00000005ff2a723e */ /* 0x000fe400020004ff */
[----:B------:R-:W-:Y:S01]  /*43a0*/  SHF.R.U32.HI R46, RZ, 0x8, R46 ;  /* 0x00000008ff2e7819 */ /* 0x000fe2000001162e */
[----:B------:R-:W-:Y:S01]  /*43b0*/  HADD2.F32 R5, -RZ, R44.H0_H0 ;  /* 0x2000002cff057230 */ /* 0x000fe20000004100 */
[----:B------:R-:W-:Y:S01]  /*43c0*/  F2FP.F16.E5M2.UNPACK_B R52, R40 ;  /* 0x00000028ff34723e */ /* 0x000fe200020004ff */
[----:B------:R-:W-:Y:S01]  /*43d0*/  FFMA R44, R47, UR13, R0 ;  /* 0x0000000d2f2c7c23 */ /* 0x000fe20008000000 */
[----:B------:R-:W-:Y:S01]  /*43e0*/  F2FP.F16.E5M2.UNPACK_B R46, R46 ;  /* 0x0000002eff2e723e */ /* 0x000fe200020004ff */
        /* <DEDUP_REMOVED lines=27> */
[----:B------:R-:W-:Y:S02]  /*45a0*/  F2FP.F16.E5M2.UNPACK_B R6, R6 ;  /* 0x00000006ff06723e */ /* 0x000fe400020004ff */
[----:B------:R-:W-:Y:S02]  /*45b0*/  SHF.R.U64 R46, R30, 0x10, R31 ;  /* 0x000000101e2e7819 */ /* 0x000fe4000000121f */
[----:B------:R-:W-:Y:S02]  /*45c0*/  LOP3.LUT R39, R39, 0xff, RZ, 0xc0, !PT ;  /* 0x000000ff27277812 */ /* 0x000fe400078ec0ff */
[----:B------:R-:W-:-:S02]  /*45d0*/  LOP3.LUT R54, R54, 0xff, RZ, 0xc0, !PT ;  /* 0x000000ff36367812 */ /* 0x000fc400078ec0ff */
[--C-:B------:R-:W-:Y:S01]  /*45e0*/  SHF.R.U64 R38, R30, 0x18, R31.reuse ;  /* 0x000000181e267819 */ /* 0x100fe2000000121f */
[----:B------:R-:W-:Y:S01]  /*45f0*/  HADD2.F32 R6, -RZ, R6.H0_H0 ;  /* 0x20000006ff067230 */ /* 0x000fe20000004100 */
[----:B------:R-:W-:Y:S02]  /*4600*/  LOP3.LUT R62, R47, 0xff00, R46, 0xf8, !PT ;  /* 0x0000ff002f3e7812 */ /* 0x000fe400078ef82e */
[----:B------:R-:W-:Y:S02]  /*4610*/  LOP3.LUT R30, R46, 0xff, RZ, 0xc0, !PT ;  /* 0x000000ff2e1e7812 */ /* 0x000fe400078ec0ff */
[----:B------:R-:W-:Y:S02]  /*4620*/  F2FP.F16.E5M2.UNPACK_B R39, R39 ;  /* 0x00000027ff27723e */ /* 0x000fe400020004ff */
[--C-:B------:R-:W-:Y:S02]  /*4630*/  LOP3.LUT R47, R54, 0xff00, R31.reuse, 0xf8, !PT ;  /* 0x0000ff00362f7812 */ /* 0x100fe400078ef81f */
[----:B------:R-:W-:-:S02]  /*4640*/  SHF.R.U32.HI R46, RZ, 0x10, R31 ;  /* 0x00000010ff2e7819 */ /* 0x000fc4000001161f */
[----:B------:R-:W-:Y:S02]  /*4650*/  F2FP.F16.E5M2.UNPACK_B R5, R5 ;  /* 0x00000005ff05723e */ /* 0x000fe400020004ff */
[----:B------:R-:W-:Y:S01]  /*4660*/  LOP3.LUT R31, R38, 0xff, RZ, 0xc0, !PT ;  /* 0x000000ff261f7812 */ /* 0x000fe200078ec0ff */
[----:B------:R-:W-:Y:S01]  /*4670*/  HADD2.F32 R39, -RZ, R39.H0_H0 ;  /* 0x20000027ff277230 */ /* 0x000fe20000004100 */
[----:B------:R-:W-:Y:S01]  /*4680*/  F2FP.F16.E5M2.UNPACK_B R0, R0 ;  /* 0x00000000ff00723e */ /* 0x000fe200020004ff */
[----:B------:R-:W-:Y:S01]  /*4690*/  FFMA R6, R6, UR13, RZ ;  /* 0x0000000d06067c23 */ /* 0x000fe200080000ff */
[----:B------:R-:W-:Y:S01]  /*46a0*/  LOP3.LUT R68, R61, 0xff00, R38, 0xf8, !PT ;  /* 0x0000ff003d447812 */ /* 0x000fe200078ef826 */
[----:B------:R-:W-:Y:S01]  /*46b0*/  HADD2.F32 R5, -RZ, R5.H0_H0 ;  /* 0x20000005ff057230 */ /* 0x000fe20000004100 */
[----:B------:R-:W-:Y:S02]  /*46c0*/  F2FP.F16.E5M2.UNPACK_B R38, R31 ;  /* 0x0000001fff26723e */ /* 0x000fe400020004ff */
[----:B------:R-:W-:-:S02]  /*46d0*/  F2FP.F16.E5M2.UNPACK_B R7, R7 ;  /* 0x00000007ff07723e */ /* 0x000fc400020004ff */
[----:B------:R-:W-:Y:S01]  /*46e0*/  LOP3.LUT R46, R46, 0xff, RZ, 0xc0, !PT ;  /* 0x000000ff2e2e7812 */ /* 0x000fe200078ec0ff */
[----:B------:R-:W-:Y:S01]  /*46f0*/  HADD2.F32 R0, -RZ, R0.H0_H0 ;  /* 0x20000000ff007230 */ /* 0x000fe20000004100 */
[----:B------:R-:W-:Y:S01]  /*4700*/  F2FP.F16.E5M2.UNPACK_B R30, R30 ;  /* 0x0000001eff1e723e */ /* 0x000fe200020004ff */
[----:B------:R-:W-:Y:S01]  /*4710*/  FFMA R39, R39, UR13, R6 ;  /* 0x0000000d27277c23 */ /* 0x000fe20008000006 */
[----:B------:R-:W-:Y:S01]  /*4720*/  F2FP.F16.E5M2.UNPACK_B R46, R46 ;  /* 0x0000002eff2e723e */ /* 0x000fe200020004ff */
        /* <DEDUP_REMOVED lines=13> */
[----:B------:R-:W-:Y:S02]  /*4800*/  F2FP.F16.E5M2.UNPACK_B R6, R61 ;  /* 0x0000003dff06723e */ /* 0x000fe400020004ff */
[----:B------:R-:W-:Y:S01]  /*4810*/  SHF.R.U64 R31, R36, 0x10, R37 ;  /* 0x00000010241f7819 */ /* 0x000fe20000001225 */
[----:B------:R-:W-:Y:S01]  /*4820*/  FFMA R54, R46, UR13, R7 ;  /* 0x0000000d2e367c23 */ /* 0x000fe20008000007 */
[----:B------:R-:W-:Y:S01]  /*4830*/  F2FP.F16.E5M2.UNPACK_B R5, R5 ;  /* 0x00000005ff05723e */ /* 0x000fe200020004ff */
        /* <DEDUP_REMOVED lines=9> */
[----:B------:R-:W-:Y:S02]  /*48d0*/  F2FP.F16.E5M2.UNPACK_B R6, R6 ;  /* 0x00000006ff06723e */ /* 0x000fe400020004ff */
        /* <DEDUP_REMOVED lines=11> */
[----:B------:R-:W-:Y:S02]  /*4990*/  F2FP.F16.E5M2.UNPACK_B R6, R36 ;  /* 0x00000024ff06723e */ /* 0x000fe400020004ff */
[----:B------:R-:W-:-:S03]  /*49a0*/  F2FP.F16.E5M2.UNPACK_B R41, R37 ;  /* 0x00000025ff29723e */ /* 0x000fc600020004ff */
        /* <DEDUP_REMOVED lines=10> */
[----:B------:R-:W-:-:S02]  /*4a50*/  F2FP.F16.E5M2.UNPACK_B R5, R5 ;  /* 0x00000005ff05723e */ /* 0x000fc400020004ff */
[----:B------:R-:W-:Y:S02]  /*4a60*/  F2FP.F16.E5M2.UNPACK_B R30, R30 ;  /* 0x0000001eff1e723e */ /* 0x000fe400020004ff */
[----:B------:R-:W-:Y:S01]  /*4a70*/  LOP3.LUT R43, R43, 0xff, RZ, 0xc0, !PT ;  /* 0x000000ff2b2b7812 */ /* 0x000fe200078ec0ff */
[----:B------:R-:W-:Y:S02]  /*4a80*/  HADD2.F32 R5, -RZ, R5.H0_H0 ;  /* 0x20000005ff057230 */ /* 0x000fe40000004100 */
[----:B------:R-:W-:Y:S01]  /*4a90*/  HADD2.F32 R30, -RZ, R30.H0_H0 ;  /* 0x2000001eff1e7230 */ /* 0x000fe20000004100 */
[----:B------:R-:W-:Y:S02]  /*4aa0*/  F2FP.F16.E5M2.UNPACK_B R43, R43 ;  /* 0x0000002bff2b723e */ /* 0x000fe400020004ff */
[----:B------:R-:W-:Y:S01]  /*4ab0*/  FFMA R5, R5, UR13, R42 ;  /* 0x0000000d05057c23 */ /* 0x000fe2000800002a */
[----:B---3--:R-:W-:Y:S01]  /*4ac0*/  IMAD.SHL.U32 R42, R28, 0x1000000, RZ ;  /* 0x010000001c2a7824 */ /* 0x008fe200078e00ff */
[----:B------:R-:W-:Y:S01]  /*4ad0*/  LOP3.LUT R0, R29, 0xff, RZ, 0xc0, !PT ;  /* 0x000000ff1d007812 */ /* 0x000fe200078ec0ff */
[----:B------:R-:W-:Y:S01]  /*4ae0*/  FFMA R30, R30, UR13, R45 ;  /* 0x0000000d1e1e7c23 */ /* 0x000fe2000800002d */
[----:B------:R-:W-:Y:S01]  /*4af0*/  HADD2.F32 R43, -RZ, R43.H0_H0 ;  /* 0x2000002bff2b7230 */ /* 0x000fe20000004100 */
[----:B------:R-:W-:-:S02]  /*4b00*/  SHF.R.U32.HI R45, RZ, 0x18, R29 ;  /* 0x00000018ff2d7819 */ /* 0x000fc4000001161d */
[----:B------:R-:W-:Y:S02]  /*4b10*/  F2FP.F16.E5M2.UNPACK_B R0, R0 ;  /* 0x00000000ff00723e */ /* 0x000fe400020004ff */
        /* <DEDUP_REMOVED lines=8> */
[----:B------:R-:W-:Y:S01]  /*4ba0*/  F2FP.F16.E5M2.UNPACK_B R40, R45 ;  /* 0x0000002dff28723e */ /* 0x000fe200020004ff */
[----:B------:R-:W-:Y:S01]  /*4bb0*/  HADD2.F32 R15, -RZ, R0.H0_H0 ;  /* 0x20000000ff0f7230 */ /* 0x000fe20000004100 */
[----:B------:R-:W-:-:S02]  /*4bc0*/  LOP3.LUT R0, R14, R62, R63, 0xfe, !PT ;  /* 0x0000003e0e007212 */ /* 0x000fc400078efe3f */
[----:B------:R-:W-:Y:S02]  /*4bd0*/  LOP3.LUT R14, R28, 0xff, RZ, 0xc0, !PT ;  /* 0x000000ff1c0e7812 */ /* 0x000fe400078ec0ff */
[----:B------:R-:W-:Y:S01]  /*4be0*/  LOP3.LUT R60, R60, R54, R61, 0xfe, !PT ;  /* 0x000000363c3c7212 */ /* 0x000fe200078efe3d */
[----:B------:R-:W-:Y:S01]  /*4bf0*/  HADD2.F32 R54, -RZ, R40.H0_H0 ;  /* 0x20000028ff367230 */ /* 0x000fe20000004100 */
[--C-:B------:R-:W-:Y:S02]  /*4c00*/  SHF.R.U32.HI R40, RZ, 0x8, R29.reuse ;  /* 0x00000008ff287819 */ /* 0x100fe4000001161d */
[----:B------:R-:W-:Y:S02]  /*4c10*/  F2FP.F16.E5M2.UNPACK_B R14, R14 ;  /* 0x0000000eff0e723e */ /* 0x000fe400020004ff */
        /* <DEDUP_REMOVED lines=11> */
[----:B------:R-:W-:-:S02]  /*4cd0*/  F2FP.F16.E5M2.UNPACK_B R40, R40 ;  /* 0x00000028ff28723e */ /* 0x000fc400020004ff */
[----:B------:R-:W-:Y:S02]  /*4ce0*/  LOP3.LUT R28, R60, R11, RZ, 0xfc, !PT ;  /* 0x0000000b3c1c7212 */ /* 0x000fe400078efcff */
[----:B------:R-:W-:Y:S02]  /*4cf0*/  LOP3.LUT R11, R61, 0xff, RZ, 0xc0, !PT ;  /* 0x000000ff3d0b7812 */ /* 0x000fe400078ec0ff */
[----:B------:R-:W-:Y:S01]  /*4d00*/  F2FP.F16.E5M2.UNPACK_B R29, R14 ;  /* 0x0000000eff1d723e */ /* 0x000fe200020004ff */
[----:B------:R-:W-:Y:S01]  /*4d10*/  HADD2.F32 R40, -RZ, R40.H0_H0 ;  /* 0x20000028ff287230 */ /* 0x000fe20000004100 */
[----:B------:R-:W-:Y:S02]  /*4d20*/  LOP3.LUT R14, R45, 0xff, RZ, 0xc0, !PT ;  /* 0x000000ff2d0e7812 */ /* 0x000fe400078ec0ff */
[----:B------:R-:W-:Y:S01]  /*4d30*/  F2FP.F16.E5M2.UNPACK_B R11, R11 ;  /* 0x0000000bff0b723e */ /* 0x000fe200020004ff */
[----:B------:R-:W-:Y:S01]  /*4d40*/  FFMA R15, R15, UR13, R30 ;  /* 0x0000000d0f0f7c23 */ /* 0x000fe2000800001e */
[----:B------:R-:W-:Y:S01]  /*4d50*/  HADD2.F32 R60, -RZ, R29.H0_H0 ;  /* 0x2000001dff3c7230 */ /* 0x000fe20000004100 */
[----:B------:R-:W-:Y:S01]  /*4d60*/  F2FP.F16.E5M2.UNPACK_B R29, R14 ;  /* 0x0000000eff1d723e */ /* 0x000fe200020004ff */
[----:B------:R-:W-:Y:S01]  /*4d70*/  FFMA R40, R40, UR13, R41 ;  /* 0x0000000d28287c23 */ /* 0x000fe20008000029 */
[----:B------:R-:W-:Y:S01]  /*4d80*/  LOP3.LUT R30, R31, 0xff000000, R62, 0xf8, !PT ;  /* 0xff0000001f1e7812 */ /* 0x000fe200078ef83e */
[----:B------:R-:W-:Y:S01]  /*4d90*/  HADD2.F32 R14, -RZ, R11.H0_H0 ;  /* 0x2000000bff0e7230 */ /* 0x000fe20000004100 */
[----:B------:R-:W-:-:S02]  /*4da0*/  LOP3.LUT R31, R62, 0xff, RZ, 0xc0, !PT ;  /* 0x000000ff3e1f7812 */ /* 0x000fc400078ec0ff */
[----:B-----5:R-:W-:Y:S02]  /*4db0*/  LOP3.LUT R11, R32, 0xff, RZ, 0xc0, !PT ;  /* 0x000000ff200b7812 */ /* 0x020fe400078ec0ff */
[----:B------:R-:W-:Y:S01]  /*4dc0*/  LOP3.LUT R41, R33, 0xff, RZ, 0xc0, !PT ;  /* 0x000000ff21297812 */ /* 0x000fe200078ec0ff */
[----:B------:R-:W-:Y:S01]  /*4dd0*/  HADD2.F32 R29, -RZ, R29.H0_H0 ;  /* 0x2000001dff1d7230 */ /* 0x000fe20000004100 */
[----:B------:R-:W-:Y:S02]  /*4de0*/  F2FP.F16.E5M2.UNPACK_B R31, R31 ;  /* 0x0000001fff1f723e */ /* 0x000fe400020004ff */
[----:B------:R-:W-:Y:S02]  /*4df0*/  F2FP.F16.E5M2.UNPACK_B R11, R11 ;  /* 0x0000000bff0b723e */ /* 0x000fe400020004ff */
[----:B------:R-:W-:Y:S01]  /*4e00*/  F2FP.F16.E5M2.UNPACK_B R41, R41 ;  /* 0x00000029ff29723e */ /* 0x000fe200020004ff */
        /* <DEDUP_REMOVED lines=8> */
[----:B------:R-:W-:Y:S02]  /*4e90*/  F2FP.F16.E5M2.UNPACK_B R31, R62 ;  /* 0x0000003eff1f723e */ /* 0x000fe400020004ff */
[----:B------:R-:W-:Y:S01]  /*4ea0*/  LOP3.LUT R11, R11, 0xff, RZ, 0xc0, !PT ;  /* 0x000000ff0b0b7812 */ /* 0x000fe200078ec0ff */
[----:B------:R-:W-:Y:S01]  /*4eb0*/  FFMA R37, R41, UR13, R44 ;  /* 0x0000000d29257c23 */ /* 0x000fe2000800002c */
[----:B------:R-:W-:Y:S01]  /*4ec0*/  SHF.R.U64 R41, R32, 0x18, R33 ;  /* 0x0000001820297819 */ /* 0x000fe20000001221 */
[----:B------:R-:W-:Y:S01]  /*4ed0*/  FFMA R43, R60, UR13, R43 ;  /* 0x0000000d3c2b7c23 */ /* 0x000fe2000800002b */
[----:B------:R-:W-:Y:S01]  /*4ee0*/  FFMA R36, R36, UR13, R15 ;  /* 0x0000000d24247c23 */ /* 0x000fe2000800000f */
[----:B------:R-:W-:Y:S01]  /*4ef0*/  F2FP.F16.E5M2.UNPACK_B R11, R11 ;  /* 0x0000000bff0b723e */ /* 0x000fe200020004ff */
[----:B------:R-:W-:Y:S01]  /*4f00*/  HADD2.F32 R60, -RZ, R31.H0_H0 ;  /* 0x2000001fff3c7230 */ /* 0x000fe20000004100 */
[----:B------:R-:W-:-:S02]  /*4f10*/  SHF.R.U64 R15, R32, 0x10, R33 ;  /* 0x00000010200f7819 */ /* 0x000fc40000001221 */
[----:B------:R-:W-:Y:S02]  /*4f20*/  LOP3.LUT R31, R41, 0xff, RZ, 0xc0, !PT ;  /* 0x000000ff291f7812 */ /* 0x000fe400078ec0ff */
[----:B------:R-:W-:Y:S01]  /*4f30*/  SHF.R.U32.HI R41, RZ, 0x8, R33 ;  /* 0x00000008ff297819 */ /* 0x000fe20000011621 */
[----:B------:R-:W-:Y:S01]  /*4f40*/  HADD2.F32 R44, -RZ, R11.H0_H0 ;  /* 0x2000000bff2c7230 */ /* 0x000fe20000004100 */
[----:B------:R-:W-:Y:S02]  /*4f50*/  LOP3.LUT R15, R15, 0xff, RZ, 0xc0, !PT ;  /* 0x000000ff0f0f7812 */ /* 0x000fe400078ec0ff */
[----:B------:R-:W-:Y:S02]  /*4f60*/  LOP3.LUT R41, R41, 0xff, RZ, 0xc0, !PT ;  /* 0x000000ff29297812 */ /* 0x000fe400078ec0ff */
[----:B------:R-:W-:Y:S01]  /*4f70*/  F2FP.F16.E5M2.UNPACK_B R15, R15 ;  /* 0x0000000fff0f723e */ /* 0x000fe200020004ff */
[----:B------:R-:W-:Y:S01]  /*4f80*/  FFMA R11, R44, UR13, R5 ;  /* 0x0000000d2c0b7c23 */ /* 0x000fe20008000005 */
[----:B------:R-:W-:-:S02]  /*4f90*/  F2FP.F16.E5M2.UNPACK_B R41, R41 ;  /* 0x00000029ff29723e */ /* 0x000fc400020004ff */
[----:B------:R-:W-:Y:S01]  /*4fa0*/  SHF.R.U32.HI R5, RZ, 0x10, R33 ;  /* 0x00000010ff057819 */ /* 0x000fe20000011621 */
[----:B------:R-:W-:Y:S01]  /*4fb0*/  HADD2.F32 R44, -RZ, R15.H0_H0 ;  /* 0x2000000fff2c7230 */ /* 0x000fe20000004100 */
[----:B------:R-:W-:Y:S01]  /*4fc0*/  F2FP.F16.E5M2.UNPACK_B R31, R31 ;  /* 0x0000001fff1f723e */ /* 0x000fe200020004ff */
[----:B------:R-:W-:Y:S01]  /*4fd0*/  FFMA R55, R54, UR13, R55 ;  /* 0x0000000d36377c23 */ /* 0x000fe20008000037 */
[----:B------:R-:W-:Y:S01]  /*4fe0*/  LOP3.LUT R15, R5, 0xff, RZ, 0xc0, !PT ;  /* 0x000000ff050f7812 */ /* 0x000fe200078ec0ff */
[----:B------:R-:W-:Y:S02]  /*4ff0*/  HADD2.F32 R41, -RZ, R41.H0_H0 ;  /* 0x20000029ff297230 */ /* 0x000fe40000004100 */
[----:B------:R-:W-:Y:S02]  /*5000*/  HADD2.F32 R31, -RZ, R31.H0_H0 ;  /* 0x2000001fff1f7230 */ /* 0x000fe40000004100 */
[----:B------:R-:W-:Y:S01]  /*5010*/  FFMA R60, R60, UR13, R55 ;  /* 0x0000000d3c3c7c23 */ /* 0x000fe20008000037 */
[----:B------:R-:W-:Y:S01]  /*5020*/  F2FP.F16.E5M2.UNPACK_B R15, R15 ;  /* 0x0000000fff0f723e */ /* 0x000fe200020004ff */
        /* <DEDUP_REMOVED lines=10> */
[----:B------:R-:W-:-:S02]  /*50d0*/  F2FP.F16.E5M2.UNPACK_B R40, R65 ;  /* 0x00000041ff28723e */ /* 0x000fc400020004ff */
[----:B-1----:R-:W-:Y:S02]  /*50e0*/  IADD3 R6, P0, PT, R6, UR8, RZ ;  /* 0x0000000806067c10 */ /* 0x002fe4000ff1e0ff */
[----:B------:R-:W-:Y:S01]  /*50f0*/  F2FP.F16.E5M2.UNPACK_B R14, R14 ;  /* 0x0000000eff0e723e */ /* 0x000fe200020004ff */
        /* <DEDUP_REMOVED lines=23> */
[----:B------:R-:W-:Y:S02]  /*5270*/  F2FP.F16.E5M2.UNPACK_B R40, R40 ;  /* 0x00000028ff28723e */ /* 0x000fe400020004ff */
[----:B------:R-:W-:Y:S01]  /*5280*/  SHF.R.U64 R60, R34, 0x10, R35 ;  /* 0x00000010223c7819 */ /* 0x000fe20000001223 */
[----:B------:R-:W-:Y:S01]  /*5290*/  IMAD.SHL.U32 R65, R65, 0x100, RZ ;  /* 0x0000010041417824 */ /* 0x000fe200078e00ff */
[----:B------:R-:W-:-:S02]  /*52a0*/  F2FP.F16.E5M2.UNPACK_B R32, R32 ;  /* 0x00000020ff20723e */ /* 0x000fc400020004ff */
        /* <DEDUP_REMOVED lines=8> */
[----:B------:R-:W-:Y:S02]  /*5330*/  F2FP.F16.E5M2.UNPACK_B R34, R34 ;  /* 0x00000022ff22723e */ /* 0x000fe400020004ff */
[----:B------:R-:W-:Y:S01]  /*5340*/  SHF.R.U32.HI R65, RZ, 0x8, R35 ;  /* 0x00000008ff417819 */ /* 0x000fe20000011623 */
[----:B------:R-:W-:Y:S01]  /*5350*/  FFMA R63, R40, UR13, R37 ;  /* 0x0000000d283f7c23 */ /* 0x000fe20008000025 */
[----:B------:R-:W-:Y:S01]  /*5360*/  F2FP.F16.E5M2.UNPACK_B R60, R36 ;  /* 0x00000024ff3c723e */ /* 0x000fe200020004ff */
[----:B------:R-:W-:Y:S01]  /*5370*/  FFMA R40, R32, UR13, R11 ;  /* 0x0000000d20287c23 */ /* 0x000fe2000800000b */
[----:B------:R-:W-:Y:S01]  /*5380*/  SHF.R.U32.HI R62, RZ, 0x10, R35 ;  /* 0x00000010ff3e7819 */ /* 0x000fe20000011623 */
[----:B------:R-:W-:Y:S01]  /*5390*/  HADD2.F32 R34, -RZ, R34.H0_H0 ;  /* 0x20000022ff227230 */ /* 0x000fe20000004100 */
[----:B------:R-:W-:Y:S01]  /*53a0*/  LOP3.LUT R11, R65, 0xff, RZ, 0xc0, !PT ;  /* 0x000000ff410b7812 */ /* 0x000fe200078ec0ff */
[----:B------:R-:W-:Y:S01]  /*53b0*/  HADD2.F32 R32, -RZ, R60.H0_H0 ;  /* 0x2000003cff207230 */ /* 0x000fe20000004100 */
[----:B------:R-:W-:-:S02]  /*53c0*/  LOP3.LUT R62, R62, 0xff, RZ, 0xc0, !PT ;  /* 0x000000ff3e3e7812 */ /* 0x000fc400078ec0ff */
[----:B------:R-:W-:Y:S01]  /*53d0*/  F2FP.F16.E5M2.UNPACK_B R11, R11 ;  /* 0x0000000bff0b723e */ /* 0x000fe200020004ff */
[----:B------:R-:W-:Y:S01]  /*53e0*/  FFMA R60, R34, UR13, R29 ;  /* 0x0000000d223c7c23 */ /* 0x000fe2000800001d */
[----:B0-----:R-:W-:Y:S02]  /*53f0*/  IADD3 R6, P0, PT, R6, UR8, RZ ;  /* 0x0000000806067c10 */ /* 0x001fe4000ff1e0ff */
[----:B------:R-:W-:Y:S01]  /*5400*/  F2FP.F16.E5M2.UNPACK_B R29, R62 ;  /* 0x0000003eff1d723e */ /* 0x000fe200020004ff */
        /* <DEDUP_REMOVED lines=18> */
[----:B------:R-:W-:Y:S02]  /*5530*/  F2FP.F16.E5M2.UNPACK_B R33, R29 ;  /* 0x0000001dff21723e */ /* 0x000fe400020004ff */
[----:B------:R-:W-:Y:S02]  /*5540*/  LOP3.LUT R5, R66, 0xff0000, R5, 0xf8, !PT ;  /* 0x00ff000042057812 */ /* 0x000fe400078ef805 */
[----:B------:R-:W-:Y:S02]  /*5550*/  F2FP.F16.E5M2.UNPACK_B R34, R31 ;  /* 0x0000001fff22723e */ /* 0x000fe400020004ff */
[--C-:B------:R-:W-:Y:S02]  /*5560*/  SHF.R.U32.HI R31, RZ, 0x18, R51.reuse ;  /* 0x00000018ff1f7819 */ /* 0x100fe40000011633 */
[----:B------:R-:W-:-:S02]  /*5570*/  SHF.L.U64.HI R66, R50, 0x10, R51 ;  /* 0x0000001032427819 */ /* 0x000fc40000010233 */
[----:B------:R-:W-:Y:S01]  /*5580*/  LOP3.LUT R29, R64, 0xff0000, R35, 0xf8, !PT ;  /* 0x00ff0000401d7812 */ /* 0x000fe200078ef823 */
[----:B------:R-:W-:Y:S01]  /*5590*/  HADD2.F32 R64, -RZ, R33.H0_H0 ;  /* 0x20000021ff407230 */ /* 0x000fe20000004100 */
[----:B------:R-:W-:Y:S02]  /*55a0*/  F2FP.F16.E5M2.UNPACK_B R35, R31 ;  /* 0x0000001fff23723e */ /* 0x000fe400020004ff */
        /* <DEDUP_REMOVED lines=14> */
[----:B------:R-:W-:Y:S02]  /*5690*/  F2FP.F16.E5M2.UNPACK_B R41, R35 ;  /* 0x00000023ff29723e */ /* 0x000fe400020004ff */
[----:B------:R-:W-:Y:S02]  /*56a0*/  LOP3.LUT R34, R65, 0xff0000, R74, 0xf8, !PT ;  /* 0x00ff000041227812 */ /* 0x000fe400078ef84a */
[----:B------:R-:W-:Y:S02]  /*56b0*/  LOP3.LUT R35, R15, 0xff0000, R50, 0xf8, !PT ;  /* 0x00ff00000f237812 */ /* 0x000fe400078ef832 */
[----:B------:R-:W-:Y:S02]  /*56c0*/  F2FP.F16.E5M2.UNPACK_B R50, R14 ;  /* 0x0000000eff32723e */ /* 0x000fe400020004ff */
[----:B------:R-:W-:Y:S02]  /*56d0*/  LOP3.LUT R63, R63, 0xff, RZ, 0xc0, !PT ;  /* 0x000000ff3f3f7812 */ /* 0x000fe400078ec0ff */
[----:B------:R-:W-:Y:S01]  /*56e0*/  SHF.R.U32.HI R65, RZ, 0x8, R51 ;  /* 0x00000008ff417819 */ /* 0x000fe20000011633 */
[----:B------:R-:W-:Y:S01]  /*56f0*/  FFMA R61, R64, UR13, R61 ;  /* 0x0000000d403d7c23 */ /* 0x000fe2000800003d */
[----:B------:R-:W-:Y:S01]  /*5700*/  IADD3.X R7, PT, PT, R7, UR9, RZ, P0, !PT ;  /* 0x0000000907077c10 */ /* 0x000fe200087fe4ff */
[----:B------:R-:W-:Y:S01]  /*5710*/  HADD2.F32 R41, -RZ, R41.H0_H0 ;  /* 0x20000029ff297230 */ /* 0x000fe20000004100 */
[----:B------:R-:W-:-:S02]  /*5720*/  SHF.R.U32.HI R69, RZ, 0x10, R51 ;  /* 0x00000010ff457819 */ /* 0x000fc40000011633 */
[----:B------:R-:W-:Y:S01]  /*5730*/  F2FP.F16.E5M2.UNPACK_B R64, R63 ;  /* 0x0000003fff40723e */ /* 0x000fe200020004ff */
[----:B------:R-:W-:Y:S01]  /*5740*/  HADD2.F32 R63, -RZ, R50.H0_H0 ;  /* 0x20000032ff3f7230 */ /* 0x000fe20000004100 */
[----:B------:R-:W-:Y:S01]  /*5750*/  LOP3.LUT R65, R65, 0xff, RZ, 0xc0, !PT ;  /* 0x000000ff41417812 */ /* 0x000fe200078ec0ff */
[----:B------:R0:W2:Y:S01]  /*5760*/  LDG.E.64 R14, desc[UR24][R6.64] ;  /* 0x00000018060e7981 */ /* 0x0000a2000c1e1b00 */
[----:B------:R-:W-:Y:S01]  /*5770*/  LOP3.LUT R50, R69, 0xff, RZ, 0xc0, !PT ;  /* 0x000000ff45327812 */ /* 0x000fe200078ec0ff */
[----:B------:R-:W-:Y:S01]  /*5780*/  FFMA R40, R41, UR13, R40 ;  /* 0x0000000d29287c23 */ /* 0x000fe20008000028 */
[----:B------:R-:W-:Y:S01]  /*5790*/  F2FP.F16.E5M2.UNPACK_B R65, R65 ;  /* 0x00000041ff41723e */ /* 0x000fe200020004ff */
[----:B------:R-:W-:Y:S02]  /*57a0*/  HADD2.F32 R41, -RZ, R64.H0_H0 ;  /* 0x20000040ff297230 */ /* 0x000fe40000004100 */
[----:B------:R-:W-:Y:S01]  /*57b0*/  FFMA R60, R63, UR13, R60 ;  /* 0x0000000d3f3c7c23 */ /* 0x000fe2000800003c */
[----:B------:R-:W-:-:S02]  /*57c0*/  LOP3.LUT R63, R52, 0xff, RZ, 0xc0, !PT ;  /* 0x000000ff343f7812 */ /* 0x000fc400078ec0ff */
[----:B------:R-:W-:Y:S01]  /*57d0*/  F2FP.F16.E5M2.UNPACK_B R64, R50 ;  /* 0x00000032ff40723e */ /* 0x000fe200020004ff */
[----:B------:R-:W-:Y:S02]  /*57e0*/  HADD2.F32 R50, -RZ, R65.H0_H0 ;  /* 0x20000041ff327230 */ /* 0x000fe40000004100 */
[----:B------:R-:W-:Y:S01]  /*57f0*/  FFMA R41, R41, UR13, R62 ;  /* 0x0000000d29297c23 */ /* 0x000fe2000800003e */
[----:B------:R-:W-:Y:S02]  /*5800*/  F2FP.F16.E5M2.UNPACK_B R63, R63 ;  /* 0x0000003fff3f723e */ /* 0x000fe400020004ff */
[----:B------:R-:W-:Y:S01]  /*5810*/  LOP3.LUT R62, R53, 0xff, RZ, 0xc0, !PT ;  /* 0x000000ff353e7812 */ /* 0x000fe200078ec0ff */
[----:B------:R-:W-:Y:S01]  /*5820*/  FFMA R50, R50, UR13, R55 ;  /* 0x0000000d32327c23 */ /* 0x000fe20008000037 */
[----:B------:R-:W-:Y:S02]  /*5830*/  HADD2.F32 R64, -RZ, R64.H0_H0 ;  /* 0x20000040ff407230 */ /* 0x000fe40000004100 */
[----:B------:R-:W-:Y:S01]  /*5840*/  F2FP.F16.E5M2.UNPACK_B R55, R62 ;  /* 0x0000003eff37723e */ /* 0x000fe200020004ff */
[----:B------:R-:W-:Y:S01]  /*5850*/  HADD2.F32 R62, -RZ, R63.H0_H0 ;  /* 0x2000003fff3e7230 */ /* 0x000fe20000004100 */
[----:B------:R-:W-:-:S02]  /*5860*/  SHF.R.U32.HI R65, RZ, 0x18, R53 ;  /* 0x00000018ff417819 */ /* 0x000fc40000011635 */
[C-C-:B------:R-:W-:Y:S02]  /*5870*/  SHF.R.U64 R86, R52.reuse, 0x8, R53.reuse ;  /* 0x0000000834567819 */ /* 0x140fe40000001235 */
[----:B------:R-:W-:Y:S01]  /*5880*/  SHF.R.U64 R79, R52, 0x10, R53 ;  /* 0x00000010344f7819 */ /* 0x000fe20000001235 */
[----:B------:R-:W-:Y:S01]  /*5890*/  FFMA R43, R64, UR13, R43 ;  /* 0x0000000d402b7c23 */ /* 0x000fe2000800002b */
[----:B------:R-:W-:Y:S02]  /*58a0*/  HADD2.F32 R63, -RZ, R55.H0_H0 ;  /* 0x20000037ff3f7230 */ /* 0x000fe40000004100 */
[----:B------:R-:W-:Y:S01]  /*58b0*/  FFMA R61, R62, UR13, R61 ;  /* 0x0000000d3e3d7c23 */ /* 0x000fe2000800003d */
[----:B------:R-:W-:Y:S02]  /*58c0*/  F2FP.F16.E5M2.UNPACK_B R64, R65 ;  /* 0x00000041ff40723e */ /* 0x000fe400020004ff */
[----:B------:R-:W-:Y:S02]  /*58d0*/  LOP3.LUT R55, R86, 0xff, RZ, 0xc0, !PT ;  /* 0x000000ff56377812 */ /* 0x000fe400078ec0ff */
[----:B------:R-:W-:Y:S01]  /*58e0*/  LOP3.LUT R62, R79, 0xff, RZ, 0xc0, !PT ;  /* 0x000000ff4f3e7812 */ /* 0x000fe200078ec0ff */
[----:B------:R-:W-:Y:S01]  /*58f0*/  HADD2.F32 R64, -RZ, R64.H0_H0 ;  /* 0x20000040ff407230 */ /* 0x000fe20000004100 */
[----:B------:R-:W-:-:S02]  /*5900*/  F2FP.F16.E5M2.UNPACK_B R55, R55 ;  /* 0x00000037ff37723e */ /* 0x000fc400020004ff */
[----:B------:R-:W-:Y:S02]  /*5910*/  F2FP.F16.E5M2.UNPACK_B R62, R62 ;  /* 0x0000003eff3e723e */ /* 0x000fe400020004ff */
        /* <DEDUP_REMOVED lines=10> */
[----:B------:R-:W-:Y:S02]  /*59c0*/  F2FP.F16.E5M2.UNPACK_B R62, R62 ;  /* 0x0000003eff3e723e */ /* 0x000fe400020004ff */
[----:B------:R-:W-:Y:S02]  /*59d0*/  F2FP.F16.E5M2.UNPACK_B R64, R64 ;  /* 0x00000040ff40723e */ /* 0x000fe400020004ff */
[----:B------:R-:W-:Y:S01]  /*59e0*/  LOP3.LUT R40, R74, 0xff, RZ, 0xc0, !PT ;  /* 0x000000ff4a287812 */ /* 0x000fe200078ec0ff */
[----:B------:R-:W-:Y:S01]  /*59f0*/  FFMA R63, R63, UR13, R60 ;  /* 0x0000000d3f3f7c23 */ /* 0x000fe2000800003c */
[----:B0-----:R-:W-:Y:S01]  /*5a00*/  IADD3 R6, P0, PT, R6, UR8, RZ ;  /* 0x0000000806067c10 */ /* 0x001fe2000ff1e0ff */
[----:B------:R-:W-:Y:S01]  /*5a10*/  HADD2.F32 R67, -RZ, R62.H0_H0 ;  /* 0x2000003eff437230 */ /* 0x000fe20000004100 */
[----:B------:R-:W-:Y:S01]  /*5a20*/  F2FP.F16.E5M2.UNPACK_B R60, R40 ;  /* 0x00000028ff3c723e */ /* 0x000fe200020004ff */
        /* <DEDUP_REMOVED lines=44> */
[----:B------:R-:W-:Y:S02]  /*5cf0*/  F2FP.F16.E5M2.UNPACK_B R0, R0 ;  /* 0x00000000ff00723e */ /* 0x000fe400020004ff */
[----:B------:R-:W-:Y:S02]  /*5d00*/  LOP3.LUT R11, R38, 0xff, RZ, 0xc0, !PT ;  /* 0x000000ff260b7812 */ /* 0x000fe400078ec0ff */
[----:B------:R-:W-:Y:S02]  /*5d10*/  LOP3.LUT R6, R47, 0xff, RZ, 0xc0, !PT ;  /* 0x000000ff2f067812 */ /* 0x000fe400078ec0ff */
[----:B------:R-:W-:Y:S02]  /*5d20*/  LOP3.LUT R34, R39, 0xff, RZ, 0xc0, !PT ;  /* 0x000000ff27227812 */ /* 0x000fe400078ec0ff */
[----:B------:R-:W-:Y:S01]  /*5d30*/  IADD3.X R33, PT, PT, R7, UR9, RZ, P0, !PT ;  /* 0x0000000907217c10 */ /* 0x000fe200087fe4ff */
[----:B------:R-:W1:Y:S01]  /*5d40*/  SHFL.IDX PT, R66, R77, R50, 0x1f ;  /* 0x00001f324d427589 */ /* 0x000e6200000e0000 */
[----:B------:R-:W-:Y:S01]  /*5d50*/  F2FP.F16.E5M2.UNPACK_B R11, R11 ;  /* 0x0000000bff0b723e */ /* 0x000fe200020004ff */
[----:B------:R-:W-:Y:S01]  /*5d60*/  HADD2.F32 R0, -RZ, R0.H0_H0 ;  /* 0x20000000ff007230 */ /* 0x000fe20000004100 */
[----:B------:R-:W-:Y:S01]  /*5d70*/  F2FP.F16.E5M2.UNPACK_B R6, R6 ;  /* 0x00000006ff06723e */ /* 0x000fe200020004ff */
[----:B------:R-:W1:Y:S01]  /*5d80*/  SHFL.IDX PT, R67, R67, R50, 0x1f ;  /* 0x00001f3243437589 */ /* 0x000e6200000e0000 */
[----:B------:R-:W-:-:S03]  /*5d90*/  F2FP.F16.E5M2.UNPACK_B R34, R34 ;  /* 0x00000022ff22723e */ /* 0x000fc600020004ff */
        /* <DEDUP_REMOVED lines=16> */
[----:B------:R-:W-:Y:S01]  /*5ea0*/  F2FP.F16.E5M2.UNPACK_B R7, R34 ;  /* 0x00000022ff07723e */ /* 0x000fe200020004ff */
[----:B------:R-:W-:Y:S01]  /*5eb0*/  FADD R129, R129, R60 ;  /* 0x0000003c81817221 */ /* 0x000fe20000000000 */
[----:B------:R-:W-:Y:S01]  /*5ec0*/  F2FP.F16.E5M2.UNPACK_B R0, R11 ;  /* 0x0000000bff00723e */ /* 0x000fe200020004ff */
        /* <DEDUP_REMOVED lines=9> */
[----:B------:R-:W-:Y:S02]  /*5f60*/  F2FP.F16.E5M2.UNPACK_B R6, R6 ;  /* 0x00000006ff06723e */ /* 0x000fe400020004ff */
[----:B------:R-:W-:Y:S02]  /*5f70*/  LOP3.LUT R79, R79, 0xff00, R60, 0xf8, !PT ;  /* 0x0000ff004f4f7812 */ /* 0x000fe400078ef83c */
[----:B------:R-:W-:-:S02]  /*5f80*/  LOP3.LUT R60, R60, 0xff, RZ, 0xc0, !PT ;  /* 0x000000ff3c3c7812 */ /* 0x000fc400078ec0ff */
[----:B------:R-:W-:Y:S02]  /*5f90*/  F2FP.F16.E5M2.UNPACK_B R7, R7 ;  /* 0x00000007ff07723e */ /* 0x000fe400020004ff */
[----:B------:R-:W-:Y:S01]  /*5fa0*/  F2FP.F16.E5M2.UNPACK_B R53, R46 ;  /* 0x0000002eff35723e */ /* 0x000fe200020004ff */
[----:B------:R-:W-:Y:S01]  /*5fb0*/  FFMA R46, R0, UR13, RZ ;  /* 0x0000000d002e7c23 */ /* 0x000fe200080000ff */
[----:B------:R-:W-:Y:S01]  /*5fc0*/  F2FP.F16.E5M2.UNPACK_B R60, R60 ;  /* 0x0000003cff3c723e */ /* 0x000fe200020004ff */
        /* <DEDUP_REMOVED lines=14> */
[----:B------:R-:W-:Y:S02]  /*60b0*/  F2FP.F16.E5M2.UNPACK_B R0, R7 ;  /* 0x00000007ff00723e */ /* 0x000fe400020004ff */
        /* <DEDUP_REMOVED lines=16> */
[----:B------:R-:W-:-:S02]  /*61c0*/  F2FP.F16.E5M2.UNPACK_B R7, R7 ;  /* 0x00000007ff07723e */ /* 0x000fc400020004ff */
[----:B------:R-:W-:Y:S02]  /*61d0*/  F2FP.F16.E5M2.UNPACK_B R6, R6 ;  /* 0x00000006ff06723e */ /* 0x000fe400020004ff */
[----:B------:R-:W-:Y:S01]  /*61e0*/  LOP3.LUT R38, R47, 0xff, RZ, 0xc0, !PT ;  /* 0x000000ff2f267812 */ /* 0x000fe200078ec0ff */
[----:B------:R-:W-:Y:S01]  /*61f0*/  HADD2.F32 R7, -RZ, R7.H0_H0 ;  /* 0x20000007ff077230 */ /* 0x000fe20000004100 */
[----:B------:R-:W-:Y:S01]  /*6200*/  F2FP.F16.E5M2.UNPACK_B R46, R39 ;  /* 0x00000027ff2e723e */ /* 0x000fe200020004ff */
[----:B------:R-:W-:Y:S01]  /*6210*/  HADD2.F32 R6, -RZ, R6.H0_H0 ;  /* 0x20000006ff067230 */ /* 0x000fe20000004100 */
[----:B------:R-:W-:Y:S02]  /*6220*/  F2FP.F16.E5M2.UNPACK_B R38, R38 ;  /* 0x00000026ff26723e */ /* 0x000fe400020004ff */
[----:B------:R-:W-:Y:S01]  /*6230*/  LOP3.LUT R66, R66, 0xff00, R33, 0xf8, !PT ;  /* 0x0000ff0042427812 */ /* 0x000fe200078ef821 */
[----:B------:R-:W-:Y:S01]  /*6240*/  HADD2.F32 R46, -RZ, R46.H0_H0 ;  /* 0x2000002eff2e7230 */ /* 0x000fe20000004100 */
[----:B------:R-:W-:Y:S01]  /*6250*/  LOP3.LUT R33, R33, 0xff, RZ, 0xc0, !PT ;  /* 0x000000ff21217812 */ /* 0x000fe200078ec0ff */
[----:B------:R-:W-:-:S02]  /*6260*/  HADD2.F32 R39, -RZ, R38.H0_H0 ;  /* 0x20000026ff277230 */ /* 0x000fc40000004100 */
[----:B------:R-:W-:Y:S01]  /*6270*/  FFMA R7, R7, UR13, RZ ;  /* 0x0000000d07077c23 */ /* 0x000fe200080000ff */
[----:B------:R-:W-:Y:S01]  /*6280*/  FFMA R6, R6, UR13, RZ ;  /* 0x0000000d06067c23 */ /* 0x000fe200080000ff */
[----:B------:R-:W-:Y:S01]  /*6290*/  F2FP.F16.E5M2.UNPACK_B R33, R33 ;  /* 0x00000021ff21723e */ /* 0x000fe200020004ff */
[----:B------:R-:W-:Y:S02]  /*62a0*/  HADD2.F32 R0, -RZ, R0.H0_H0 ;  /* 0x20000000ff007230 */ /* 0x000fe40000004100 */
[----:B------:R-:W-:Y:S01]  /*62b0*/  FFMA R46, R46, UR13, R7 ;  /* 0x0000000d2e2e7c23 */ /* 0x000fe20008000007 */
[----:B------:R-:W-:Y:S01]  /*62c0*/  FFMA R39, R39, UR13, R6 ;  /* 0x0000000d27277c23 */ /* 0x000fe20008000006 */
[----:B------:R-:W-:Y:S01]  /*62d0*/  LOP3.LUT R7, R45, 0xff, RZ, 0xc0, !PT ;  /* 0x000000ff2d077812 */ /* 0x000fe200078ec0ff */
[----:B------:R-:W-:Y:S01]  /*62e0*/  FADD R148, R148, R67 ;  /* 0x0000004394947221 */ /* 0x000fe20000000000 */
[C---:B------:R-:W-:Y:S01]  /*62f0*/  LOP3.LUT R6, R44.reuse, 0xff, RZ, 0xc0, !PT ;  /* 0x000000ff2c067812 */ /* 0x040fe200078ec0ff */
[----:B------:R-:W-:Y:S01]  /*6300*/  IMAD.U32 R67, R44, 0x10000, RZ ;  /* 0x000100002c437824 */ /* 0x000fe200078e00ff */
[----:B------:R-:W-:Y:S01]  /*6310*/  F2FP.F16.E5M2.UNPACK_B R7, R7 ;  /* 0x00000007ff07723e */ /* 0x000fe200020004ff */
[----:B------:R-:W-:-:S02]  /*6320*/  HADD2.F32 R33, -RZ, R33.H0_H0 ;  /* 0x20000021ff217230 */ /* 0x000fc40000004100 */
[----:B------:R-:W-:Y:S01]  /*6330*/  FFMA R0, R0, UR13, RZ ;  /* 0x0000000d00007c23 */ /* 0x000fe200080000ff */
[----:B------:R-:W-:Y:S02]  /*6340*/  F2FP.F16.E5M2.UNPACK_B R6, R6 ;  /* 0x00000006ff06723e */ /* 0x000fe400020004ff */
        /* <DEDUP_REMOVED lines=18> */
[----:B------:R-:W-:Y:S02]  /*6470*/  F2FP.F16.E5M2.UNPACK_B R47, R0 ;  /* 0x00000000ff2f723e */ /* 0x000fe400020004ff */
[----:B------:R-:W-:Y:S02]  /*6480*/  LOP3.LUT R66, R66, 0xff0000, R7, 0xf8, !PT ;  /* 0x00ff000042427812 */ /* 0x000fe400078ef807 */
[----:B------:R-:W-:-:S02]  /*6490*/  LOP3.LUT R45, R45, 0xff, RZ, 0xc0, !PT ;  /* 0x000000ff2d2d7812 */ /* 0x000fc400078ec0ff */
[----:B------:R-:W-:Y:S02]  /*64a0*/  F2FP.F16.E5M2.UNPACK_B R6, R6 ;  /* 0x00000006ff06723e */ /* 0x000fe400020004ff */
[----:B------:R-:W-:Y:S02]  /*64b0*/  LOP3.LUT R7, R7, 0xff, RZ, 0xc0, !PT ;  /* 0x000000ff07077812 */ /* 0x000fe400078ec0ff */
[----:B------:R-:W-:Y:S01]  /*64c0*/  LOP3.LUT R103, R64, 0xff0000, R103, 0xf8, !PT ;  /* 0x00ff000040677812 */ /* 0x000fe200078ef867 */
[----:B------:R-:W-:Y:S01]  /*64d0*/  HADD2.F32 R64, -RZ, R47.H0_H0 ;  /* 0x2000002fff407230 */ /* 0x000fe20000004100 */
[----:B------:R-:W-:Y:S01]  /*64e0*/  F2FP.F16.E5M2.UNPACK_B R45, R45 ;  /* 0x0000002dff2d723e */ /* 0x000fe200020004ff */
[----:B------:R-:W-:Y:S01]  /*64f0*/  HADD2.F32 R47, -RZ, R6.H0_H0 ;  /* 0x20000006ff2f7230 */ /* 0x000fe20000004100 */
[----:B------:R-:W-:Y:S02]  /*6500*/  F2FP.F16.E5M2.UNPACK_B R7, R7 ;  /* 0x00000007ff07723e */ /* 0x000fe400020004ff */
[----:B------:R-:W-:Y:S01]  /*6510*/  LOP3.LUT R44, R44, 0xff, RZ, 0xc0, !PT ;  /* 0x000000ff2c2c7812 */ /* 0x000fe200078ec0ff */
[----:B------:R-:W-:-:S02]  /*6520*/  HADD2.F32 R45, -RZ, R45.H0_H0 ;  /* 0x2000002dff2d7230 */ /* 0x000fc40000004100 */
[----:B------:R-:W-:Y:S01]  /*6530*/  FFMA R47, R47, UR13, R32 ;  /* 0x0000000d2f2f7c23 */ /* 0x000fe20008000020 */
[----:B------:R-:W-:Y:S01]  /*6540*/  HADD2.F32 R6, -RZ, R7.H0_H0 ;  /* 0x20000007ff067230 */ /* 0x000fe20000004100 */
[----:B------:R-:W-:Y:S01]  /*6550*/  F2FP.F16.E5M2.UNPACK_B R44, R44 ;  /* 0x0000002cff2c723e */ /* 0x000fe200020004ff */
        /* <DEDUP_REMOVED lines=9> */
[----:B------:R-:W-:Y:S02]  /*65f0*/  F2FP.F16.E5M2.UNPACK_B R32, R32 ;  /* 0x00000020ff20723e */ /* 0x000fe400020004ff */
[----:B------:R-:W-:Y:S01]  /*6600*/  SHF.R.U32.HI R74, RZ, 0x18, R37 ;  /* 0x00000018ff4a7819 */ /* 0x000fe20000011625 */
[----:B------:R-:W-:Y:S01]  /*6610*/  FFMA R63, R44, UR13, R39 ;  /* 0x0000000d2c3f7c23 */ /* 0x000fe20008000027 */
[----:B------:R-:W-:Y:S01]  /*6620*/  FADD R160, R160, R75 ;  /* 0x0000004ba0a07221 */ /* 0x000fe20000000000 */
[----:B------:R-:W-:Y:S01]  /*6630*/  F2FP.F16.E5M2.UNPACK_B R35, R35 ;  /* 0x00000023ff23723e */ /* 0x000fe200020004ff */
        /* <DEDUP_REMOVED lines=9> */
[----:B0-----:R-:W-:-:S02]  /*66d0*/  F2FP.F16.E5M2.UNPACK_B R13, R74 ;  /* 0x0000004aff0d723e */ /* 0x001fc400020004ff */
        /* <DEDUP_REMOVED lines=17> */
[----:B------:R-:W-:Y:S01]  /*67f0*/  F2FP.F16.E5M2.UNPACK_B R12, R12 ;  /* 0x0000000cff0c723e */ /* 0x000fe200020004ff */
[----:B------:R0:W4:Y:S01]  /*6800*/  LDG.E.64 R38, desc[UR24][R6.64] ;  /* 0x0000001806267981 */ /* 0x000122000c1e1b00 */
[----:B------:R-:W-:Y:S01]  /*6810*/  FFMA R65, R32, UR13, R65 ;  /* 0x0000000d20417c23 */ /* 0x000fe20008000041 */
[----:B------:R-:W-:-:S02]  /*6820*/  LOP3.LUT R13, R13, 0xff, RZ, 0xc0, !PT ;  /* 0x000000ff0d0d7812 */ /* 0x000fc400078ec0ff */
[----:B------:R-:W-:Y:S02]  /*6830*/  LOP3.LUT R32, R34, R11, RZ, 0xfc, !PT ;  /* 0x0000000b22207212 */ /* 0x000fe400078efcff */
[----:B------:R-:W-:Y:S02]  /*6840*/  LOP3.LUT R36, R36, 0xff, RZ, 0xc0, !PT ;  /* 0x000000ff24247812 */ /* 0x000fe400078ec0ff */
[----:B------:R-:W-:Y:S01]  /*6850*/  LOP3.LUT R11, R87, 0xff, RZ, 0xc0, !PT ;  /* 0x000000ff570b7812 */ /* 0x000fe200078ec0ff */
[----:B------:R-:W-:Y:S01]  /*6860*/  HADD2.F32 R12, -RZ, R12.H0_H0 ;  /* 0x2000000cff0c7230 */ /* 0x000fe20000004100 */
[----:B------:R-:W-:Y:S02]  /*6870*/  F2FP.F16.E5M2.UNPACK_B R34, R13 ;  /* 0x0000000dff22723e */ /* 0x000fe400020004ff */
[----:B------:R-:W-:Y:S02]  /*6880*/  F2FP.F16.E5M2.UNPACK_B R36, R36 ;  /* 0x00000024ff24723e */ /* 0x000fe400020004ff */
[----:B------:R-:W-:-:S02]  /*6890*/  LOP3.LUT R13, R75, 0xff, RZ, 0xc0, !PT ;  /* 0x000000ff4b0d7812 */ /* 0x000fc400078ec0ff */
[----:B------:R-:W-:Y:S01]  /*68a0*/  F2FP.F16.E5M2.UNPACK_B R11, R11 ;  /* 0x0000000bff0b723e */ /* 0x000fe200020004ff */
[----:B------:R-:W-:Y:S01]  /*68b0*/  FFMA R12, R12, UR13, R33 ;  /* 0x0000000d0c0c7c23 */ /* 0x000fe20008000021 */
[----:B------:R-:W-:Y:S01]  /*68c0*/  F2FP.F16.E5M2.UNPACK_B R13, R13 ;  /* 0x0000000dff0d723e */ /* 0x000fe200020004ff */
[----:B------:R-:W-:Y:S02]  /*68d0*/  HADD2.F32 R33, -RZ, R36.H0_H0 ;  /* 0x20000024ff217230 */ /* 0x000fe40000004100 */
[----:B------:R-:W-:Y:S01]  /*68e0*/  HADD2.F32 R36, -RZ, R11.H0_H0 ;  /* 0x2000000bff247230 */ /* 0x000fe20000004100 */
[----:B------:R-:W-:Y:S01]  /*68f0*/  LOP3.LUT R11, R67, 0xff, RZ, 0xc0, !PT ;  /* 0x000000ff430b7812 */ /* 0x000fe200078ec0ff */
[----:B------:R-:W-:Y:S02]  /*6900*/  HADD2.F32 R34, -RZ, R34.H0_H0 ;  /* 0x20000022ff227230 */ /* 0x000fe40000004100 */
[----:B------:R-:W-:Y:S01]  /*6910*/  HADD2.F32 R62, -RZ, R13.H0_H0 ;  /* 0x2000000dff3e7230 */ /* 0x000fe20000004100 */
[----:B--2---:R-:W-:-:S02]  /*6920*/  LOP3.LUT R13, R14, 0xff, RZ, 0xc0, !PT ;  /* 0x000000ff0e0d7812 */ /* 0x004fc400078ec0ff */
[----:B------:R-:W-:Y:S01]  /*6930*/  F2FP.F16.E5M2.UNPACK_B R11, R11 ;  /* 0x0000000bff0b723e */ /* 0x000fe200020004ff */
[----:B------:R-:W-:Y:S01]  /*6940*/  FFMA R63, R34, UR13, R63 ;  /* 0x0000000d223f7c23 */ /* 0x000fe2000800003f */
[----:B------:R-:W-:Y:S01]  /*6950*/  FFMA R36, R36, UR13, R47 ;  /* 0x0000000d24247c23 */ /* 0x000fe2000800002f */
[----:B------:R-:W-:Y:S02]  /*6960*/  LOP3.LUT R34, R42, 0xff000000, R67, 0xf8, !PT ;  /* 0xff0000002a227812 */ /* 0x000fe400078ef843 */
[----:B------:R-:W-:Y:S01]  /*6970*/  F2FP.F16.E5M2.UNPACK_B R37, R13 ;  /* 0x0000000dff25723e */ /* 0x000fe200020004ff */
[----:B------:R-:W-:Y:S01]  /*6980*/  HADD2.F32 R42, -RZ, R11.H0_H0 ;  /* 0x2000000bff2a7230 */ /* 0x000fe20000004100 */
[----:B------:R-:W-:Y:S02]  /*6990*/  LOP3.LUT R47, R15, 0xff, RZ, 0xc0, !PT ;  /* 0x000000ff0f2f7812 */ /* 0x000fe400078ec0ff */
[--C-:B------:R-:W-:Y:S02]  /*69a0*/  SHF.R.U32.HI R13, RZ, 0x18, R15.reuse ;  /* 0x00000018ff0d7819 */ /* 0x100fe4000001160f */
[----:B------:R-:W-:Y:S01]  /*69b0*/  SHF.R.U64 R11, R14, 0x8, R15 ;  /* 0x000000080e0b7819 */ /* 0x000fe2000000120f */
[----:B------:R-:W-:Y:S01]  /*69c0*/  FFMA R53, R62, UR13, R53 ;  /* 0x0000000d3e357c23 */ /* 0x000fe20008000035 */
[----:B------:R-:W-:-:S02]  /*69d0*/  F2FP.F16.E5M2.UNPACK_B R47, R47 ;  /* 0x0000002fff2f723e */ /* 0x000fc400020004ff */
[----:B------:R-:W-:Y:S02]  /*69e0*/  F2FP.F16.E5M2.UNPACK_B R62, R13 ;  /* 0x0000000dff3e723e */ /* 0x000fe400020004ff */
[----:B------:R-:W-:Y:S01]  /*69f0*/  LOP3.LUT R11, R11, 0xff, RZ, 0xc0, !PT ;  /* 0x000000ff0b0b7812 */ /* 0x000fe200078ec0ff */
[----:B------:R-:W-:Y:S01]  /*6a00*/  FFMA R67, R42, UR13, R35 ;  /* 0x0000000d2a437c23 */ /* 0x000fe20008000023 */
[----:B------:R-:W-:Y:S02]  /*6a10*/  HADD2.F32 R42, -RZ, R47.H0_H0 ;  /* 0x2000002fff2a7230 */ /* 0x000fe40000004100 */
[----:B------:R-:W-:Y:S01]  /*6a20*/  HADD2.F32 R37, -RZ, R37.H0_H0 ;  /* 0x20000025ff257230 */ /* 0x000fe20000004100 */
[----:B------:R-:W-:Y:S01]  /*6a30*/  F2FP.F16.E5M2.UNPACK_B R11, R11 ;  /* 0x0000000bff0b723e */ /* 0x000fe200020004ff */
        /* <DEDUP_REMOVED lines=13> */
[----:B------:R-:W-:Y:S02]  /*6b10*/  F2FP.F16.E5M2.UNPACK_B R37, R37 ;  /* 0x00000025ff25723e */ /* 0x000fe400020004ff */
[----:B------:R-:W-:Y:S02]  /*6b20*/  LOP3.LUT R47, R47, 0xff, RZ, 0xc0, !PT ;  /* 0x000000ff2f2f7812 */ /* 0x000fe400078ec0ff */
[----:B------:R-:W-:Y:S02]  /*6b30*/  F2FP.F16.E5M2.UNPACK_B R64, R62 ;  /* 0x0000003eff40723e */ /* 0x000fe400020004ff */
[----:B------:R-:W-:Y:S01]  /*6b40*/  F2FP.F16.E5M2.UNPACK_B R65, R65 ;  /* 0x00000041ff41723e */ /* 0x000fe200020004ff */
[----:B------:R-:W-:Y:S01]  /*6b50*/  FFMA R35, R35, UR13, R36 ;  /* 0x0000000d23237c23 */ /* 0x000fe20008000024 */
[----:B------:R-:W-:Y:S01]  /*6b60*/  F2FP.F16.E5M2.UNPACK_B R47, R47 ;  /* 0x0000002fff2f723e */ /* 0x000fe200020004ff */
        /* <DEDUP_REMOVED lines=26> */
[----:B------:R-:W-:Y:S02]  /*6d10*/  F2FP.F16.E5M2.UNPACK_B R14, R14 ;  /* 0x0000000eff0e723e */ /* 0x000fe400020004ff */
[----:B------:R-:W-:Y:S02]  /*6d20*/  LOP3.LUT R15, R41, 0xff, RZ, 0xc0, !PT ;  /* 0x000000ff290f7812 */ /* 0x000fe400078ec0ff */
[--C-:B------:R-:W-:Y:S02]  /*6d30*/  SHF.R.U64 R74, R40, 0x8, R41.reuse ;  /* 0x00000008284a7819 */ /* 0x100fe40000001229 */
[----:B------:R-:W-:Y:S02]  /*6d40*/  LOP3.LUT R64, R105, 0xff000000, RZ, 0xc0, !PT ;  /* 0xff00000069407812 */ /* 0x000fe400078ec0ff */
[----:B------:R-:W-:Y:S02]  /*6d50*/  LOP3.LUT R62, R47, 0xff, R62, 0xf8, !PT ;  /* 0x000000ff2f3e7812 */ /* 0x000fe400078ef83e */
[----:B------:R-:W-:-:S02]  /*6d60*/  SHF.R.U32.HI R86, RZ, 0x18, R41 ;  /* 0x00000018ff567819 */ /* 0x000fc40000011629 */
[----:B------:R-:W-:Y:S01]  /*6d70*/  F2FP.F16.E5M2.UNPACK_B R47, R15 ;  /* 0x0000000fff2f723e */ /* 0x000fe200020004ff */
[----:B------:R-:W-:Y:S01]  /*6d80*/  HADD2.F32 R15, -RZ, R14.H0_H0 ;  /* 0x2000000eff0f7230 */ /* 0x000fe20000004100 */
[----:B------:R-:W-:Y:S02]  /*6d90*/  LOP3.LUT R14, R74, 0xff, RZ, 0xc0, !PT ;  /* 0x000000ff4a0e7812 */ /* 0x000fe400078ec0ff */
[----:B------:R-:W-:Y:S02]  /*6da0*/  LOP3.LUT R53, R64, 0xff, R53, 0xf8, !PT ;  /* 0x000000ff40357812 */ /* 0x000fe400078ef835 */
[----:B------:R-:W-:Y:S01]  /*6db0*/  F2FP.F16.E5M2.UNPACK_B R64, R86 ;  /* 0x00000056ff40723e */ /* 0x000fe200020004ff */
[----:B------:R-:W-:Y:S01]  /*6dc0*/  IMAD.SHL.U32 R86, R86, 0x100, RZ ;  /* 0x0000010056567824 */ /* 0x000fe200078e00ff */
[----:B------:R-:W-:Y:S01]  /*6dd0*/  F2FP.F16.E5M2.UNPACK_B R14, R14 ;  /* 0x0000000eff0e723e */ /* 0x000fe200020004ff */
        /* <DEDUP_REMOVED lines=12> */
[----:B------:R-:W-:-:S02]  /*6ea0*/  F2FP.F16.E5M2.UNPACK_B R42, R14 ;  /* 0x0000000eff2a723e */ /* 0x000fc400020004ff */
[----:B------:R-:W-:Y:S02]  /*6eb0*/  LOP3.LUT R74, R74, 0xff, RZ, 0xc0, !PT ;  /* 0x000000ff4a4a7812 */ /* 0x000fe400078ec0ff */
[----:B------:R-:W-:Y:S01]  /*6ec0*/  F2FP.F16.E5M2.UNPACK_B R47, R15 ;  /* 0x0000000fff2f723e */ /* 0x000fe200020004ff */
[----:B------:R-:W-:Y:S01]  /*6ed0*/  HADD2.F32 R42, -RZ, R42.H0_H0 ;  /* 0x2000002aff2a7230 */ /* 0x000fe20000004100 */
[----:B0-----:R-:W-:Y:S02]  /*6ee0*/  IADD3 R6, P0, PT, R6, UR8, RZ ;  /* 0x0000000806067c10 */ /* 0x001fe4000ff1e0ff */
[----:B------:R-:W-:Y:S01]  /*6ef0*/  F2FP.F16.E5M2.UNPACK_B R79, R74 ;  /* 0x0000004aff4f723e */ /* 0x000fe200020004ff */
        /* <DEDUP_REMOVED lines=17> */
[----:B------:R-:W-:Y:S02]  /*7010*/  F2FP.F16.E5M2.UNPACK_B R11, R11 ;  /* 0x0000000bff0b723e */ /* 0x000fe400020004ff */
[--C-:B------:R-:W-:Y:S02]  /*7020*/  SHF.R.U32.HI R86, RZ, 0x10, R41.reuse ;  /* 0x00000010ff567819 */ /* 0x100fe40000011629 */
[----:B------:R-:W-:-:S02]  /*7030*/  SHF.R.U32.HI R74, RZ, 0x8, R41 ;  /* 0x00000008ff4a7819 */ /* 0x000fc40000011629 */
[----:B------:R-:W-:Y:S02]  /*7040*/  LOP3.LUT R47, R47, 0xff, RZ, 0xc0, !PT ;  /* 0x000000ff2f2f7812 */ /* 0x000fe400078ec0ff */
[----:B------:R-:W-:Y:S02]  /*7050*/  LOP3.LUT R33, R33, 0xff00, R0, 0xf8, !PT ;  /* 0x0000ff0021217812 */ /* 0x000fe400078ef800 */
[----:B------:R-:W-:Y:S02]  /*7060*/  SHF.R.U64 R99, R50, 0x8, R51 ;  /* 0x0000000832637819 */ /* 0x000fe40000001233 */
[----:B------:R-:W-:Y:S02]  /*7070*/  LOP3.LUT R0, R62, 0xff00, R41, 0xf8, !PT ;  /* 0x0000ff003e007812 */ /* 0x000fe400078ef829 */
[----:B------:R-:W-:Y:S01]  /*7080*/  F2FP.F16.E5M2.UNPACK_B R41, R40 ;  /* 0x00000028ff29723e */ /* 0x000fe200020004ff */
[----:B------:R-:W-:Y:S01]  /*7090*/  HADD2.F32 R40, -RZ, R11.H0_H0 ;  /* 0x2000000bff287230 */ /* 0x000fe20000004100 */
[----:B------:R-:W-:-:S02]  /*70a0*/  LOP3.LUT R86, R86, 0xff, RZ, 0xc0, !PT ;  /* 0x000000ff56567812 */ /* 0x000fc400078ec0ff */
[----:B------:R-:W-:Y:S02]  /*70b0*/  LOP3.LUT R62, R47, 0xff00, R74, 0xf8, !PT ;  /* 0x0000ff002f3e7812 */ /* 0x000fe400078ef84a */
[----:B------:R-:W-:Y:S02]  /*70c0*/  SHF.R.U32.HI R47, RZ, 0x18, R51 ;  /* 0x00000018ff2f7819 */ /* 0x000fe40000011633 */
[----:B------:R-:W-:Y:S01]  /*70d0*/  LOP3.LUT R11, R99, 0xff, RZ, 0xc0, !PT ;  /* 0x000000ff630b7812 */ /* 0x000fe200078ec0ff */
[----:B------:R-:W-:Y:S01]  /*70e0*/  HADD2.F32 R74, -RZ, R41.H0_H0 ;  /* 0x20000029ff4a7230 */ /* 0x000fe20000004100 */
[----:B------:R-:W-:Y:S02]  /*70f0*/  LOP3.LUT R66, R66, 0xff000000, R87, 0xf8, !PT ;  /* 0xff00000042427812 */ /* 0x000fe400078ef857 */
[----:B------:R-:W-:Y:S01]  /*7100*/  F2FP.F16.E5M2.UNPACK_B R87, R86 ;  /* 0x00000056ff57723e */ /* 0x000fe200020004ff */
[----:B------:R-:W-:Y:S01]  /*7110*/  HADD2.F32 R86, -RZ, R79.H0_H0 ;  /* 0x2000004fff567230 */ /* 0x000fe20000004100 */
[----:B------:R-:W-:Y:S01]  /*7120*/  F2FP.F16.E5M2.UNPACK_B R11, R11 ;  /* 0x0000000bff0b723e */ /* 0x000fe200020004ff */
[----:B------:R-:W-:Y:S01]  /*7130*/  IMAD.U32 R79, R47, 0x10000, RZ ;  /* 0x000100002f4f7824 */ /* 0x000fe200078e00ff */
[----:B------:R-:W-:Y:S01]  /*7140*/  F2FP.F16.E5M2.UNPACK_B R47, R47 ;  /* 0x0000002fff2f723e */ /* 0x000fe200020004ff */
        /* <DEDUP_REMOVED lines=16> */
[----:B------:R-:W-:Y:S01]  /*7250*/  F2FP.F16.E5M2.UNPACK_B R47, R47 ;  /* 0x0000002fff2f723e */ /* 0x000fe200020004ff */
[----:B------:R-:W-:Y:S01]  /*7260*/  HADD2.F32 R87, -RZ, R87.H0_H0 ;  /* 0x20000057ff577230 */ /* 0x000fe20000004100 */
[----:B------:R-:W-:-:S02]  /*7270*/  F2FP.F16.E5M2.UNPACK_B R79, R79 ;  /* 0x0000004fff4f723e */ /* 0x000fc400020004ff */
[----:B------:R-:W-:Y:S02]  /*7280*/  F2FP.F16.E5M2.UNPACK_B R12, R12 ;  /* 0x0000000cff0c723e */ /* 0x000fe400020004ff */
[----:B------:R-:W-:Y:S01]  /*7290*/  F2FP.F16.E5M2.UNPACK_B R13, R13 ;  /* 0x0000000dff0d723e */ /* 0x000fe200020004ff */
        /* <DEDUP_REMOVED lines=18> */
[----:B------:R-:W-:Y:S02]  /*73c0*/  F2FP.F16.E5M2.UNPACK_B R42, R47 ;  /* 0x0000002fff2a723e */ /* 0x000fe400020004ff */
[----:B------:R-:W-:Y:S02]  /*73d0*/  SHF.R.U64 R47, R60, 0x8, R61 ;  /* 0x000000083c2f7819 */ /* 0x000fe4000000123d */
[----:B------:R-:W-:Y:S02]  /*73e0*/  LOP3.LUT R43, R61, 0xff, RZ, 0xc0, !PT ;  /* 0x000000ff3d2b7812 */ /* 0x000fe400078ec0ff */
[----:B------:R-:W-:Y:S01]  /*73f0*/  LOP3.LUT R63, R63, 0xffffff, R74, 0xc8, !PT ;  /* 0x00ffffff3f3f7812 */ /* 0x000fe200078ec84a */
[----:B------:R-:W-:Y:S01]  /*7400*/  FFMA R65, R86, UR13, R65 ;  /* 0x0000000d56417c23 */ /* 0x000fe20008000041 */
[----:B------:R-:W-:Y:S02]  /*7410*/  LOP3.LUT R74, R47, 0xff, RZ, 0xc0, !PT ;  /* 0x000000ff2f4a7812 */ /* 0x000fe400078ec0ff */
[----:B------:R-:W-:-:S02]  /*7420*/  SHF.R.U32.HI R87, RZ, 0x18, R61 ;  /* 0x00000018ff577819 */ /* 0x000fc4000001163d */
[----:B------:R-:W-:Y:S01]  /*7430*/  F2FP.F16.E5M2.UNPACK_B R86, R43 ;  /* 0x0000002bff56723e */ /* 0x000fe200020004ff */
[----:B------:R-:W-:Y:S02]  /*7440*/  HADD2.F32 R43, -RZ, R42.H0_H0 ;  /* 0x2000002aff2b7230 */ /* 0x000fe40000004100 */
[----:B------:R-:W-:Y:S01]  /*7450*/  FFMA R75, R98, UR13, R75 ;  /* 0x0000000d624b7c23 */ /* 0x000fe2000800004b */
[----:B------:R-:W-:Y:S01]  /*7460*/  F2FP.F16.E5M2.UNPACK_B R42, R74 ;  /* 0x0000004aff2a723e */ /* 0x000fe200020004ff */
[----:B------:R-:W-:Y:S01]  /*7470*/  IMAD.U32 R98, R89, 0x10000, RZ ;  /* 0x0001000059627824 */ /* 0x000fe200078e00ff */
[----:B------:R-:W-:Y:S01]  /*7480*/  F2FP.F16.E5M2.UNPACK_B R87, R87 ;  /* 0x00000057ff57723e */ /* 0x000fe200020004ff */
        /* <DEDUP_REMOVED lines=11> */
[----:B------:R-:W-:-:S03]  /*7540*/  F2FP.F16.E5M2.UNPACK_B R87, R42 ;  /* 0x0000002aff57723e */ /* 0x000fc600020004ff */
        /* <DEDUP_REMOVED lines=9> */
[----:B------:R-:W-:-:S02]  /*75e0*/  F2FP.F16.E5M2.UNPACK_B R77, R6 ;  /* 0x00000006ff4d723e */ /* 0x000fc400020004ff */
[----:B------:R-:W-:Y:S02]  /*75f0*/  SHF.R.U32.HI R100, RZ, 0x8, R61 ;  /* 0x00000008ff647819 */ /* 0x000fe4000001163d */
[----:B------:R-:W-:Y:S01]  /*7600*/  F2FP.F16.E5M2.UNPACK_B R99, R86 ;  /* 0x00000056ff63723e */ /* 0x000fe200020004ff */
[----:B------:R-:W-:Y:S02]  /*7610*/  HADD2.F32 R86, -RZ, R77.H0_H0 ;  /* 0x2000004dff567230 */ /* 0x000fe40000004100 */
[----:B------:R-:W-:Y:S01]  /*7620*/  FFMA R77, R88, UR13, R67 ;  /* 0x0000000d584d7c23 */ /* 0x000fe20008000043 */
[----:B------:R-:W-:Y:S01]  /*7630*/  LOP3.LUT R6, R100, 0xff, RZ, 0xc0, !PT ;  /* 0x000000ff64067812 */ /* 0x000fe200078ec0ff */
[----:B------:R-:W-:Y:S01]  /*7640*/  IMAD.U32 R67, R11, 0x10000, RZ ;  /* 0x000100000b437824 */ /* 0x000fe200078e00ff */
[----:B------:R-:W-:Y:S01]  /*7650*/  LOP3.LUT R112, R62, 0xff0000, R51, 0xf8, !PT ;  /* 0x00ff00003e707812 */ /* 0x000fe200078ef833 */
[----:B------:R-:W-:Y:S01]  /*7660*/  IMAD.SHL.U32 R51, R61, 0x1000000, RZ ;  /* 0x010000003d337824 */ /* 0x000fe200078e00ff */
[----:B------:R-:W-:Y:S01]  /*7670*/  F2FP.F16.E5M2.UNPACK_B R91, R6 ;  /* 0x00000006ff5b723e */ /* 0x000fe200020004ff */
        /* <DEDUP_REMOVED lines=40> */
[----:B------:R-:W-:Y:S01]  /*7900*/  F2FP.F16.E5M2.UNPACK_B R7, R7 ;  /* 0x00000007ff07723e */ /* 0x000fe200020004ff */
        /* <DEDUP_REMOVED lines=10> */
[----:B------:R-:W-:Y:S01]  /*79b0*/  F2FP.F16.E5M2.UNPACK_B R46, R46 ;  /* 0x0000002eff2e723e */ /* 0x000fe200020004ff */
[----:B0-----:R-:W-:Y:S01]  /*79c0*/  FADD R148, R148, R75 ;  /* 0x0000004b94947221 */ /* 0x001fe20000000000 */
[----:B------:R-:W-:-:S02]  /*79d0*/  LOP3.LUT R11, R38, 0xff, RZ, 0xc0, !PT ;  /* 0x000000ff260b7812 */ /* 0x000fc400078ec0ff */
[----:B------:R-:W-:Y:S01]  /*79e0*/  LOP3.LUT R47, R62, 0xff00, R47, 0xf8, !PT ;  /* 0x0000ff003e2f7812 */ /* 0x000fe200078ef82f */
[----:B------:R-:W-:Y:S01]  /*79f0*/  HADD2.F32 R62, -RZ, R46.H0_H0 ;  /* 0x2000002eff3e7230 */ /* 0x000fe20000004100 */
[----:B------:R-:W-:Y:S01]  /*7a00*/  F2FP.F16.E5M2.UNPACK_B R0, R0 ;  /* 0x00000000ff00723e */ /* 0x000fe200020004ff */
[----:B------:R-:W-:Y:S01]  /*7a10*/  FFMA R7, R7, UR13, RZ ;  /* 0x0000000d07077c23 */ /* 0x000fe200080000ff */
[----:B------:R-:W-:Y:S02]  /*7a20*/  SHF.R.U64 R75, R44, 0x18, R45 ;  /* 0x000000182c4b7819 */ /* 0x000fe4000000122d */
[----:B------:R-:W-:Y:S01]  /*7a30*/  F2FP.F16.E5M2.UNPACK_B R11, R11 ;  /* 0x0000000bff0b723e */ /* 0x000fe200020004ff */
        /* <DEDUP_REMOVED lines=11> */
[----:B------:R-:W-:Y:S02]  /*7af0*/  F2FP.F16.E5M2.UNPACK_B R11, R46 ;  /* 0x0000002eff0b723e */ /* 0x000fe400020004ff */
[----:B------:R-:W-:-:S02]  /*7b00*/  SHF.R.U32.HI R44, RZ, 0x18, R39 ;  /* 0x00000018ff2c7819 */ /* 0x000fc40000011627 */
[----:B------:R-:W-:Y:S02]  /*7b10*/  LOP3.LUT R64, R64, 0xff00, R65, 0xf8, !PT ;  /* 0x0000ff0040407812 */ /* 0x000fe400078ef841 */
[----:B------:R-:W-:Y:S02]  /*7b20*/  F2FP.F16.E5M2.UNPACK_B R7, R7 ;  /* 0x00000007ff07723e */ /* 0x000fe400020004ff */
[----:B------:R-:W-:Y:S01]  /*7b30*/  LOP3.LUT R65, R65, 0xff, RZ, 0xc0, !PT ;  /* 0x000000ff41417812 */ /* 0x000fe200078ec0ff */
[----:B------:R-:W-:Y:S01]  /*7b40*/  FFMA R61, R61, UR13, R0 ;  /* 0x0000000d3d3d7c23 */ /* 0x000fe20008000000 */
[----:B------:R-:W-:Y:S01]  /*7b50*/  F2FP.F16.E5M2.UNPACK_B R74, R44 ;  /* 0x0000002cff4a723e */ /* 0x000fe200020004ff */
[----:B------:R-:W-:Y:S01]  /*7b60*/  HADD2.F32 R11, -RZ, R11.H0_H0 ;  /* 0x2000000bff0b7230 */ /* 0x000fe20000004100 */
[----:B------:R-:W-:Y:S01]  /*7b70*/  F2FP.F16.E5M2.UNPACK_B R65, R65 ;  /* 0x00000041ff41723e */ /* 0x000fe200020004ff */
[----:B------:R-:W-:Y:S01]  /*7b80*/  HADD2.F32 R7, -RZ, R7.H0_H0 ;  /* 0x20000007ff077230 */ /* 0x000fe20000004100 */
[----:B------:R-:W-:-:S02]  /*7b90*/  LOP3.LUT R0, R77, 0xff, RZ, 0xc0, !PT ;  /* 0x000000ff4d007812 */ /* 0x000fc400078ec0ff */
[----:B------:R-:W-:Y:S01]  /*7ba0*/  LOP3.LUT R63, R38, 0xffff, RZ, 0xc0, !PT ;  /* 0x0000ffff263f7812 */ /* 0x000fe200078ec0ff */
[----:B----4-:R-:W-:Y:S01]  /*7bb0*/  FADD R151, R151, R76 ;  /* 0x0000004c97977221 */ /* 0x010fe20000000000 */
[----:B------:R-:W-:Y:S01]  /*7bc0*/  HADD2.F32 R76, -RZ, R74.H0_H0 ;  /* 0x2000004aff4c7230 */ /* 0x000fe20000004100 */
[----:B------:R-:W-:Y:S01]  /*7bd0*/  F2FP.F16.E5M2.UNPACK_B R0, R0 ;  /* 0x00000000ff00723e */ /* 0x000fe200020004ff */
[----:B------:R-:W-:Y:S01]  /*7be0*/  FFMA R11, R11, UR13, RZ ;  /* 0x0000000d0b0b7c23 */ /* 0x000fe200080000ff */
[----:B------:R-:W-:Y:S01]  /*7bf0*/  SHF.R.U32.HI R63, RZ, 0x8, R63 ;  /* 0x00000008ff3f7819 */ /* 0x000fe2000001163f */
[----:B------:R-:W-:Y:S02]  /*7c00*/  HADD2.F32 R74, -RZ, R65.H0_H0 ;  /* 0x20000041ff4a7230 */ /* 0x000fe40000004100 */
[----:B------:R-:W-:Y:S01]  /*7c10*/  FFMA R7, R7, UR13, RZ ;  /* 0x0000000d07077c23 */ /* 0x000fe200080000ff */
[----:B------:R-:W-:Y:S01]  /*7c20*/  FFMA R65, R76, UR13, R11 ;  /* 0x0000000d4c417c23 */ /* 0x000fe2000800000b */
[----:B------:R-:W-:Y:S01]  /*7c30*/  F2FP.F16.E5M2.UNPACK_B R63, R63 ;  /* 0x0000003fff3f723e */ /* 0x000fe200020004ff */
        /* <DEDUP_REMOVED lines=12> */
[----:B------:R-:W-:Y:S02]  /*7d00*/  F2FP.F16.E5M2.UNPACK_B R0, R0 ;  /* 0x00000000ff00723e */ /* 0x000fe400020004ff */
[--C-:B------:R-:W-:Y:S02]  /*7d10*/  SHF.R.U32.HI R51, RZ, 0x8, R45.reuse ;  /* 0x00000008ff337819 */ /* 0x100fe4000001162d */
[----:B------:R-:W-:Y:S01]  /*7d20*/  F2FP.F16.E5M2.UNPACK_B R38, R7 ;  /* 0x00000007ff26723e */ /* 0x000fe200020004ff */
        /* <DEDUP_REMOVED lines=9> */
[----:B------:R-:W-:Y:S02]  /*7dc0*/  F2FP.F16.E5M2.UNPACK_B R7, R7 ;  /* 0x00000007ff07723e */ /* 0x000fe400020004ff */
[----:B------:R-:W-:Y:S02]  /*7dd0*/  LOP3.LUT R45, R45, 0xff, RZ, 0xc0, !PT ;  /* 0x000000ff2d2d7812 */ /* 0x000fe400078ec0ff */
[----:B------:R-:W-:Y:S01]  /*7de0*/  F2FP.F16.E5M2.UNPACK_B R38, R38 ;  /* 0x00000026ff26723e */ /* 0x000fe200020004ff */
[----:B------:R-:W-:Y:S01]  /*7df0*/  FFMA R51, R51, UR13, R0 ;  /* 0x0000000d33337c23 */ /* 0x000fe20008000000 */
[--C-:B------:R-:W-:Y:S01]  /*7e00*/  SHF.R.U32.HI R75, RZ, 0x8, R39.reuse ;  /* 0x00000008ff4b7819 */ /* 0x100fe20000011627 */
[----:B------:R-:W-:Y:S01]  /*7e10*/  HADD2.F32 R0, -RZ, R7.H0_H0 ;  /* 0x20000007ff007230 */ /* 0x000fe20000004100 */
[----:B------:R-:W-:Y:S01]  /*7e20*/  F2FP.F16.E5M2.UNPACK_B R45, R45 ;  /* 0x0000002dff2d723e */ /* 0x000fe200020004ff */
        /* <DEDUP_REMOVED lines=9> */
[----:B------:R-:W-:Y:S01]  /*7ec0*/  F2FP.F16.E5M2.UNPACK_B R39, R39 ;  /* 0x00000027ff27723e */ /* 0x000fe200020004ff */
[----:B------:R-:W-:Y:S01]  /*7ed0*/  FFMA R76, R76, UR13, R7 ;  /* 0x0000000d4c4c7c23 */ /* 0x000fe20008000007 */
[----:B------:R-:W-:Y:S02]  /*7ee0*/  LOP3.LUT R88, R88, 0xff00, R75, 0xf8, !PT ;  /* 0x0000ff0058587812 */ /* 0x000fe400078ef84b */
[C---:B------:R-:W-:Y:S02]  /*7ef0*/  LOP3.LUT R74, R36.reuse, 0xff, RZ, 0xc0, !PT ;  /* 0x000000ff244a7812 */ /* 0x040fe400078ec0ff */
[----:B------:R-:W-:Y:S02]  /*7f00*/  LOP3.LUT R75, R37, 0xff, RZ, 0xc0, !PT ;  /* 0x000000ff254b7812 */ /* 0x000fe400078ec0ff */
[----:B------:R-:W-:Y:S01]  /*7f10*/  F2FP.F16.E5M2.UNPACK_B R7, R0 ;  /* 0x00000000ff07723e */ /* 0x000fe200020004ff */
[----:B------:R-:W-:Y:S01]  /*7f20*/  HADD2.F32 R39, -RZ, R39.H0_H0 ;  /* 0x20000027ff277230 */ /* 0x000fe20000004100 */
[----:B------:R-:W-:Y:S01]  /*7f30*/  F2FP.F16.E5M2.UNPACK_B R45, R74 ;  /* 0x0000004aff2d723e */ /* 0x000fe200020004ff */
[----:B------:R-:W-:Y:S01]  /*7f40*/  FADD R129, R129, R86 ;  /* 0x0000005681817221 */ /* 0x000fe20000000000 */
[----:B------:R-:W-:Y:S01]  /*7f50*/  F2FP.F16.E5M2.UNPACK_B R75, R75 ;  /* 0x0000004bff4b723e */ /* 0x000fe200020004ff */
        /* <DEDUP_REMOVED lines=18> */
[----:B------:R-:W-:Y:S02]  /*8080*/  F2FP.F16.E5M2.UNPACK_B R7, R7 ;  /* 0x00000007ff07723e */ /* 0x000fe400020004ff */
[----:B------:R-:W-:Y:S02]  /*8090*/  LOP3.LUT R64, R50, 0xff0000, R75, 0xf8, !PT ;  /* 0x00ff000032407812 */ /* 0x000fe400078ef84b */
[----:B------:R-:W-:-:S02]  /*80a0*/  LOP3.LUT R50, R98, 0xff0000, R47, 0xf8, !PT ;  /* 0x00ff000062327812 */ /* 0x000fc400078ef82f */
[----:B------:R-:W-:Y:S02]  /*80b0*/  LOP3.LUT R38, R88, 0xff0000, R37, 0xf8, !PT ;  /* 0x00ff000058267812 */ /* 0x000fe400078ef825 */
[----:B------:R-:W-:Y:S02]  /*80c0*/  LOP3.LUT R47, R47, 0xff, RZ, 0xc0, !PT ;  /* 0x000000ff2f2f7812 */ /* 0x000fe400078ec0ff */
[----:B------:R-:W-:Y:S02]  /*80d0*/  LOP3.LUT R60, R60, 0xff, RZ, 0xc0, !PT ;  /* 0x000000ff3c3c7812 */ /* 0x000fe400078ec0ff */
[----:B------:R-:W-:Y:S02]  /*80e0*/  F2FP.F16.E5M2.UNPACK_B R37, R36 ;  /* 0x00000024ff25723e */ /* 0x000fe400020004ff */
[----:B------:R-:W-:Y:S01]  /*80f0*/  LOP3.LUT R65, R65, 0xff, RZ, 0xc0, !PT ;  /* 0x000000ff41417812 */ /* 0x000fe200078ec0ff */
[----:B------:R-:W-:Y:S02]  /*8100*/  HADD2.F32 R36, -RZ, R7.H0_H0 ;  /* 0x20000007ff247230 */ /* 0x000fe40000004100 */
[----:B------:R-:W-:Y:S01]  /*8110*/  FFMA R45, R45, UR13, R62 ;  /* 0x0000000d2d2d7c23 */ /* 0x000fe2000800003e */
[----:B------:R-:W-:-:S02]  /*8120*/  F2FP.F16.E5M2.UNPACK_B R7, R47 ;  /* 0x0000002fff07723e */ /* 0x000fc400020004ff */
[----:B------:R-:W-:Y:S01]  /*8130*/  F2FP.F16.E5M2.UNPACK_B R62, R60 ;  /* 0x0000003cff3e723e */ /* 0x000fe200020004ff */
[----:B------:R-:W-:Y:S01]  /*8140*/  HADD2.F32 R60, -RZ, R37.H0_H0 ;  /* 0x20000025ff3c7230 */ /* 0x000fe20000004100 */
[----:B------:R-:W-:Y:S01]  /*8150*/  F2FP.F16.E5M2.UNPACK_B R65, R65 ;  /* 0x00000041ff41723e */ /* 0x000fe200020004ff */
        /* <DEDUP_REMOVED lines=10> */
[----:B------:R-:W-:Y:S01]  /*8200*/  F2FP.F16.E5M2.UNPACK_B R36, R60 ;  /* 0x0000003cff24723e */ /* 0x000fe200020004ff */
[C---:B------:R-:W-:Y:S01]  /*8210*/  IMAD.U32 R74, R0.reuse, 0x10000, RZ ;  /* 0x00010000004a7824 */ /* 0x040fe200078e00ff */
[----:B------:R-:W-:Y:S01]  /*8220*/  SHF.L.U64.HI R65, R0, 0x10, RZ ;  /* 0x0000001000417819 */ /* 0x000fe200000102ff */
[----:B------:R-:W-:Y:S01]  /*8230*/  IMAD.SHL.U32 R75, R44, 0x100, RZ ;  /* 0x000001002c4b7824 */ /* 0x000fe200078e00ff */
[----:B------:R-:W-:-:S02]  /*8240*/  F2FP.F16.E5M2.UNPACK_B R37, R63 ;  /* 0x0000003fff25723e */ /* 0x000fc400020004ff */
        /* <DEDUP_REMOVED lines=26> */
[----:B------:R-:W-:Y:S02]  /*83f0*/  F2FP.F16.E5M2.UNPACK_B R46, R45 ;  /* 0x0000002dff2e723e */ /* 0x000fe400020004ff */
[----:B------:R-:W-:Y:S02]  /*8400*/  IADD3.X R45, PT, PT, R9, UR9, RZ, P0, !PT ;  /* 0x00000009092d7c10 */ /* 0x000fe400087fe4ff */
[----:B------:R-:W-:Y:S02]  /*8410*/  F2FP.F16.E5M2.UNPACK_B R63, R63 ;  /* 0x0000003fff3f723e */ /* 0x000fe400020004ff */
[----:B------:R-:W-:-:S02]  /*8420*/  F2FP.F16.E5M2.UNPACK_B R9, R15 ;  /* 0x0000000fff09723e */ /* 0x000fc400020004ff */
[----:B------:R-:W-:Y:S01]  /*8430*/  F2FP.F16.E5M2.UNPACK_B R14, R14 ;  /* 0x0000000eff0e723e */ /* 0x000fe200020004ff */
[----:B------:R-:W-:Y:S01]  /*8440*/  HADD2.F32 R74, -RZ, R63.H0_H0 ;  /* 0x2000003fff4a7230 */ /* 0x000fe20000004100 */
[----:B------:R-:W-:Y:S01]  /*8450*/  LOP3.LUT R64, R64, 0xff000000, R87, 0xf8, !PT ;  /* 0xff00000040407812 */ /* 0x000fe200078ef857 */
[----:B------:R-:W-:Y:S01]  /*8460*/  HADD2.F32 R63, -RZ, R9.H0_H0 ;  /* 0x20000009ff3f7230 */ /* 0x000fe20000004100 */
[----:B------:R-:W-:Y:S01]  /*8470*/  LOP3.LUT R15, R75, 0xff, RZ, 0xc0, !PT ;  /* 0x000000ff4b0f7812 */ /* 0x000fe200078ec0ff */
[----:B------:R-:W-:Y:S01]  /*8480*/  HADD2.F32 R14, -RZ, R14.H0_H0 ;  /* 0x2000000eff0e7230 */ /* 0x000fe20000004100 */
[----:B------:R0:W2:Y:S02]  /*8490*/  LDG.E.64 R86, desc[UR24][R44.64] ;  /* 0x000000182c567981 */ /* 0x0000a4000c1e1b00 */
[----:B------:R-:W-:Y:S01]  /*84a0*/  F2FP.F16.E5M2.UNPACK_B R15, R15 ;  /* 0x0000000fff0f723e */ /* 0x000fe200020004ff */
[----:B------:R-:W-:Y:S01]  /*84b0*/  FFMA R62, R63, UR13, R62 ;  /* 0x0000000d3f3e7c23 */ /* 0x000fe2000800003e */
[----:B------:R-:W-:Y:S01]  /*84c0*/  FFMA R63, R14, UR13, R47 ;  /* 0x0000000d0e3f7c23 */ /* 0x000fe2000800002f */
[----:B------:R-:W-:Y:S01]  /*84d0*/  LOP3.LUT R47, R13, 0xff, RZ, 0xc0, !PT ;  /* 0x000000ff0d2f7812 */ /* 0x000fe200078ec0ff */
[----:B------:R-:W-:Y:S01]  /*84e0*/  HADD2.F32 R46, -RZ, R46.H0_H0 ;  /* 0x2000002eff2e7230 */ /* 0x000fe20000004100 */
[----:B------:R-:W-:Y:S01]  /*84f0*/  LOP3.LUT R14, R65, 0xff, RZ, 0xc0, !PT ;  /* 0x000000ff410e7812 */ /* 0x000fe200078ec0ff */
[----:B------:R-:W-:Y:S01]  /*8500*/  HADD2.F32 R8, -RZ, R15.H0_H0 ;  /* 0x2000000fff087230 */ /* 0x000fe20000004100 */
[----:B------:R-:W-:-:S02]  /*8510*/  LOP3.LUT R15, R12, 0xff, RZ, 0xc0, !PT ;  /* 0x000000ff0c0f7812 */ /* 0x000fc400078ec0ff */
[----:B------:R-:W-:Y:S02]  /*8520*/  F2FP.F16.E5M2.UNPACK_B R47, R47 ;  /* 0x0000002fff2f723e */ /* 0x000fe400020004ff */
[----:B------:R-:W-:Y:S01]  /*8530*/  SHF.R.U32.HI R9, RZ, 0x18, R13 ;  /* 0x00000018ff097819 */ /* 0x000fe2000001160d */
[----:B------:R-:W-:Y:S01]  /*8540*/  FFMA R46, R46, UR13, R61 ;  /* 0x0000000d2e2e7c23 */ /* 0x000fe2000800003d */
[----:B------:R-:W-:Y:S01]  /*8550*/  FFMA R61, R74, UR13, R51 ;  /* 0x0000000d4a3d7c23 */ /* 0x000fe20008000033 */
[----:B------:R-:W-:Y:S01]  /*8560*/  F2FP.F16.E5M2.UNPACK_B R14, R14 ;  /* 0x0000000eff0e723e */ /* 0x000fe200020004ff */
[----:B------:R-:W-:Y:S01]  /*8570*/  HADD2.F32 R74, -RZ, R47.H0_H0 ;  /* 0x2000002fff4a7230 */ /* 0x000fe20000004100 */
[----:B------:R-:W-:Y:S02]  /*8580*/  F2FP.F16.E5M2.UNPACK_B R15, R15 ;  /* 0x0000000fff0f723e */ /* 0x000fe400020004ff */
[----:B------:R-:W-:Y:S01]  /*8590*/  F2FP.F16.E5M2.UNPACK_B R51, R9 ;  /* 0x00000009ff33723e */ /* 0x000fe200020004ff */
        /* <DEDUP_REMOVED lines=12> */
[----:B------:R-:W-:Y:S02]  /*8660*/  F2FP.F16.E5M2.UNPACK_B R15, R7 ;  /* 0x00000007ff0f723e */ /* 0x000fe400020004ff */
[----:B------:R-:W-:Y:S02]  /*8670*/  LOP3.LUT R46, R46, 0xff, RZ, 0xc0, !PT ;  /* 0x000000ff2e2e7812 */ /* 0x000fe400078ec0ff */
[----:B------:R-:W-:Y:S01]  /*8680*/  F2FP.F16.E5M2.UNPACK_B R37, R37 ;  /* 0x00000025ff25723e */ /* 0x000fe200020004ff */
[----:B------:R-:W-:Y:S01]  /*8690*/  FFMA R14, R98, UR13, R39 ;  /* 0x0000000d620e7c23 */ /* 0x000fe20008000027 */
[--C-:B------:R-:W-:Y:S02]  /*86a0*/  SHF.R.U32.HI R7, RZ, 0x10, R13.reuse ;  /* 0x00000010ff077819 */ /* 0x100fe4000001160d */
[----:B------:R-:W-:Y:S01]  /*86b0*/  SHF.R.U64 R39, R12, 0x18, R13 ;  /* 0x000000180c277819 */ /* 0x000fe2000000120d */
[----:B------:R-:W-:Y:S01]  /*86c0*/  HADD2.F32 R37, -RZ, R37.H0_H0 ;  /* 0x20000025ff257230 */ /* 0x000fe20000004100 */
[----:B------:R-:W-:-:S02]  /*86d0*/  LOP3.LUT R38, R38, 0xff000000, R65, 0xf8, !PT ;  /* 0xff00000026267812 */ /* 0x000fc400078ef841 */
[----:B------:R-:W-:Y:S02]  /*86e0*/  F2FP.F16.E5M2.UNPACK_B R51, R46 ;  /* 0x0000002eff33723e */ /* 0x000fe400020004ff */
[----:B------:R-:W-:Y:S01]  /*86f0*/  LOP3.LUT R65, R7, 0xff, RZ, 0xc0, !PT ;  /* 0x000000ff07417812 */ /* 0x000fe200078ec0ff */
[----:B------:R-:W-:Y:S01]  /*8700*/  HADD2.F32 R46, -RZ, R15.H0_H0 ;  /* 0x2000000fff2e7230 */ /* 0x000fe20000004100 */
[----:B------:R-:W-:Y:S01]  /*8710*/  LOP3.LUT R39, R39, 0xff, RZ, 0xc0, !PT ;  /* 0x000000ff27277812 */ /* 0x000fe200078ec0ff */
[----:B------:R-:W-:Y:S01]  /*8720*/  HADD2.F32 R74, -RZ, R51.H0_H0 ;  /* 0x20000033ff4a7230 */ /* 0x000fe20000004100 */
[----:B------:R-:W-:Y:S01]  /*8730*/  F2FP.F16.E5M2.UNPACK_B R15, R65 ;  /* 0x00000041ff0f723e */ /* 0x000fe200020004ff */
[----:B------:R-:W-:Y:S01]  /*8740*/  FFMA R65, R37, UR13, R8 ;  /* 0x0000000d25417c23 */ /* 0x000fe20008000008 */
[----:B---3--:R-:W-:Y:S01]  /*8750*/  IMAD.SHL.U32 R51, R42, 0x100, RZ ;  /* 0x000001002a337824 */ /* 0x008fe200078e00ff */
[----:B------:R-:W-:Y:S02]  /*8760*/  F2FP.F16.E5M2.UNPACK_B R39, R39 ;  /* 0x00000027ff27723e */ /* 0x000fe400020004ff */
[----:B------:R-:W-:-:S02]  /*8770*/  LOP3.LUT R8, R12, 0xff, RZ, 0xc0, !PT ;  /* 0x000000ff0c087812 */ /* 0x000fc400078ec0ff */
[----:B------:R-:W-:Y:S01]  /*8780*/  SHF.R.U32.HI R126, RZ, 0x18, R43 ;  /* 0x00000018ff7e7819 */ /* 0x000fe2000001162b */
[----:B------:R-:W-:Y:S01]  /*8790*/  HADD2.F32 R39, -RZ, R39.H0_H0 ;  /* 0x20000027ff277230 */ /* 0x000fe20000004100 */
[----:B------:R-:W-:Y:S01]  /*87a0*/  LOP3.LUT R51, R8, 0xff00, R51, 0xf8, !PT ;  /* 0x0000ff0008337812 */ /* 0x000fe200078ef833 */
[----:B------:R-:W-:Y:S01]  /*87b0*/  FFMA R61, R74, UR13, R61 ;  /* 0x0000000d4a3d7c23 */ /* 0x000fe2000800003d */
[----:B------:R-:W-:Y:S02]  /*87c0*/  F2FP.F16.E5M2.UNPACK_B R8, R126 ;  /* 0x0000007eff08723e */ /* 0x000fe400020004ff */
        /* <DEDUP_REMOVED lines=18> */
[----:B------:R-:W-:Y:S02]  /*88f0*/  F2FP.F16.E5M2.UNPACK_B R15, R15 ;  /* 0x0000000fff0f723e */ /* 0x000fe400020004ff */
[----:B------:R-:W-:Y:S02]  /*8900*/  LOP3.LUT R45, R45, 0xff, RZ, 0xc0, !PT ;  /* 0x000000ff2d2d7812 */ /* 0x000fe400078ec0ff */
[----:B------:R-:W-:Y:S01]  /*8910*/  LOP3.LUT R74, R74, 0xff, RZ, 0xc0, !PT ;  /* 0x000000ff4a4a7812 */ /* 0x000fe200078ec0ff */
[----:B------:R-:W-:Y:S01]  /*8920*/  FFMA R63, R46, UR13, R63 ;  /* 0x0000000d2e3f7c23 */ /* 0x000fe2000800003f */
[----:B------:R-:W-:Y:S01]  /*8930*/  F2FP.F16.E5M2.UNPACK_B R75, R14 ;  /* 0x0000000eff4b723e */ /* 0x000fe200020004ff */
[----:B------:R-:W-:Y:S01]  /*8940*/  HADD2.F32 R44, -RZ, R15.H0_H0 ;  /* 0x2000000fff2c7230 */ /* 0x000fe20000004100 */
[----:B------:R-:W-:Y:S01]  /*8950*/  SHF.L.U64.HI R46, R12, 0x8, R13 ;  /* 0x000000080c2e7819 */ /* 0x000fe2000001020d */
[----:B------:R0:W3:Y:S01]  /*8960*/  LDG.E.64 R14, desc[UR24][R8.64] ;  /* 0x00000018080e7981 */ /* 0x0000e2000c1e1b00 */
[----:B------:R-:W-:-:S02]  /*8970*/  F2FP.F16.E5M2.UNPACK_B R45, R45 ;  /* 0x0000002dff2d723e */ /* 0x000fc400020004ff */
[----:B------:R-:W-:Y:S02]  /*8980*/  SHF.L.U64.HI R12, R12, 0x18, R13 ;  /* 0x000000180c0c7819 */ /* 0x000fe4000001020d */
[----:B------:R-:W-:Y:S01]  /*8990*/  F2FP.F16.E5M2.UNPACK_B R74, R74 ;  /* 0x0000004aff4a723e */ /* 0x000fe200020004ff */
        /* <DEDUP_REMOVED lines=23> */
[----:B------:R-:W-:Y:S02]  /*8b10*/  F2FP.F16.E5M2.UNPACK_B R12, R12 ;  /* 0x0000000cff0c723e */ /* 0x000fe400020004ff */
[----:B------:R-:W-:-:S02]  /*8b20*/  SHF.R.U32.HI R74, RZ, 0x8, R43 ;  /* 0x00000008ff4a7819 */ /* 0x000fc4000001162b */
[----:B------:R-:W-:Y:S02]  /*8b30*/  F2FP.F16.E5M2.UNPACK_B R44, R44 ;  /* 0x0000002cff2c723e */ /* 0x000fe400020004ff */
[----:B------:R-:W-:Y:S02]  /*8b40*/  F2FP.F16.E5M2.UNPACK_B R43, R13 ;  /* 0x0000000dff2b723e */ /* 0x000fe400020004ff */
        /* <DEDUP_REMOVED lines=14> */
[----:B------:R-:W-:Y:S01]  /*8c30*/  F2FP.F16.E5M2.UNPACK_B R61, R7 ;  /* 0x00000007ff3d723e */ /* 0x000fe200020004ff */
        /* <DEDUP_REMOVED lines=10> */
[----:B------:R-:W-:Y:S02]  /*8ce0*/  F2FP.F16.E5M2.UNPACK_B R63, R63 ;  /* 0x0000003fff3f723e */ /* 0x000fe400020004ff */
[----:B------:R-:W-:-:S03]  /*8cf0*/  F2FP.F16.E5M2.UNPACK_B R65, R75 ;  /* 0x0000004bff41723e */ /* 0x000fc600020004ff */
        /* <DEDUP_REMOVED lines=16> */
[----:B------:R-:W-:-:S02]  /*8e00*/  F2FP.F16.E5M2.UNPACK_B R61, R61 ;  /* 0x0000003dff3d723e */ /* 0x000fc400020004ff */
[----:B------:R-:W-:Y:S02]  /*8e10*/  LOP3.LUT R39, R39, 0xff0000, R40, 0xf8, !PT ;  /* 0x00ff000027277812 */ /* 0x000fe400078ef828 */
[----:B------:R-:W-:Y:S02]  /*8e20*/  LOP3.LUT R74, R74, 0xff, RZ, 0xc0, !PT ;  /* 0x000000ff4a4a7812 */ /* 0x000fe400078ec0ff */
[----:B------:R-:W-:Y:S02]  /*8e30*/  F2FP.F16.E5M2.UNPACK_B R63, R63 ;  /* 0x0000003fff3f723e */ /* 0x000fe400020004ff */
[----:B------:R-:W-:Y:S02]  /*8e40*/  F2FP.F16.E5M2.UNPACK_B R40, R0 ;  /* 0x00000000ff28723e */ /* 0x000fe400020004ff */
[----:B------:R-:W-:Y:S01]  /*8e50*/  F2FP.F16.E5M2.UNPACK_B R65, R65 ;  /* 0x00000041ff41723e */ /* 0x000fe200020004ff */
[----:B------:R-:W-:Y:S01]  /*8e60*/  HADD2.F32 R0, -RZ, R61.H0_H0 ;  /* 0x2000003dff007230 */ /* 0x000fe20000004100 */
[----:B------:R-:W-:Y:S01]  /*8e70*/  F2FP.F16.E5M2.UNPACK_B R74, R74 ;  /* 0x0000004aff4a723e */ /* 0x000fe200020004ff */
        /* <DEDUP_REMOVED lines=17> */
[----:B------:R-:W-:Y:S02]  /*8f90*/  F2FP.F16.E5M2.UNPACK_B R45, R45 ;  /* 0x0000002dff2d723e */ /* 0x000fe400020004ff */
        /* <DEDUP_REMOVED lines=8> */
[----:B------:R-:W-:Y:S02]  /*9020*/  F2FP.F16.E5M2.UNPACK_B R43, R41 ;  /* 0x00000029ff2b723e */ /* 0x000fe400020004ff */
[----:B------:R-:W-:Y:S02]  /*9030*/  LOP3.LUT R41, R63, 0xff, RZ, 0xc0, !PT ;  /* 0x000000ff3f297812 */ /* 0x000fe400078ec0ff */
[----:B------:R-:W-:Y:S02]  /*9040*/  SHF.R.U32.HI R45, RZ, 0x18, R123 ;  /* 0x00000018ff2d7819 */ /* 0x000fe4000001167b */
[----:B------:R-:W-:Y:S01]  /*9050*/  LOP3.LUT R88, R89, 0xff000000, R88, 0xf8, !PT ;  /* 0xff00000059587812 */ /* 0x000fe200078ef858 */
[----:B------:R-:W-:Y:S01]  /*9060*/  FFMA R89, R46, UR13, R47 ;  /* 0x0000000d2e597c23 */ /* 0x000fe2000800002f */
[----:B------:R-:W-:Y:S02]  /*9070*/  SHF.R.U64 R51, R122, 0x10, R123 ;  /* 0x000000107a337819 */ /* 0x000fe4000000127b */
[----:B------:R-:W-:-:S02]  /*9080*/  F2FP.F16.E5M2.UNPACK_B R41, R41 ;  /* 0x00000029ff29723e */ /* 0x000fc400020004ff */
[----:B------:R-:W-:Y:S01]  /*9090*/  F2FP.F16.E5M2.UNPACK_B R46, R45 ;  /* 0x0000002dff2e723e */ /* 0x000fe200020004ff */
[----:B------:R-:W-:Y:S01]  /*90a0*/  HADD2.F32 R45, -RZ, R43.H0_H0 ;  /* 0x2000002bff2d7230 */ /* 0x000fe20000004100 */
[----:B------:R-:W-:Y:S02]  /*90b0*/  SHF.R.U64 R122, R122, 0x18, R123 ;  /* 0x000000187a7a7819 */ /* 0x000fe4000000127b */
[----:B------:R-:W-:Y:S01]  /*90c0*/  LOP3.LUT R43, R51, 0xff, RZ, 0xc0, !PT ;  /* 0x000000ff332b7812 */ /* 0x000fe200078ec0ff */
[----:B------:R-:W-:Y:S01]  /*90d0*/  HADD2.F32 R128, -RZ, R41.H0_H0 ;  /* 0x20000029ff807230 */ /* 0x000fe20000004100 */
[----:B------:R-:W-:Y:S02]  /*90e0*/  LOP3.LUT R41, R122, 0xff, RZ, 0xc0, !PT ;  /* 0x000000ff7a297812 */ /* 0x000fe400078ec0ff */
[----:B------:R-:W-:Y:S01]  /*90f0*/  F2FP.F16.E5M2.UNPACK_B R43, R43 ;  /* 0x0000002bff2b723e */ /* 0x000fe200020004ff */
[----:B------:R-:W-:Y:S01]  /*9100*/  HADD2.F32 R46, -RZ, R46.H0_H0 ;  /* 0x2000002eff2e7230 */ /* 0x000fe20000004100 */
[----:B------:R-:W-:Y:S01]  /*9110*/  F2FP.F16.E5M2.UNPACK_B R41, R41 ;  /* 0x00000029ff29723e */ /* 0x000fe200020004ff */
        /* <DEDUP_REMOVED lines=15> */
[----:B------:R-:W-:Y:S02]  /*9210*/  F2FP.F16.E5M2.UNPACK_B R41, R46 ;  /* 0x0000002eff29723e */ /* 0x000fe400020004ff */
[----:B------:R-:W-:Y:S01]  /*9220*/  F2FP.F16.E5M2.UNPACK_B R45, R45 ;  /* 0x0000002dff2d723e */ /* 0x000fe200020004ff */
        /* <DEDUP_REMOVED lines=51> */
[----:B------:R-:W-:Y:S02]  /*9560*/  F2FP.F16.E5M2.UNPACK_B R0, R8 ;  /* 0x00000008ff00723e */ /* 0x000fe400020004ff */
[----:B------:R-:W-:Y:S01]  /*9570*/  LOP3.LUT R8, R121, 0xff, RZ, 0xc0, !PT ;  /* 0x000000ff79087812 */ /* 0x000fe200078ec0ff */
[----:B------:R-:W-:Y:S01]  /*9580*/  IMAD.IADD R7, R16, 0x1, R7 ;  /* 0x0000000110077824 */ /* 0x000fe200078e0207 */
[----:B------:R-:W-:Y:S02]  /*9590*/  LOP3.LUT R122, R9, 0xff00, R122, 0xf8, !PT ;  /* 0x0000ff00097a7812 */ /* 0x000fe400078ef87a */
[----:B------:R-:W-:-:S02]  /*95a0*/  LOP3.LUT R9, R86, 0xff, RZ, 0xc0, !PT ;  /* 0x000000ff56097812 */ /* 0x000fc400078ec0ff */
[----:B------:R-:W-:Y:S02]  /*95b0*/  LOP3.LUT R11, R87, 0xff, RZ, 0xc0, !PT ;  /* 0x000000ff570b7812 */ /* 0x000fe400078ec0ff */
[----:B------:R-:W-:Y:S01]  /*95c0*/  F2FP.F16.E5M2.UNPACK_B R8, R8 ;  /* 0x00000008ff08723e */ /* 0x000fe200020004ff */
[----:B------:R-:W1:Y:S01]  /*95d0*/  SHFL.IDX PT, R130, R130, R134, 0x1f ;  /* 0x00001f8682827589 */ /* 0x000e6200000e0000 */
[----:B------:R-:W-:Y:S01]  /*95e0*/  F2FP.F16.E5M2.UNPACK_B R9, R9 ;  /* 0x00000009ff09723e */ /* 0x000fe200020004ff */
[----:B------:R-:W-:Y:S02]  /*95f0*/  HADD2.F32 R0, -RZ, R0.H0_H0 ;  /* 0x20000000ff007230 */ /* 0x000fe40000004100 */
[----:B------:R3:W-:Y:S01]  /*9600*/  STS.64 [R7], R60 ;  /* 0x0000003c07007388 */ /* 0x0007e20000000a00 */
[----:B------:R-:W-:-:S03]  /*9610*/  HADD2.F32 R8, -RZ, R8.H0_H0 ;  /* 0x20000008ff087230 */ /* 0x000fc60000004100 */
[----:B------:R3:W-:Y:S01]  /*9620*/  SHFL.IDX PT, R135, R128, R134, 0x1f ;  /* 0x00001f8680877589 */ /* 0x0007e200000e0000 */
[----:B------:R-:W-:Y:S01]  /*9630*/  LOP3.LUT R37, R126, 0xff000000, R123, 0xf8, !PT ;  /* 0xff0000007e257812 */ /* 0x000fe200078ef87b */
[----:B0-----:R-:W-:Y:S01]  /*9640*/  FADD R148, R148, R19 ;  /* 0x0000001394947221 */ /* 0x001fe20000000000 */
[----:B------:R-:W-:Y:S02]  /*9650*/  SHF.R.U64 R123, R86, 0x8, R87 ;  /* 0x00000008567b7819 */ /* 0x000fe40000001257 */
[----:B---3--:R-:W-:Y:S02]  /*9660*/  F2FP.F16.E5M2.UNPACK_B R60, R11 ;  /* 0x0000000bff3c723e */ /* 0x008fe400020004ff */
        /* <DEDUP_REMOVED lines=21> */
[----:B------:R-:W-:Y:S02]  /*97c0*/  F2FP.F16.E5M2.UNPACK_B R9, R11 ;  /* 0x0000000bff09723e */ /* 0x000fe400020004ff */
[----:B------:R-:W-:Y:S02]  /*97d0*/  SHF.R.U32.HI R19, RZ, 0x18, R87 ;  /* 0x00000018ff137819 */ /* 0x000fe40000011657 */
[----:B------:R-:W-:-:S02]  /*97e0*/  LOP3.LUT R60, R131, 0xff00, R126, 0xf8, !PT ;  /* 0x0000ff00833c7812 */ /* 0x000fc400078ef87e */
[----:B------:R-:W-:Y:S02]  /*97f0*/  F2FP.F16.E5M2.UNPACK_B R0, R0 ;  /* 0x00000000ff00723e */ /* 0x000fe400020004ff */
[----:B------:R-:W-:Y:S02]  /*9800*/  SHF.R.U32.HI R125, RZ, 0x8, R125 ;  /* 0x00000008ff7d7819 */ /* 0x000fe4000001167d */
[----:B------:R-:W-:Y:S02]  /*9810*/  LOP3.LUT R126, R126, 0xff, RZ, 0xc0, !PT ;  /* 0x000000ff7e7e7812 */ /* 0x000fe400078ec0ff */
[----:B------:R-:W-:Y:S01]  /*9820*/  F2FP.F16.E5M2.UNPACK_B R8, R8 ;  /* 0x00000008ff08723e */ /* 0x000fe200020004ff */
[----:B------:R-:W-:Y:S01]  /*9830*/  HADD2.F32 R9, -RZ, R9.H0_H0 ;  /* 0x20000009ff097230 */ /* 0x000fe20000004100 */
[----:B------:R-:W-:Y:S01]  /*9840*/  F2FP.F16.E5M2.UNPACK_B R128, R19 ;  /* 0x00000013ff80723e */ /* 0x000fe200020004ff */
[----:B------:R-:W-:Y:S01]  /*9850*/  HADD2.F32 R0, -RZ, R0.H0_H0 ;  /* 0x20000000ff007230 */ /* 0x000fe20000004100 */
[----:B------:R-:W-:Y:S01]  /*9860*/  F2FP.F16.E5M2.UNPACK_B R125, R125 ;  /* 0x0000007dff7d723e */ /* 0x000fe200020004ff */
[----:B------:R-:W-:Y:S01]  /*9870*/  HADD2.F32 R8, -RZ, R8.H0_H0 ;  /* 0x20000008ff087230 */ /* 0x000fe20000004100 */
[----:B------:R-:W-:Y:S01]  /*9880*/  F2FP.F16.E5M2.UNPACK_B R126, R126 ;  /* 0x0000007eff7e723e */ /* 0x000fe200020004ff */
        /* <DEDUP_REMOVED lines=11> */
[----:B------:R-:W-:-:S02]  /*9940*/  F2FP.F16.E5M2.UNPACK_B R0, R128 ;  /* 0x00000080ff00723e */ /* 0x000fc400020004ff */
        /* <DEDUP_REMOVED lines=18> */
[----:B------:R-:W-:Y:S02]  /*9a70*/  F2FP.F16.E5M2.UNPACK_B R8, R8 ;  /* 0x00000008ff08723e */ /* 0x000fe400020004ff */
[----:B------:R-:W-:Y:S02]  /*9a80*/  LOP3.LUT R132, R135, 0xff, RZ, 0xc0, !PT ;  /* 0x000000ff87847812 */ /* 0x000fe400078ec0ff */
[----:B------:R-:W-:-:S02]  /*9a90*/  F2FP.F16.E5M2.UNPACK_B R130, R127 ;  /* 0x0000007fff82723e */ /* 0x000fc400020004ff */
[----:B------:R-:W-:Y:S02]  /*9aa0*/  LOP3.LUT R133, R133, 0xff, RZ, 0xc0, !PT ;  /* 0x000000ff85857812 */ /* 0x000fe400078ec0ff */
[----:B------:R-:W-:Y:S01]  /*9ab0*/  F2FP.F16.E5M2.UNPACK_B R127, R87 ;  /* 0x00000057ff7f723e */ /* 0x000fe200020004ff */
[----:B------:R-:W-:Y:S01]  /*9ac0*/  HADD2.F32 R8, -RZ, R8.H0_H0 ;  /* 0x20000008ff087230 */ /* 0x000fe20000004100 */
[----:B------:R-:W-:Y:S01]  /*9ad0*/  F2FP.F16.E5M2.UNPACK_B R132, R132 ;  /* 0x00000084ff84723e */ /* 0x000fe200020004ff */
[----:B------:R-:W-:Y:S01]  /*9ae0*/  FFMA R87, R0, UR13, RZ ;  /* 0x0000000d00577c23 */ /* 0x000fe200080000ff */
[----:B------:R-:W-:Y:S01]  /*9af0*/  F2FP.F16.E5M2.UNPACK_B R133, R133 ;  /* 0x00000085ff85723e */ /* 0x000fe200020004ff */
        /* <DEDUP_REMOVED lines=10> */
[----:B------:R-:W-:Y:S01]  /*9ba0*/  F2FP.F16.E5M2.UNPACK_B R132, R132 ;  /* 0x00000084ff84723e */ /* 0x000fe200020004ff */
[----:B------:R-:W-:Y:S01]  /*9bb0*/  FFMA R130, R133, UR13, R0 ;  /* 0x0000000d85827c23 */ /* 0x000fe20008000000 */
[----:B------:R-:W-:Y:S01]  /*9bc0*/  LOP3.LUT R134, R15, 0xff, RZ, 0xc0, !PT ;  /* 0x000000ff0f867812 */ /* 0x000fe200078ec0ff */
[----:B------:R-:W-:Y:S01]  /*9bd0*/  FADD R129, R129, R136 ;  /* 0x0000008881817221 */ /* 0x000fe20000000000 */
[----:B------:R-:W-:Y:S01]  /*9be0*/  IMAD.U32 R133, R14, 0x10000, RZ ;  /* 0x000100000e857824 */ /* 0x000fe200078e00ff */
[----:B------:R-:W-:Y:S01]  /*9bf0*/  LOP3.LUT R128, R128, 0xff00, R135, 0xf8, !PT ;  /* 0x0000ff0080807812 */ /* 0x000fe200078ef887 */
[----:B------:R-:W-:Y:S01]  /*9c00*/  IMAD.SHL.U32 R136, R14, 0x100, RZ ;  /* 0x000001000e887824 */ /* 0x000fe200078e00ff */
[----:B------:R-:W-:Y:S01]  /*9c10*/  F2FP.F16.E5M2.UNPACK_B R0, R8 ;  /* 0x00000008ff00723e */ /* 0x000fe200020004ff */
[----:B------:R-:W-:Y:S01]  /*9c20*/  HADD2.F32 R135, -RZ, R132.H0_H0 ;  /* 0x20000084ff877230 */ /* 0x000fe20000004100 */
[----:B------:R-:W-:-:S02]  /*9c30*/  F2FP.F16.E5M2.UNPACK_B R134, R134 ;  /* 0x00000086ff86723e */ /* 0x000fc400020004ff */
        /* <DEDUP_REMOVED lines=15> */
[----:B------:R-:W-:Y:S02]  /*9d30*/  F2FP.F16.E5M2.UNPACK_B R60, R60 ;  /* 0x0000003cff3c723e */ /* 0x000fe400020004ff */
[----:B------:R-:W-:-:S02]  /*9d40*/  LOP3.LUT R124, R137, 0xff, RZ, 0xc0, !PT ;  /* 0x000000ff897c7812 */ /* 0x000fc400078ec0ff */
[----:B------:R-:W-:Y:S02]  /*9d50*/  LOP3.LUT R123, R123, 0xff0000, R14, 0xf8, !PT ;  /* 0x00ff00007b7b7812 */ /* 0x000fe400078ef80e */
[----:B------:R-:W-:Y:S01]  /*9d60*/  F2FP.F16.E5M2.UNPACK_B R14, R122 ;  /* 0x0000007aff0e723e */ /* 0x000fe200020004ff */
[----:B------:R-:W-:Y:S01]  /*9d70*/  HADD2.F32 R60, -RZ, R60.H0_H0 ;  /* 0x2000003cff3c7230 */ /* 0x000fe20000004100 */
[----:B------:R-:W-:Y:S02]  /*9d80*/  F2FP.F16.E5M2.UNPACK_B R124, R124 ;  /* 0x0000007cff7c723e */ /* 0x000fe400020004ff */
        /* <DEDUP_REMOVED lines=10> */
[----:B------:R-:W-:Y:S01]  /*9e30*/  F2FP.F16.E5M2.UNPACK_B R128, R128 ;  /* 0x00000080ff80723e */ /* 0x000fe200020004ff */
[----:B------:R-:W-:Y:S01]  /*9e40*/  FFMA R14, R124, UR13, R87 ;  /* 0x0000000d7c0e7c23 */ /* 0x000fe20008000057 */
[----:B------:R-:W-:Y:S01]  /*9e50*/  F2FP.F16.E5M2.UNPACK_B R134, R134 ;  /* 0x00000086ff86723e */ /* 0x000fe200020004ff */
[----:B------:R-:W-:Y:S01]  /*9e60*/  IMAD.SHL.U32 R125, R12, 0x1000000, RZ ;  /* 0x010000000c7d7824 */ /* 0x000fe200078e00ff */
[----:B------:R-:W-:Y:S01]  /*9e70*/  F2FP.F16.E5M2.UNPACK_B R124, R60 ;  /* 0x0000003cff7c723e */ /* 0x000fe200020004ff */
        /* <DEDUP_REMOVED lines=14> */
[----:B------:R-:W-:Y:S01]  /*9f60*/  F2FP.F16.E5M2.UNPACK_B R124, R124 ;  /* 0x0000007cff7c723e */ /* 0x000fe200020004ff */
        /* <DEDUP_REMOVED lines=15> */
[----:B------:R-:W-:Y:S02]  /*a060*/  F2FP.F16.E5M2.UNPACK_B R13, R120 ;  /* 0x00000078ff0d723e */ /* 0x000fe400020004ff */
[----:B------:R-:W-:-:S02]  /*a070*/  LOP3.LUT R120, R134, R11, RZ, 0xfc, !PT ;  /* 0x0000000b86787212 */ /* 0x000fc400078efcff */
[----:B------:R-:W-:Y:S02]  /*a080*/  F2FP.F16.E5M2.UNPACK_B R124, R124 ;  /* 0x0000007cff7c723e */ /* 0x000fe400020004ff */
[----:B------:R-:W-:Y:S02]  /*a090*/  LOP3.LUT R11, R136, 0xff, RZ, 0xc0, !PT ;  /* 0x000000ff880b7812 */ /* 0x000fe400078ec0ff */
[----:B------:R-:W-:Y:S01]  /*a0a0*/  LOP3.LUT R86, R86, 0xff0000, R137, 0xf8, !PT ;  /* 0x00ff000056567812 */ /* 0x000fe200078ef889 */
[----:B------:R-:W-:Y:S01]  /*a0b0*/  HADD2.F32 R134, -RZ, R124.H0_H0 ;  /* 0x2000007cff867230 */ /* 0x000fe20000004100 */
[----:B------:R-:W-:Y:S01]  /*a0c0*/  F2FP.F16.E5M2.UNPACK_B R11, R11 ;  /* 0x0000000bff0b723e */ /* 0x000fe200020004ff */
[----:B------:R-:W-:Y:S01]  /*a0d0*/  FFMA R12, R133, UR13, R126 ;  /* 0x0000000d850c7c23 */ /* 0x000fe2000800007e */
[----:B------:R-:W-:Y:S02]  /*a0e0*/  LOP3.LUT R124, R86, 0xff000000, R125, 0xf8, !PT ;  /* 0xff000000567c7812 */ /* 0x000fe400078ef87d */
[----:B------:R-:W-:-:S02]  /*a0f0*/  LOP3.LUT R125, R125, 0xff, RZ, 0xc0, !PT ;  /* 0x000000ff7d7d7812 */ /* 0x000fc400078ec0ff */
[----:B------:R-:W-:Y:S02]  /*a100*/  LOP3.LUT R126, R131, 0xff, RZ, 0xc0, !PT ;  /* 0x000000ff837e7812 */ /* 0x000fe400078ec0ff */
[----:B------:R-:W-:Y:S01]  /*a110*/  LOP3.LUT R122, R122, 0xff000000, R123, 0xf8, !PT ;  /* 0xff0000007a7a7812 */ /* 0x000fe200078ef87b */
[----:B------:R-:W-:Y:S01]  /*a120*/  HADD2.F32 R86, -RZ, R11.H0_H0 ;  /* 0x2000000bff567230 */ /* 0x000fe20000004100 */
[----:B------:R-:W-:Y:S02]  /*a130*/  LOP3.LUT R123, R123, 0xff, RZ, 0xc0, !PT ;  /* 0x000000ff7b7b7812 */ /* 0x000fe400078ec0ff */
[----:B------:R-:W-:Y:S02]  /*a140*/  F2FP.F16.E5M2.UNPACK_B R125, R125 ;  /* 0x0000007dff7d723e */ /* 0x000fe400020004ff */
[----:B------:R-:W-:Y:S02]  /*a150*/  F2FP.F16.E5M2.UNPACK_B R131, R126 ;  /* 0x0000007eff83723e */ /* 0x000fe400020004ff */
[----:B------:R-:W-:Y:S01]  /*a160*/  F2FP.F16.E5M2.UNPACK_B R123, R123 ;  /* 0x0000007bff7b723e */ /* 0x000fe200020004ff */
        /* <DEDUP_REMOVED lines=9> */
[----:B------:R-:W-:Y:S01]  /*a200*/  F2FP.F16.E5M2.UNPACK_B R125, R125 ;  /* 0x0000007dff7d723e */ /* 0x000fe200020004ff */
[----:B------:R-:W-:Y:S01]  /*a210*/  FFMA R13, R136, UR13, R87 ;  /* 0x0000000d880d7c23 */ /* 0x000fe20008000057 */
[----:B------:R-:W-:Y:S01]  /*a220*/  SHF.R.U32.HI R87, RZ, 0x18, R113 ;  /* 0x00000018ff577819 */ /* 0x000fe20000011671 */
[----:B------:R-:W-:Y:S01]  /*a230*/  FFMA R14, R123, UR13, R14 ;  /* 0x0000000d7b0e7c23 */ /* 0x000fe2000800000e */
[----:B------:R-:W-:Y:S01]  /*a240*/  F2FP.F16.E5M2.UNPACK_B R121, R121 ;  /* 0x00000079ff79723e */ /* 0x000fe200020004ff */
[----:B------:R-:W-:Y:S01]  /*a250*/  FFMA R9, R86, UR13, R9 ;  /* 0x0000000d56097c23 */ /* 0x000fe20008000009 */
[----:B------:R-:W-:Y:S01]  /*a260*/  SHF.R.U64 R123, R112, 0x8, R113 ;  /* 0x00000008707b7819 */ /* 0x000fe20000001271 */
[----:B------:R-:W-:Y:S01]  /*a270*/  FFMA R11, R134, UR13, R127 ;  /* 0x0000000d860b7c23 */ /* 0x000fe2000800007f */
[----:B------:R-:W-:Y:S01]  /*a280*/  HADD2.F32 R86, -RZ, R125.H0_H0 ;  /* 0x2000007dff567230 */ /* 0x000fe20000004100 */
[----:B------:R-:W-:Y:S01]  /*a290*/  F2FP.F16.E5M2.UNPACK_B R127, R87 ;  /* 0x00000057ff7f723e */ /* 0x000fe200020004ff */
[----:B------:R-:W-:Y:S01]  /*a2a0*/  HADD2.F32 R121, -RZ, R121.H0_H0 ;  /* 0x20000079ff797230 */ /* 0x000fe20000004100 */
[----:B------:R-:W-:-:S02]  /*a2b0*/  SHF.R.U64 R125, R112, 0x10, R113 ;  /* 0x00000010707d7819 */ /* 0x000fc40000001271 */
[----:B------:R-:W-:Y:S01]  /*a2c0*/  LOP3.LUT R123, R123, 0xff, RZ, 0xc0, !PT ;  /* 0x000000ff7b7b7812 */ /* 0x000fe200078ec0ff */
[----:B------:R-:W-:Y:S01]  /*a2d0*/  FFMA R86, R86, UR13, R19 ;  /* 0x0000000d56567c23 */ /* 0x000fe20008000013 */
[----:B------:R-:W-:Y:S01]  /*a2e0*/  HADD2.F32 R127, -RZ, R127.H0_H0 ;  /* 0x2000007fff7f7230 */ /* 0x000fe20000004100 */
[----:B------:R-:W-:Y:S01]  /*a2f0*/  LOP3.LUT R19, R125, 0xff, RZ, 0xc0, !PT ;  /* 0x000000ff7d137812 */ /* 0x000fe200078ec0ff */
[----:B------:R-:W-:Y:S01]  /*a300*/  FFMA R0, R121, UR13, R0 ;  /* 0x0000000d79007c23 */ /* 0x000fe20008000000 */
[----:B------:R-:W-:Y:S02]  /*a310*/  F2FP.F16.E5M2.UNPACK_B R123, R123 ;  /* 0x0000007bff7b723e */ /* 0x000fe400020004ff */
[--C-:B------:R-:W-:Y:S02]  /*a320*/  SHF.R.U64 R121, R112, 0x18, R113.reuse ;  /* 0x0000001870797819 */ /* 0x100fe40000001271 */
[----:B------:R-:W-:Y:S01]  /*a330*/  SHF.R.U32.HI R125, RZ, 0x8, R113 ;  /* 0x00000008ff7d7819 */ /* 0x000fe20000011671 */
[----:B------:R-:W-:Y:S01]  /*a340*/  FFMA R12, R127, UR13, R12 ;  /* 0x0000000d7f0c7c23 */ /* 0x000fe2000800000c */
[----:B------:R-:W-:Y:S01]  /*a350*/  F2FP.F16.E5M2.UNPACK_B R19, R19 ;  /* 0x00000013ff13723e */ /* 0x000fe200020004ff */
[----:B------:R-:W-:Y:S01]  /*a360*/  HADD2.F32 R134, -RZ, R123.H0_H0 ;  /* 0x2000007bff867230 */ /* 0x000fe20000004100 */
[----:B------:R-:W-:-:S02]  /*a370*/  LOP3.LUT R121, R121, 0xff, RZ, 0xc0, !PT ;  /* 0x000000ff79797812 */ /* 0x000fc400078ec0ff */
[----:B------:R-:W-:Y:S02]  /*a380*/  SHF.R.U32.HI R127, RZ, 0x10, R113 ;  /* 0x00000010ff7f7819 */ /* 0x000fe40000011671 */
[----:B------:R-:W-:Y:S01]  /*a390*/  LOP3.LUT R123, R125, 0xff, RZ, 0xc0, !PT ;  /* 0x000000ff7d7b7812 */ /* 0x000fe200078ec0ff */
[----:B------:R-:W-:Y:S01]  /*a3a0*/  HADD2.F32 R136, -RZ, R19.H0_H0 ;  /* 0x20000013ff887230 */ /* 0x000fe20000004100 */
[----:B------:R-:W-:Y:S02]  /*a3b0*/  F2FP.F16.E5M2.UNPACK_B R121, R121 ;  /* 0x00000079ff79723e */ /* 0x000fe400020004ff */
[----:B------:R-:W-:Y:S02]  /*a3c0*/  LOP3.LUT R19, R127, 0xff, RZ, 0xc0, !PT ;  /* 0x000000ff7f137812 */ /* 0x000fe400078ec0ff */
[----:B------:R-:W-:Y:S02]  /*a3d0*/  F2FP.F16.E5M2.UNPACK_B R123, R123 ;  /* 0x0000007bff7b723e */ /* 0x000fe400020004ff */
[----:B------:R-:W-:Y:S01]  /*a3e0*/  SHF.R.U32.HI R131, RZ, 0x18, R47 ;  /* 0x00000018ff837819 */ /* 0x000fe2000001162f */
[----:B------:R-:W-:Y:S01]  /*a3f0*/  FFMA R125, R134, UR13, R15 ;  /* 0x0000000d867d7c23 */ /* 0x000fe2000800000f */
[----:B------:R-:W-:Y:S01]  /*a400*/  F2FP.F16.E5M2.UNPACK_B R19, R19 ;  /* 0x00000013ff13723e */ /* 0x000fe200020004ff */
[----:B------:R-:W-:Y:S01]  /*a410*/  FFMA R15, R136, UR13, R9 ;  /* 0x0000000d880f7c23 */ /* 0x000fe20008000009 */
[----:B------:R-:W-:Y:S01]  /*a420*/  HADD2.F32 R121, -RZ, R121.H0_H0 ;  /* 0x20000079ff797230 */ /* 0x000fe20000004100 */
[----:B------:R-:W-:Y:S01]  /*a430*/  LOP3.LUT R9, R46, 0xff, RZ, 0xc0, !PT ;  /* 0x000000ff2e097812 */ /* 0x000fe200078ec0ff */
[----:B------:R-:W-:-:S02]  /*a440*/  HADD2.F32 R134, -RZ, R123.H0_H0 ;  /* 0x2000007bff867230 */ /* 0x000fc40000004100 */
[----:B------:R-:W-:Y:S02]  /*a450*/  IMAD.SHL.U32 R123, R131, 0x100, RZ ;  /* 0x00000100837b7824 */ /* 0x000fe400078e00ff */
[----:B------:R-:W-:Y:S01]  /*a460*/  FFMA R14, R121, UR13, R14 ;  /* 0x0000000d790e7c23 */ /* 0x000fe2000800000e */
[----:B------:R-:W-:Y:S01]  /*a470*/  HADD2.F32 R136, -RZ, R19.H0_H0 ;  /* 0x20000013ff887230 */ /* 0x000fe20000004100 */
[----:B------:R-:W-:Y:S01]  /*a480*/  F2FP.F16.E5M2.UNPACK_B R9, R9 ;  /* 0x00000009ff09723e */ /* 0x000fe200020004ff */
[----:B------:R-:W-:Y:S01]  /*a490*/  FFMA R19, R134, UR13, R11 ;  /* 0x0000000d86137c23 */ /* 0x000fe2000800000b */
[----:B------:R-:W-:Y:S02]  /*a4a0*/  F2FP.F16.E5M2.UNPACK_B R121, R131 ;  /* 0x00000083ff79723e */ /* 0x000fe400020004ff */
[----:B------:R-:W-:Y:S02]  /*a4b0*/  LOP3.LUT R11, R123, R8, R87, 0xfe, !PT ;  /* 0x000000087b0b7212 */ /* 0x000fe400078efe57 */
[----:B------:R-:W-:-:S02]  /*a4c0*/  LOP3.LUT R87, R47, 0xff, RZ, 0xc0, !PT ;  /* 0x000000ff2f577812 */ /* 0x000fc400078ec0ff */
[----:B------:R-:W-:Y:S02]  /*a4d0*/  LOP3.LUT R131, R61, 0xff000000, RZ, 0xc0, !PT ;  /* 0xff0000003d837812 */ /* 0x000fe400078ec0ff */
[C---:B------:R-:W-:Y:S01]  /*a4e0*/  SHF.R.U64 R8, R46.reuse, 0x8, R47 ;  /* 0x000000082e087819 */ /* 0x040fe2000000122f */
[----:B------:R-:W-:Y:S01]  /*a4f0*/  HADD2.F32 R9, -RZ, R9.H0_H0 ;  /* 0x20000009ff097230 */ /* 0x000fe20000004100 */
[----:B------:R-:W-:Y:S01]  /*a500*/  F2FP.F16.E5M2.UNPACK_B R87, R87 ;  /* 0x00000057ff57723e */ /* 0x000fe200020004ff */
[----:B------:R-:W-:Y:S01]  /*a510*/  IMAD.SHL.U32 R134, R46, 0x100, RZ ;  /* 0x000001002e867824 */ /* 0x000fe200078e00ff */
[----:B------:R-:W-:Y:S02]  /*a520*/  LOP3.LUT R131, R131, 0xff, R112, 0xf8, !PT ;  /* 0x000000ff83837812 */ /* 0x000fe400078ef870 */
[----:B------:R-:W-:Y:S01]  /*a530*/  LOP3.LUT R8, R8, 0xff, RZ, 0xc0, !PT ;  /* 0x000000ff08087812 */ /* 0x000fe200078ec0ff */
[----:B------:R-:W-:Y:S02]  /*a540*/  HADD2.F32 R123, -RZ, R121.H0_H0 ;  /* 0x20000079ff7b7230 */ /* 0x000fe40000004100 */
[----:B------:R-:W-:Y:S01]  /*a550*/  FFMA R121, R9, UR13, R0 ;  /* 0x0000000d09797c23 */ /* 0x000fe20008000000 */
[----:B------:R-:W-:Y:S01]  /*a560*/  LOP3.LUT R131, R131, 0xff00, R134, 0xf8, !PT ;  /* 0x0000ff0083837812 */ /* 0x000fe200078ef886 */
[----:B------:R-:W-:Y:S01]  /*a570*/  HADD2.F32 R9, -RZ, R87.H0_H0 ;  /* 0x20000057ff097230 */ /* 0x000fe20000004100 */
[----:B------:R-:W-:Y:S01]  /*a580*/  F2FP.F16.E5M2.UNPACK_B R8, R8 ;  /* 0x00000008ff08723e */ /* 0x000fe200020004ff */
        /* <DEDUP_REMOVED lines=72> */
[----:B0-----:R-:W-:Y:S02]  /*aa10*/  F2FP.F16.E5M2.UNPACK_B R86, R125 ;  /* 0x0000007dff56723e */ /* 0x001fe400020004ff */
[----:B------:R-:W-:Y:S02]  /*aa20*/  F2FP.F16.E5M2.UNPACK_B R125, R131 ;  /* 0x00000083ff7d723e */ /* 0x000fe400020004ff */
[----:B------:R-:W-:Y:S01]  /*aa30*/  SHF.R.U32.HI R131, RZ, 0x8, R47 ;  /* 0x00000008ff837819 */ /* 0x000fe2000001162f */
[----:B------:R-:W-:-:S03]  /*aa40*/  HADD2.F32 R153, -RZ, R86.H0_H0 ;  /* 0x20000056ff997230 */ /* 0x000fc60000004100 */
[----:B------:R-:W-:Y:S02]  /*aa50*/  LOP3.LUT R131, R131, 0xff, RZ, 0xc0, !PT ;  /* 0x000000ff83837812 */ /* 0x000fe400078ec0ff */
[----:B------:R-:W-:Y:S02]  /*aa60*/  F2FP.F16.E5M2.UNPACK_B R86, R133 ;  /* 0x00000085ff56723e */ /* 0x000fe400020004ff */
[----:B------:R-:W-:-:S03]  /*aa70*/  F2FP.F16.E5M2.UNPACK_B R131, R131 ;  /* 0x00000083ff83723e */ /* 0x000fc600020004ff */
        /* <DEDUP_REMOVED lines=36> */
[----:B------:R-:W-:Y:S02]  /*acc0*/  F2FP.F16.E5M2.UNPACK_B R127, R127 ;  /* 0x0000007fff7f723e */ /* 0x000fe400020004ff */
[----:B------:R-:W-:Y:S02]  /*acd0*/  LOP3.LUT R131, R115, 0xff, RZ, 0xc0, !PT ;  /* 0x000000ff73837812 */ /* 0x000fe400078ec0ff */
[----:B------:R-:W-:Y:S01]  /*ace0*/  F2FP.F16.E5M2.UNPACK_B R133, R133 ;  /* 0x00000085ff85723e */ /* 0x000fe200020004ff */
[----:B------:R-:W-:Y:S01]  /*acf0*/  HADD2.F32 R127, -RZ, R127.H0_H0 ;  /* 0x2000007fff7f7230 */ /* 0x000fe20000004100 */
[----:B------:R-:W-:-:S03]  /*ad00*/  F2FP.F16.E5M2.UNPACK_B R131, R131 ;  /* 0x00000083ff83723e */ /* 0x000fc600020004ff */
        /* <DEDUP_REMOVED lines=11> */
[----:B------:R-:W-:Y:S02]  /*adc0*/  F2FP.F16.E5M2.UNPACK_B R153, R153 ;  /* 0x00000099ff99723e */ /* 0x000fe400020004ff */
[----:B------:R-:W-:-:S03]  /*add0*/  F2FP.F16.E5M2.UNPACK_B R114, R114 ;  /* 0x00000072ff72723e */ /* 0x000fc600020004ff */
[----:B------:R-:W-:Y:S02]  /*ade0*/  HADD2.F32 R153, -RZ, R153.H0_H0 ;  /* 0x20000099ff997230 */ /* 0x000fe40000004100 */
[----:B------:R-:W-:-:S03]  /*adf0*/  HADD2.F32 R114, -RZ, R114.H0_H0 ;  /* 0x20000072ff727230 */ /* 0x000fc60000004100 */
[----:B------:R-:W-:Y:S01]  /*ae00*/  FFMA R14, R153, UR13, R14 ;  /* 0x0000000d990e7c23 */ /* 0x000fe2000800000e */
[----:B------:R-:W-:Y:S01]  /*ae10*/  SHF.R.U32.HI R153, RZ, 0x8, R115 ;  /* 0x00000008ff997819 */ /* 0x000fe20000011673 */
[----:B------:R-:W-:-:S03]  /*ae20*/  FFMA R15, R114, UR13, R15 ;  /* 0x0000000d720f7c23 */ /* 0x000fc6000800000f */
[----:B------:R-:W-:-:S04]  /*ae30*/  LOP3.LUT R114, R153, 0xff, RZ, 0xc0, !PT ;  /* 0x000000ff99727812 */ /* 0x000fc800078ec0ff */
[----:B------:R-:W-:-:S05]  /*ae40*/  F2FP.F16.E5M2.UNPACK_B R114, R114 ;  /* 0x00000072ff72723e */ /* 0x000fca00020004ff */
[----:B------:R-:W-:-:S05]  /*ae50*/  HADD2.F32 R114, -RZ, R114.H0_H0 ;  /* 0x20000072ff727230 */ /* 0x000fca0000004100 */
[----:B------:R-:W-:Y:S01]  /*ae60*/  FFMA R114, R114, UR13, R19 ;  /* 0x0000000d72727c23 */ /* 0x000fe20008000013 */
[----:B------:R-:W-:-:S04]  /*ae70*/  SHF.R.U32.HI R19, RZ, 0x10, R115 ;  /* 0x00000010ff137819 */ /* 0x000fc80000011673 */
[----:B------:R-:W-:-:S04]  /*ae80*/  LOP3.LUT R19, R19, 0xff, RZ, 0xc0, !PT ;  /* 0x000000ff13137812 */ /* 0x000fc800078ec0ff */
[----:B------:R-:W-:-:S05]  /*ae90*/  F2FP.F16.E5M2.UNPACK_B R19, R19 ;  /* 0x00000013ff13723e */ /* 0x000fca00020004ff */
[----:B------:R-:W-:-:S05]  /*aea0*/  HADD2.F32 R19, -RZ, R19.H0_H0 ;  /* 0x20000013ff137230 */ /* 0x000fca0000004100 */
[----:B------:R-:W-:Y:S01]  /*aeb0*/  FFMA R13, R19, UR13, R13 ;  /* 0x0000000d130d7c23 */ /* 0x000fe2000800000d */
[----:B------:R-:W-:-:S04]  /*aec0*/  LOP3.LUT R19, R98, 0xff, RZ, 0xc0, !PT ;  /* 0x000000ff62137812 */ /* 0x000fc800078ec0ff */
[----:B------:R-:W-:Y:S01]  /*aed0*/  F2FP.F16.E5M2.UNPACK_B R19, R19 ;  /* 0x00000013ff13723e */ /* 0x000fe200020004ff */
        /* <DEDUP_REMOVED lines=9> */
[----:B------:R-:W-:Y:S02]  /*af70*/  F2FP.F16.E5M2.UNPACK_B R154, R154 ;  /* 0x0000009aff9a723e */ /* 0x000fe400020004ff */
[----:B------:R-:W-:Y:S02]  /*af80*/  LOP3.LUT R115, R19, 0xff, RZ, 0xc0, !PT ;  /* 0x000000ff13737812 */ /* 0x000fe400078ec0ff */
[----:B------:R-:W-:Y:S01]  /*af90*/  LOP3.LUT R113, R113, 0xffffff, R153, 0xc8, !PT ;  /* 0x00ffffff71717812 */ /* 0x000fe200078ec899 */
[----:B------:R-:W-:Y:S01]  /*afa0*/  HADD2.F32 R154, -RZ, R154.H0_H0 ;  /* 0x2000009aff9a7230 */ /* 0x000fe20000004100 */
[----:B------:R-:W-:-:S02]  /*afb0*/  F2FP.F16.E5M2.UNPACK_B R115, R115 ;  /* 0x00000073ff73723e */ /* 0x000fc400020004ff */
[--C-:B------:R-:W-:Y:S02]  /*afc0*/  SHF.R.U32.HI R153, RZ, 0x18, R99.reuse ;  /* 0x00000018ff997819 */ /* 0x100fe40000011663 */
[----:B------:R-:W-:Y:S01]  /*afd0*/  SHF.R.U32.HI R159, RZ, 0x8, R99 ;  /* 0x00000008ff9f7819 */ /* 0x000fe20000011663 */
[----:B------:R-:W-:Y:S01]  /*afe0*/  HADD2.F32 R115, -RZ, R115.H0_H0 ;  /* 0x20000073ff737230 */ /* 0x000fe20000004100 */
[----:B------:R-:W-:Y:S01]  /*aff0*/  LOP3.LUT R86, R86, 0xffffff, R127, 0xc8, !PT ;  /* 0x00ffffff56567812 */ /* 0x000fe200078ec87f */
[----:B------:R-:W-:Y:S01]  /*b000*/  FFMA R12, R154, UR13, R12 ;  /* 0x0000000d9a0c7c23 */ /* 0x000fe2000800000c */
[----:B------:R-:W-:Y:S02]  /*b010*/  F2FP.F16.E5M2.UNPACK_B R153, R153 ;  /* 0x00000099ff99723e */ /* 0x000fe400020004ff */
[----:B------:R-:W-:Y:S02]  /*b020*/  LOP3.LUT R127, R99, 0xff, RZ, 0xc0, !PT ;  /* 0x000000ff637f7812 */ /* 0x000fe400078ec0ff */
[----:B------:R-:W-:Y:S01]  /*b030*/  LOP3.LUT R157, R159, 0xff, RZ, 0xc0, !PT ;  /* 0x000000ff9f9d7812 */ /* 0x000fe200078ec0ff */
[----:B------:R-:W-:Y:S01]  /*b040*/  HADD2.F32 R153, -RZ, R153.H0_H0 ;  /* 0x20000099ff997230 */ /* 0x000fe20000004100 */
[----:B------:R-:W-:Y:S01]  /*b050*/  F2FP.F16.E5M2.UNPACK_B R127, R127 ;  /* 0x0000007fff7f723e */ /* 0x000fe200020004ff */
[----:B------:R-:W-:Y:S01]  /*b060*/  FFMA R12, R115, UR13, R12 ;  /* 0x0000000d730c7c23 */ /* 0x000fe2000800000c */
[----:B------:R-:W-:-:S02]  /*b070*/  SHF.R.U64 R115, R98, 0x10, R99 ;  /* 0x0000001062737819 */ /* 0x000fc40000001263 */
[----:B------:R-:W-:Y:S02]  /*b080*/  F2FP.F16.E5M2.UNPACK_B R157, R157 ;  /* 0x0000009dff9d723e */ /* 0x000fe400020004ff */
        /* <DEDUP_REMOVED lines=8> */
[----:B------:R-:W-:Y:S01]  /*b110*/  F2FP.F16.E5M2.UNPACK_B R123, R123 ;  /* 0x0000007bff7b723e */ /* 0x000fe200020004ff */
[----:B------:R-:W-:Y:S01]  /*b120*/  VIADD R158, R17, 0x5 ;  /* 0x00000005119e7836 */ /* 0x000fe20000000000 */
[----:B------:R-:W-:Y:S01]  /*b130*/  LOP3.LUT R127, R115, 0xff, RZ, 0xc0, !PT ;  /* 0x000000ff737f7812 */ /* 0x000fe200078ec0ff */
[----:B------:R-:W-:Y:S01]  /*b140*/  FFMA R157, R157, UR13, R114 ;  /* 0x0000000d9d9d7c23 */ /* 0x000fe20008000072 */
[----:B------:R-:W-:Y:S01]  /*b150*/  LOP3.LUT R114, R161, 0xff, RZ, 0xc0, !PT ;  /* 0x000000ffa1727812 */ /* 0x000fe200078ec0ff */
[----:B------:R-:W-:Y:S01]  /*b160*/  HADD2.F32 R123, -RZ, R123.H0_H0 ;  /* 0x2000007bff7b7230 */ /* 0x000fe20000004100 */
[----:B------:R-:W-:-:S02]  /*b170*/  F2FP.F16.E5M2.UNPACK_B R127, R127 ;  /* 0x0000007fff7f723e */ /* 0x000fc400020004ff */
[----:B------:R-:W-:Y:S02]  /*b180*/  LOP3.LUT R158, R158, 0x1f, RZ, 0xc0, !PT ;  /* 0x0000001f9e9e7812 */ /* 0x000fe400078ec0ff */
[----:B------:R-:W-:Y:S01]  /*b190*/  F2FP.F16.E5M2.UNPACK_B R114, R114 ;  /* 0x00000072ff72723e */ /* 0x000fe200020004ff */
        /* <DEDUP_REMOVED lines=57> */
[----:B------:R-:W-:Y:S02]  /*b530*/  F2FP.F16.E5M2.UNPACK_B R14, R14 ;  /* 0x0000000eff0e723e */ /* 0x000fe400020004ff */
[----:B------:R-:W-:Y:S02]  /*b540*/  LOP3.LUT R46, R42, 0xff, RZ, 0xc0, !PT ;  /* 0x000000ff2a2e7812 */ /* 0x000fe400078ec0ff */
[----:B------:R-:W-:Y:S01]  /*b550*/  LOP3.LUT R127, R86, R99, RZ, 0xfc, !PT ;  /* 0x00000063567f7212 */ /* 0x000fe200078efcff */
[----:B------:R-:W-:Y:S01]  /*b560*/  IMAD.SHL.U32 R11, R98, 0x1000000, RZ ;  /* 0x01000000620b7824 */ /* 0x000fe200078e00ff */
[----:B------:R-:W-:Y:S01]  /*b570*/  F2FP.F16.E5M2.UNPACK_B R15, R15 ;  /* 0x0000000fff0f723e */ /* 0x000fe200020004ff */
[----:B------:R-:W-:Y:S01]  /*b580*/  HADD2.F32 R14, -RZ, R14.H0_H0 ;  /* 0x2000000eff0e7230 */ /* 0x000fe20000004100 */
[----:B------:R-:W-:Y:S02]  /*b590*/  LOP3.LUT R86, R43, 0xff, RZ, 0xc0, !PT ;  /* 0x000000ff2b567812 */ /* 0x000fe400078ec0ff */
[----:B------:R-:W-:Y:S01]  /*b5a0*/  F2FP.F16.E5M2.UNPACK_B R46, R46 ;  /* 0x0000002eff2e723e */ /* 0x000fe200020004ff */
[----:B0-----:R-:W-:Y:S01]  /*b5b0*/  FADD R114, R129, R114 ;  /* 0x0000007281727221 */ /* 0x001fe20000000000 */
[----:B------:R-:W-:Y:S01]  /*b5c0*/  F2FP.F16.E5M2.UNPACK_B R86, R86 ;  /* 0x00000056ff56723e */ /* 0x000fe200020004ff */
        /* <DEDUP_REMOVED lines=13> */
[----:B------:R-:W-:-:S02]  /*b6a0*/  F2FP.F16.E5M2.UNPACK_B R15, R147 ;  /* 0x00000093ff0f723e */ /* 0x000fc400020004ff */
[----:B------:R-:W-:Y:S02]  /*b6b0*/  F2FP.F16.E5M2.UNPACK_B R14, R14 ;  /* 0x0000000eff0e723e */ /* 0x000fe400020004ff */
[----:B------:R-:W-:Y:S01]  /*b6c0*/  SHF.R.U32.HI R46, RZ, 0x8, R46 ;  /* 0x00000008ff2e7819 */ /* 0x000fe2000001162e */
[----:B------:R-:W-:Y:S01]  /*b6d0*/  IMAD.SHL.U32 R98, R161, 0x1000000, RZ ;  /* 0x01000000a1627824 */ /* 0x000fe200078e00ff */
[----:B------:R-:W-:Y:S01]  /*b6e0*/  F2FP.F16.E5M2.UNPACK_B R163, R163 ;  /* 0x000000a3ffa3723e */ /* 0x000fe200020004ff */
[----:B------:R-:W-:Y:S01]  /*b6f0*/  HADD2.F32 R15, -RZ, R15.H0_H0 ;  /* 0x2000000fff0f7230 */ /* 0x000fe20000004100 */
[----:B------:R-:W-:Y:S01]  /*b700*/  F2FP.F16.E5M2.UNPACK_B R46, R46 ;  /* 0x0000002eff2e723e */ /* 0x000fe200020004ff */
        /* <DEDUP_REMOVED lines=13> */
[----:B------:R-:W-:Y:S02]  /*b7e0*/  F2FP.F16.E5M2.UNPACK_B R14, R14 ;  /* 0x0000000eff0e723e */ /* 0x000fe400020004ff */
[----:B------:R-:W-:-:S03]  /*b7f0*/  F2FP.F16.E5M2.UNPACK_B R15, R15 ;  /* 0x0000000fff0f723e */ /* 0x000fc600020004ff */
        /* <DEDUP_REMOVED lines=14> */
[----:B------:R-:W-:Y:S02]  /*b8e0*/  F2FP.F16.E5M2.UNPACK_B R14, R14 ;  /* 0x0000000eff0e723e */ /* 0x000fe400020004ff */
[----:B------:R-:W-:Y:S02]  /*b8f0*/  SHF.R.U32.HI R152, RZ, 0x8, R43 ;  /* 0x00000008ff987819 */ /* 0x000fe4000001162b */
[----:B------:R-:W-:Y:S02]  /*b900*/  LOP3.LUT R42, R153, 0xff, RZ, 0xc0, !PT ;  /* 0x000000ff992a7812 */ /* 0x000fe400078ec0ff */
[----:B------:R-:W-:Y:S01]  /*b910*/  SHF.R.U32.HI R116, RZ, 0x8, R117 ;  /* 0x00000008ff747819 */ /* 0x000fe20000011675 */
[----:B------:R-:W-:Y:S01]  /*b920*/  HADD2.F32 R14, -RZ, R14.H0_H0 ;  /* 0x2000000eff0e7230 */ /* 0x000fe20000004100 */
[----:B------:R-:W-:-:S02]  /*b930*/  LOP3.LUT R98, R15, 0xff00, R98, 0xf8, !PT ;  /* 0x0000ff000f627812 */ /* 0x000fc400078ef862 */
[----:B------:R-:W-:Y:S02]  /*b940*/  LOP3.LUT R112, R152, 0xff, RZ, 0xc0, !PT ;  /* 0x000000ff98707812 */ /* 0x000fe400078ec0ff */
[----:B------:R-:W-:Y:S02]  /*b950*/  F2FP.F16.E5M2.UNPACK_B R42, R42 ;  /* 0x0000002aff2a723e */ /* 0x000fe400020004ff */
[----:B------:R-:W-:Y:S01]  /*b960*/  LOP3.LUT R15, R116, 0xff, RZ, 0xc0, !PT ;  /* 0x000000ff740f7812 */ /* 0x000fe200078ec0ff */
[----:B--2---:R-:W-:Y:S01]  /*b970*/  FADD R151, R151, R155 ;  /* 0x0000009b97977221 */ /* 0x004fe20000000000 */
[----:B------:R-:W-:Y:S01]  /*b980*/  F2FP.F16.E5M2.UNPACK_B R112, R112 ;  /* 0x00000070ff70723e */ /* 0x000fe200020004ff */
[----:B------:R-:W-:Y:S01]  /*b990*/  HADD2.F32 R155, -RZ, R42.H0_H0 ;  /* 0x2000002aff9b7230 */ /* 0x000fe20000004100 */
[----:B------:R-:W-:Y:S01]  /*b9a0*/  F2FP.F16.E5M2.UNPACK_B R15, R15 ;  /* 0x0000000fff0f723e */ /* 0x000fe200020004ff */
        /* <DEDUP_REMOVED lines=15> */
[----:B------:R-:W-:Y:S02]  /*baa0*/  F2FP.F16.E5M2.UNPACK_B R116, R116 ;  /* 0x00000074ff74723e */ /* 0x000fe400020004ff */
[----:B------:R-:W-:-:S02]  /*bab0*/  LOP3.LUT R152, R15, 0xff00, R152, 0xf8, !PT ;  /* 0x0000ff000f987812 */ /* 0x000fc400078ef898 */
[----:B------:R-:W-:Y:S01]  /*bac0*/  LOP3.LUT R15, R43, 0xff, RZ, 0xc0, !PT ;  /* 0x000000ff2b0f7812 */ /* 0x000fe200078ec0ff */
[----:B------:R-:W-:Y:S01]  /*bad0*/  HADD2.F32 R117, -RZ, R116.H0_H0 ;  /* 0x20000074ff757230 */ /* 0x000fe20000004100 */
[----:B------:R-:W-:Y:S02]  /*bae0*/  F2FP.F16.E5M2.UNPACK_B R14, R14 ;  /* 0x0000000eff0e723e */ /* 0x000fe400020004ff */
[C---:B------:R-:W-:Y:S02]  /*baf0*/  LOP3.LUT R43, R74.reuse, 0xff, RZ, 0xc0, !PT ;  /* 0x000000ff4a2b7812 */ /* 0x040fe400078ec0ff */
[----:B------:R-:W-:Y:S01]  /*bb00*/  F2FP.F16.E5M2.UNPACK_B R15, R15 ;  /* 0x0000000fff0f723e */ /* 0x000fe200020004ff */
[----:B------:R-:W-:Y:S01]  /*bb10*/  HADD2.F32 R14, -RZ, R14.H0_H0 ;  /* 0x2000000eff0e7230 */ /* 0x000fe20000004100 */
[----:B------:R-:W-:Y:S01]  /*bb20*/  F2FP.F16.E5M2.UNPACK_B R43, R43 ;  /* 0x0000002bff2b723e */ /* 0x000fe200020004ff */
        /* <DEDUP_REMOVED lines=18> */
[----:B------:R-:W-:Y:S02]  /*bc50*/  F2FP.F16.E5M2.UNPACK_B R43, R43 ;  /* 0x0000002bff2b723e */ /* 0x000fe400020004ff */
[----:B------:R-:W-:-:S04]  /*bc60*/  LOP3.LUT R74, R74, 0xff, RZ, 0xc0, !PT ;  /* 0x000000ff4a4a7812 */ /* 0x000fc800078ec0ff */
[----:B------:R-:W-:Y:S01]  /*bc70*/  F2FP.F16.E5M2.UNPACK_B R153, R74 ;  /* 0x0000004aff99723e */ /* 0x000fe200020004ff */
[----:B------:R-:W-:Y:S01]  /*bc80*/  HADD2.F32 R74, -RZ, R43.H0_H0 ;  /* 0x2000002bff4a7230 */ /* 0x000fe20000004100 */
[----:B------:R-:W-:-:S04]  /*bc90*/  F2FP.F16.E5M2.UNPACK_B R14, R14 ;  /* 0x0000000eff0e723e */ /* 0x000fc800020004ff */
[----:B------:R-:W-:Y:S01]  /*bca0*/  FFMA R43, R74, UR13, R99 ;  /* 0x0000000d4a2b7c23 */ /* 0x000fe20008000063 */
[--C-:B------:R-:W-:Y:S02]  /*bcb0*/  SHF.R.U32.HI R74, RZ, 0x8, R75.reuse ;  /* 0x00000008ff4a7819 */ /* 0x100fe4000001164b */
[--C-:B------:R-:W-:Y:S01]  /*bcc0*/  LOP3.LUT R99, R152, 0xff0000, R75.reuse, 0xf8, !PT ;  /* 0x00ff000098637812 */ /* 0x100fe200078ef84b */
[----:B------:R-:W-:Y:S01]  /*bcd0*/  HADD2.F32 R14, -RZ, R14.H0_H0 ;  /* 0x2000000eff0e7230 */ /* 0x000fe20000004100 */
[----:B------:R-:W-:Y:S02]  /*bce0*/  SHF.R.U32.HI R75, RZ, 0x10, R75 ;  /* 0x00000010ff4b7819 */ /* 0x000fe4000001164b */
[----:B------:R-:W-:Y:S01]  /*bcf0*/  LOP3.LUT R74, R74, 0xff, RZ, 0xc0, !PT ;  /* 0x000000ff4a4a7812 */ /* 0x000fe200078ec0ff */
[----:B------:R-:W-:Y:S01]  /*bd00*/  HADD2.F32 R153, -RZ, R153.H0_H0 ;  /* 0x20000099ff997230 */ /* 0x000fe20000004100 */
[----:B------:R-:W-:Y:S02]  /*bd10*/  F2FP.F16.E5M2.UNPACK_B R164, R164 ;  /* 0x000000a4ffa4723e */ /* 0x000fe400020004ff */
[----:B------:R-:W-:-:S02]  /*bd20*/  LOP3.LUT R75, R75, 0xff, RZ, 0xc0, !PT ;  /* 0x000000ff4b4b7812 */ /* 0x000fc400078ec0ff */
[----:B------:R-:W-:Y:S01]  /*bd30*/  F2FP.F16.E5M2.UNPACK_B R74, R74 ;  /* 0x0000004aff4a723e */ /* 0x000fe200020004ff */
[----:B------:R-:W-:Y:S01]  /*bd40*/  FFMA R14, R14, UR13, R47 ;  /* 0x0000000d0e0e7c23 */ /* 0x000fe2000800002f */
[----:B------:R-:W-:Y:S01]  /*bd50*/  F2FP.F16.E5M2.UNPACK_B R165, R165 ;  /* 0x000000a5ffa5723e */ /* 0x000fe200020004ff */
[----:B------:R-:W-:Y:S02]  /*bd60*/  HADD2.F32 R155, -RZ, R164.H0_H0 ;  /* 0x200000a4ff9b7230 */ /* 0x000fe40000004100 */
[----:B------:R-:W-:Y:S01]  /*bd70*/  FFMA R47, R153, UR13, R112 ;  /* 0x0000000d992f7c23 */ /* 0x000fe20008000070 */
[----:B------:R-:W-:Y:S02]  /*bd80*/  LOP3.LUT R152, R63, 0xff, RZ, 0xc0, !PT ;  /* 0x000000ff3f987812 */ /* 0x000fe400078ec0ff */
[----:B------:R-:W-:Y:S01]  /*bd90*/  F2FP.F16.E5M2.UNPACK_B R112, R75 ;  /* 0x0000004bff70723e */ /* 0x000fe200020004ff */
[----:B------:R-:W-:Y:S01]  /*bda0*/  HADD2.F32 R75, -RZ, R74.H0_H0 ;  /* 0x2000004aff4b7230 */ /* 0x000fe20000004100 */
[----:B------:R-:W-:Y:S01]  /*bdb0*/  F2FP.F16.E5M2.UNPACK_B R74, R152 ;  /* 0x00000098ff4a723e */ /* 0x000fe200020004ff */
        /* <DEDUP_REMOVED lines=15> */
[----:B------:R-:W-:Y:S02]  /*beb0*/  F2FP.F16.E5M2.UNPACK_B R115, R42 ;  /* 0x0000002aff73723e */ /* 0x000fe400020004ff */
[----:B------:R-:W-:-:S02]  /*bec0*/  F2FP.F16.E5M2.UNPACK_B R117, R113 ;  /* 0x00000071ff75723e */ /* 0x000fc400020004ff */
        /* <DEDUP_REMOVED lines=9> */
[----:B------:R-:W-:Y:S02]  /*bf60*/  F2FP.F16.E5M2.UNPACK_B R62, R62 ;  /* 0x0000003eff3e723e */ /* 0x000fe400020004ff */
[----:B------:R-:W-:Y:S02]  /*bf70*/  LOP3.LUT R113, R113, 0xff, RZ, 0xc0, !PT ;  /* 0x000000ff71717812 */ /* 0x000fe400078ec0ff */
[----:B------:R-:W-:Y:S01]  /*bf80*/  LOP3.LUT R86, R86, 0xff000000, R87, 0xf8, !PT ;  /* 0xff00000056567812 */ /* 0x000fe200078ef857 */
[----:B------:R-:W-:Y:S01]  /*bf90*/  HADD2.F32 R115, -RZ, R62.H0_H0 ;  /* 0x2000003eff737230 */ /* 0x000fe20000004100 */
[----:B------:R-:W-:-:S02]  /*bfa0*/  LOP3.LUT R87, R87, 0xff, RZ, 0xc0, !PT ;  /* 0x000000ff57577812 */ /* 0x000fc400078ec0ff */
[----:B------:R-:W-:Y:S02]  /*bfb0*/  F2FP.F16.E5M2.UNPACK_B R113, R113 ;  /* 0x00000071ff71723e */ /* 0x000fe400020004ff */
[----:B------:R-:W-:Y:S01]  /*bfc0*/  FFMA R116, R115, UR13, R116 ;  /* 0x0000000d73747c23 */ /* 0x000fe20008000074 */
[----:B------:R-:W-:Y:S02]  /*bfd0*/  F2FP.F16.E5M2.UNPACK_B R115, R87 ;  /* 0x00000057ff73723e */ /* 0x000fe400020004ff */
[----:B------:R-:W-:Y:S01]  /*bfe0*/  HADD2.F32 R87, -RZ, R113.H0_H0 ;  /* 0x20000071ff577230 */ /* 0x000fe20000004100 */
[----:B------:R-:W-:Y:S02]  /*bff0*/  LOP3.LUT R62, R99, 0xff000000, R156, 0xf8, !PT ;  /* 0xff000000633e7812 */ /* 0x000fe400078ef89c */
[----:B------:R-:W-:Y:S02]  /*c000*/  LOP3.LUT R99, R110, 0xff, RZ, 0xc0, !PT ;  /* 0x000000ff6e637812 */ /* 0x000fe400078ec0ff */
[----:B------:R-:W-:Y:S01]  /*c010*/  FFMA R87, R87, UR13, R14 ;  /* 0x0000000d57577c23 */ /* 0x000fe2000800000e */
[----:B------:R-:W-:Y:S01]  /*c020*/  HADD2.F32 R14, -RZ, R115.H0_H0 ;  /* 0x20000073ff0e7230 */ /* 0x000fe20000004100 */
[----:B------:R-:W-:Y:S01]  /*c030*/  F2FP.F16.E5M2.UNPACK_B R99, R99 ;  /* 0x00000063ff63723e */ /* 0x000fe200020004ff */
        /* <DEDUP_REMOVED lines=10> */
[----:B------:R-:W-:Y:S02]  /*c0e0*/  F2FP.F16.E5M2.UNPACK_B R117, R113 ;  /* 0x00000071ff75723e */ /* 0x000fe400020004ff */
[----:B------:R-:W-:Y:S02]  /*c0f0*/  F2FP.F16.E5M2.UNPACK_B R99, R115 ;  /* 0x00000073ff63723e */ /* 0x000fe400020004ff */
[C-C-:B------:R-:W-:Y:S02]  /*c100*/  SHF.R.U64 R113, R110.reuse, 0x8, R111.reuse ;  /* 0x000000086e717819 */ /* 0x140fe4000000126f */
[----:B------:R-:W-:Y:S02]  /*c110*/  SHF.R.U64 R115, R110, 0x10, R111 ;  /* 0x000000106e737819 */ /* 0x000fe4000000126f */
[----:B------:R-:W-:Y:S02]  /*c120*/  F2FP.F16.E5M2.UNPACK_B R156, R156 ;  /* 0x0000009cff9c723e */ /* 0x000fe400020004ff */
[----:B------:R-:W-:Y:S01]  /*c130*/  LOP3.LUT R113, R113, 0xff, RZ, 0xc0, !PT ;  /* 0x000000ff71717812 */ /* 0x000fe200078ec0ff */
[----:B------:R-:W-:Y:S01]  /*c140*/  FFMA R63, R152, UR13, R63 ;  /* 0x0000000d983f7c23 */ /* 0x000fe2000800003f */
[----:B------:R-:W-:Y:S01]  /*c150*/  LOP3.LUT R115, R115, 0xff, RZ, 0xc0, !PT ;  /* 0x000000ff73737812 */ /* 0x000fe200078ec0ff */
[----:B------:R-:W-:Y:S01]  /*c160*/  HADD2.F32 R152, -RZ, R117.H0_H0 ;  /* 0x20000075ff987230 */ /* 0x000fe20000004100 */
[----:B------:R-:W-:Y:S01]  /*c170*/  F2FP.F16.E5M2.UNPACK_B R113, R113 ;  /* 0x00000071ff71723e */ /* 0x000fe200020004ff */
[----:B------:R-:W-:Y:S01]  /*c180*/  HADD2.F32 R156, -RZ, R156.H0_H0 ;  /* 0x2000009cff9c7230 */ /* 0x000fe20000004100 */
[----:B------:R-:W-:Y:S01]  /*c190*/  F2FP.F16.E5M2.UNPACK_B R115, R115 ;  /* 0x00000073ff73723e */ /* 0x000fe200020004ff */
        /* <DEDUP_REMOVED lines=11> */
[----:B------:R-:W-:Y:S02]  /*c250*/  F2FP.F16.E5M2.UNPACK_B R115, R113 ;  /* 0x00000071ff73723e */ /* 0x000fe400020004ff */
[----:B------:R-:W-:Y:S02]  /*c260*/  LOP3.LUT R43, R43, 0xff, RZ, 0xc0, !PT ;  /* 0x000000ff2b2b7812 */ /* 0x000fe400078ec0ff */
[----:B------:R-:W-:Y:S02]  /*c270*/  SHF.R.U32.HI R113, RZ, 0x10, R111 ;  /* 0x00000010ff717819 */ /* 0x000fe4000001166f */
[----:B------:R-:W-:Y:S02]  /*c280*/  F2FP.F16.E5M2.UNPACK_B R43, R43 ;  /* 0x0000002bff2b723e */ /* 0x000fe400020004ff */
[----:B------:R-:W-:-:S03]  /*c290*/  LOP3.LUT R117, R113, 0xff, RZ, 0xc0, !PT ;  /* 0x000000ff71757812 */ /* 0x000fc600078ec0ff */
[----:B------:R-:W-:Y:S01]  /*c2a0*/  HADD2.F32 R152, -RZ, R43.H0_H0 ;  /* 0x2000002bff987230 */ /* 0x000fe20000004100 */
[----:B------:R-:W-:Y:S01]  /*c2b0*/  F2FP.F16.E5M2.UNPACK_B R117, R117 ;  /* 0x00000075ff75723e */ /* 0x000fe200020004ff */
[----:B------:R-:W-:Y:S01]  /*c2c0*/  HADD2.F32 R156, -RZ, R115.H0_H0 ;  /* 0x20000073ff9c7230 */ /* 0x000fe20000004100 */
[----:B------:R-:W-:Y:S02]  /*c2d0*/  LOP3.LUT R146, R146, R147, RZ, 0xfc, !PT ;  /* 0x0000009392927212 */ /* 0x000fe400078efcff */
[----:B------:R-:W-:Y:S01]  /*c2e0*/  F2FP.F16.E5M2.UNPACK_B R115, R14 ;  /* 0x0000000eff73723e */ /* 0x000fe200020004ff */
[----:B------:R-:W-:Y:S02]  /*c2f0*/  HADD2.F32 R147, -RZ, R117.H0_H0 ;  /* 0x20000075ff937230 */ /* 0x000fe40000004100 */
[----:B------:R-:W-:Y:S01]  /*c300*/  FFMA R117, R152, UR13, R47 ;  /* 0x0000000d98757c23 */ /* 0x000fe2000800002f */
[----:B------:R-:W-:Y:S02]  /*c310*/  LOP3.LUT R43, R44, 0xff, RZ, 0xc0, !PT ;  /* 0x000000ff2c2b7812 */ /* 0x000fe400078ec0ff */
[----:B------:R-:W-:Y:S01]  /*c320*/  LOP3.LUT R47, R45, 0xff, RZ, 0xc0, !PT ;  /* 0x000000ff2d2f7812 */ /* 0x000fe200078ec0ff */
[----:B------:R-:W-:Y:S01]  /*c330*/  HADD2.F32 R153, -RZ, R115.H0_H0 ;  /* 0x20000073ff997230 */ /* 0x000fe20000004100 */
[----:B------:R-:W-:-:S02]  /*c340*/  F2FP.F16.E5M2.UNPACK_B R14, R43 ;  /* 0x0000002bff0e723e */ /* 0x000fc400020004ff */
[----:B------:R-:W-:Y:S01]  /*c350*/  F2FP.F16.E5M2.UNPACK_B R115, R47 ;  /* 0x0000002fff73723e */ /* 0x000fe200020004ff */
        /* <DEDUP_REMOVED lines=9> */
[----:B------:R-:W-:Y:S02]  /*c3f0*/  F2FP.F16.E5M2.UNPACK_B R47, R43 ;  /* 0x0000002bff2f723e */ /* 0x000fe400020004ff */
[----:B------:R-:W-:Y:S01]  /*c400*/  LOP3.LUT R14, R14, 0xff, RZ, 0xc0, !PT ;  /* 0x000000ff0e0e7812 */ /* 0x000fe200078ec0ff */
[----:B------:R-:W-:Y:S01]  /*c410*/  FFMA R43, R153, UR13, R112 ;  /* 0x0000000d992b7c23 */ /* 0x000fe20008000070 */
[----:B------:R-:W-:Y:S01]  /*c420*/  LOP3.LUT R75, R75, 0xff, RZ, 0xc0, !PT ;  /* 0x000000ff4b4b7812 */ /* 0x000fe200078ec0ff */
[----:B------:R-:W-:Y:S01]  /*c430*/  HADD2.F32 R112, -RZ, R47.H0_H0 ;  /* 0x2000002fff707230 */ /* 0x000fe20000004100 */
[----:B------:R-:W-:Y:S02]  /*c440*/  F2FP.F16.E5M2.UNPACK_B R47, R14 ;  /* 0x0000000eff2f723e */ /* 0x000fe400020004ff */
[----:B------:R-:W-:Y:S02]  /*c450*/  F2FP.F16.E5M2.UNPACK_B R14, R75 ;  /* 0x0000004bff0e723e */ /* 0x000fe400020004ff */
[----:B------:R-:W-:Y:S01]  /*c460*/  SHF.R.U32.HI R75, RZ, 0x8, R45 ;  /* 0x00000008ff4b7819 */ /* 0x000fe2000001162d */
[----:B------:R-:W-:-:S03]  /*c470*/  FFMA R63, R112, UR13, R99 ;  /* 0x0000000d703f7c23 */ /* 0x000fc60008000063 */
[----:B------:R-:W-:Y:S01]  /*c480*/  LOP3.LUT R75, R75, 0xff, RZ, 0xc0, !PT ;  /* 0x000000ff4b4b7812 */ /* 0x000fe200078ec0ff */
[----:B------:R-:W-:-:S03]  /*c490*/  HADD2.F32 R112, -RZ, R47.H0_H0 ;  /* 0x2000002fff707230 */ /* 0x000fc60000004100 */
[----:B------:R-:W-:Y:S02]  /*c4a0*/  F2FP.F16.E5M2.UNPACK_B R75, R75 ;  /* 0x0000004bff4b723e */ /* 0x000fe400020004ff */
        /* <DEDUP_REMOVED lines=8> */
[----:B------:R-:W-:Y:S02]  /*c530*/  F2FP.F16.E5M2.UNPACK_B R99, R99 ;  /* 0x00000063ff63723e */ /* 0x000fe400020004ff */
        /* <DEDUP_REMOVED lines=29> */
[----:B------:R-:W-:Y:S02]  /*c710*/  F2FP.F16.E5M2.UNPACK_B R45, R45 ;  /* 0x0000002dff2d723e */ /* 0x000fe400020004ff */
[----:B------:R-:W-:-:S02]  /*c720*/  F2FP.F16.E5M2.UNPACK_B R147, R117 ;  /* 0x00000075ff93723e */ /* 0x000fc400020004ff */
[----:B------:R-:W-:Y:S01]  /*c730*/  SHF.R.U32.HI R117, RZ, 0x8, R152 ;  /* 0x00000008ff757819 */ /* 0x000fe20000011698 */
[----:B------:R-:W-:Y:S01]  /*c740*/  HADD2.F32 R152, -RZ, R45.H0_H0 ;  /* 0x2000002dff987230 */ /* 0x000fe20000004100 */
[----:B------:R-:W-:Y:S02]  /*c750*/  F2FP.F16.E5M2.UNPACK_B R113, R113 ;  /* 0x00000071ff71723e */ /* 0x000fe400020004ff */
[----:B------:R-:W-:Y:S02]  /*c760*/  F2FP.F16.E5M2.UNPACK_B R117, R117 ;  /* 0x00000075ff75723e */ /* 0x000fe400020004ff */
        /* <DEDUP_REMOVED lines=16> */
[----:B------:R-:W-:-:S02]  /*c870*/  F2FP.F16.E5M2.UNPACK_B R40, R40 ;  /* 0x00000028ff28723e */ /* 0x000fc400020004ff */
[----:B------:R-:W-:Y:S02]  /*c880*/  LOP3.LUT R113, R113, 0xff, RZ, 0xc0, !PT ;  /* 0x000000ff71717812 */ /* 0x000fe400078ec0ff */
[----:B------:R-:W-:Y:S01]  /*c890*/  LOP3.LUT R117, R117, 0xff, RZ, 0xc0, !PT ;  /* 0x000000ff75757812 */ /* 0x000fe200078ec0ff */
[----:B------:R-:W-:Y:S01]  /*c8a0*/  HADD2.F32 R40, -RZ, R40.H0_H0 ;  /* 0x20000028ff287230 */ /* 0x000fe20000004100 */
[----:B------:R-:W-:Y:S02]  /*c8b0*/  F2FP.F16.E5M2.UNPACK_B R115, R113 ;  /* 0x00000071ff73723e */ /* 0x000fe400020004ff */
[----:B------:R-:W-:Y:S02]  /*c8c0*/  F2FP.F16.E5M2.UNPACK_B R113, R117 ;  /* 0x00000075ff71723e */ /* 0x000fe400020004ff */
[----:B------:R-:W-:Y:S01]  /*c8d0*/  SHF.R.U32.HI R117, RZ, 0x10, R41 ;  /* 0x00000010ff757819 */ /* 0x000fe20000011629 */
[----:B------:R-:W-:Y:S01]  /*c8e0*/  FFMA R40, R40, UR13, R47 ;  /* 0x0000000d28287c23 */ /* 0x000fe2000800002f */
[----:B------:R-:W-:Y:S01]  /*c8f0*/  HADD2.F32 R115, -RZ, R115.H0_H0 ;  /* 0x20000073ff737230 */ /* 0x000fe20000004100 */
[----:B------:R-:W-:-:S02]  /*c900*/  LOP3.LUT R47, R118, 0xff, RZ, 0xc0, !PT ;  /* 0x000000ff762f7812 */ /* 0x000fc400078ec0ff */
[----:B------:R-:W-:Y:S02]  /*c910*/  LOP3.LUT R117, R117, 0xff, RZ, 0xc0, !PT ;  /* 0x000000ff75757812 */ /* 0x000fe400078ec0ff */
[----:B------:R-:W-:Y:S01]  /*c920*/  LOP3.LUT R111, R111, 0xff0000, R152, 0xf8, !PT ;  /* 0x00ff00006f6f7812 */ /* 0x000fe200078ef898 */
[----:B------:R-:W-:Y:S01]  /*c930*/  HADD2.F32 R152, -RZ, R113.H0_H0 ;  /* 0x20000071ff987230 */ /* 0x000fe20000004100 */
[----:B------:R-:W-:Y:S01]  /*c940*/  F2FP.F16.E5M2.UNPACK_B R117, R117 ;  /* 0x00000075ff75723e */ /* 0x000fe200020004ff */
[----:B------:R-:W-:Y:S01]  /*c950*/  FFMA R14, R115, UR13, R14 ;  /* 0x0000000d730e7c23 */ /* 0x000fe2000800000e */
[----:B------:R-:W-:Y:S02]  /*c960*/  F2FP.F16.E5M2.UNPACK_B R47, R47 ;  /* 0x0000002fff2f723e */ /* 0x000fe400020004ff */
[----:B------:R-:W-:Y:S02]  /*c970*/  SHF.R.U64 R115, R118, 0x8, R119 ;  /* 0x0000000876737819 */ /* 0x000fe40000001277 */
[----:B------:R-:W-:Y:S01]  /*c980*/  LOP3.LUT R112, R112, 0xff0000, R41, 0xf8, !PT ;  /* 0x00ff000070707812 */ /* 0x000fe200078ef829 */
[----:B------:R-:W-:Y:S01]  /*c990*/  FFMA R43, R156, UR13, R43 ;  /* 0x0000000d9c2b7c23 */ /* 0x000fe2000800002b */
[----:B------:R-:W-:Y:S01]  /*c9a0*/  LOP3.LUT R41, R119, 0xff, RZ, 0xc0, !PT ;  /* 0x000000ff77297812 */ /* 0x000fe200078ec0ff */
[----:B------:R-:W-:Y:S01]  /*c9b0*/  FFMA R15, R152, UR13, R15 ;  /* 0x0000000d980f7c23 */ /* 0x000fe2000800000f */
[----:B------:R-:W-:-:S02]  /*c9c0*/  HADD2.F32 R152, -RZ, R117.H0_H0 ;  /* 0x20000075ff987230 */ /* 0x000fc40000004100 */
[----:B------:R-:W-:Y:S01]  /*c9d0*/  HADD2.F32 R156, -RZ, R47.H0_H0 ;  /* 0x2000002fff9c7230 */ /* 0x000fe20000004100 */
[----:B------:R-:W-:Y:S01]  /*c9e0*/  F2FP.F16.E5M2.UNPACK_B R41, R41 ;  /* 0x00000029ff29723e */ /* 0x000fe200020004ff */
[----:B------:R-:W-:Y:S02]  /*c9f0*/  IMAD.SHL.U32 R47, R115, 0x1000000, RZ ;  /* 0x01000000732f7824 */ /* 0x000fe400078e00ff */
[----:B------:R-:W-:-:S03]  /*ca00*/  FFMA R113, R152, UR13, R75 ;  /* 0x0000000d98717c23 */ /* 0x000fc6000800004b */
[----:B------:R-:W-:Y:S01]  /*ca10*/  LOP3.LUT R75, R110, R47, RZ, 0xfc, !PT ;  /* 0x0000002f6e4b7212 */ /* 0x000fe200078efcff */
[----:B------:R-:W-:Y:S01]  /*ca20*/  HADD2.F32 R47, -RZ, R41.H0_H0 ;  /* 0x20000029ff2f7230 */ /* 0x000fe20000004100 */
[----:B------:R-:W-:Y:S01]  /*ca30*/  LOP3.LUT R41, R115, 0xff, RZ, 0xc0, !PT ;  /* 0x000000ff73297812 */ /* 0x000fe200078ec0ff */
[----:B------:R-:W-:-:S03]  /*ca40*/  HADD2.F32 R147, -RZ, R147.H0_H0 ;  /* 0x20000093ff937230 */ /* 0x000fc60000004100 */
[----:B------:R-:W-:Y:S02]  /*ca50*/  F2FP.F16.E5M2.UNPACK_B R110, R41 ;  /* 0x00000029ff6e723e */ /* 0x000fe400020004ff */
[C-C-:B------:R-:W-:Y:S02]  /*ca60*/  SHF.R.U64 R41, R118.reuse, 0x10, R119.reuse ;  /* 0x0000001076297819 */ /* 0x140fe40000001277 */
[--C-:B------:R-:W-:Y:S01]  /*ca70*/  SHF.R.U32.HI R115, RZ, 0x18, R119.reuse ;  /* 0x00000018ff737819 */ /* 0x100fe20000011677 */
[----:B------:R-:W-:Y:S02]  /*ca80*/  FFMA R116, R147, UR13, R116 ;  /* 0x0000000d93747c23 */ /* 0x000fe40008000074 */
[----:B------:R-:W-:Y:S01]  /*ca90*/  IMAD.SHL.U32 R152, R41, 0x1000000, RZ ;  /* 0x0100000029987824 */ /* 0x000fe200078e00ff */
[----:B------:R-:W-:Y:S02]  /*caa0*/  F2FP.F16.E5M2.UNPACK_B R115, R115 ;  /* 0x00000073ff73723e */ /* 0x000fe400020004ff */
[----:B------:R-:W-:Y:S01]  /*cab0*/  SHF.R.U64 R117, R118, 0x18, R119 ;  /* 0x0000001876757819 */ /* 0x000fe20000001277 */
[----:B------:R-:W-:Y:S01]  /*cac0*/  FFMA R116, R47, UR13, R116 ;  /* 0x0000000d2f747c23 */ /* 0x000fe20008000074 */
[----:B------:R-:W-:-:S02]  /*cad0*/  LOP3.LUT R41, R41, 0xff, RZ, 0xc0, !PT ;  /* 0x000000ff29297812 */ /* 0x000fc400078ec0ff */
[----:B------:R-:W-:Y:S01]  /*cae0*/  LOP3.LUT R47, R87, R152, RZ, 0xfc, !PT ;  /* 0x00000098572f7212 */ /* 0x000fe200078efcff */
[----:B------:R-:W-:Y:S01]  /*caf0*/  HADD2.F32 R152, -RZ, R115.H0_H0 ;  /* 0x20000073ff987230 */ /* 0x000fe20000004100 */
[----:B------:R-:W-:Y:S01]  /*cb00*/  F2FP.F16.E5M2.UNPACK_B R87, R41 ;  /* 0x00000029ff57723e */ /* 0x000fe200020004ff */
        /* <DEDUP_REMOVED lines=10> */
[----:B------:R-:W-:Y:S02]  /*cbb0*/  F2FP.F16.E5M2.UNPACK_B R99, R63 ;  /* 0x0000003fff63723e */ /* 0x000fe400020004ff */
[----:B------:R-:W-:Y:S02]  /*cbc0*/  LOP3.LUT R87, R111, R118, RZ, 0xfc, !PT ;  /* 0x000000766f577212 */ /* 0x000fe400078efcff */
[----:B------:R-:W-:Y:S02]  /*cbd0*/  LOP3.LUT R111, R115, 0xff, RZ, 0xc0, !PT ;  /* 0x000000ff736f7812 */ /* 0x000fe400078ec0ff */
[----:B------:R-:W-:Y:S01]  /*cbe0*/  SHF.R.U32.HI R63, RZ, 0x10, R119 ;  /* 0x00000010ff3f7819 */ /* 0x000fe20000011677 */
[----:B------:R-:W-:Y:S01]  /*cbf0*/  HADD2.F32 R99, -RZ, R99.H0_H0 ;  /* 0x20000063ff637230 */ /* 0x000fe20000004100 */
[----:B------:R-:W-:-:S02]  /*cc00*/  F2FP.F16.E5M2.UNPACK_B R111, R111 ;  /* 0x0000006fff6f723e */ /* 0x000fc400020004ff */
[----:B------:R-:W-:Y:S02]  /*cc10*/  LOP3.LUT R115, R63, 0xff, RZ, 0xc0, !PT ;  /* 0x000000ff3f737812 */ /* 0x000fe400078ec0ff */
[----:B------:R-:W-:Y:S01]  /*cc20*/  FFMA R152, R99, UR13, R14 ;  /* 0x0000000d63987c23 */ /* 0x000fe2000800000e */
[----:B------:R-:W-:Y:S01]  /*cc30*/  VIADD R14, R17, 0x6 ;  /* 0x00000006110e7836 */ /* 0x000fe20000000000 */
[----:B------:R-:W-:Y:S01]  /*cc40*/  F2FP.F16.E5M2.UNPACK_B R115, R115 ;  /* 0x00000073ff73723e */ /* 0x000fe200020004ff */
        /* <DEDUP_REMOVED lines=42> */
[----:B------:R-:W-:-:S02]  /*cef0*/  F2FP.F16.E5M2.UNPACK_B R19, R44 ;  /* 0x0000002cff13723e */ /* 0x000fc400020004ff */
[----:B------:R-:W-:Y:S02]  /*cf00*/  F2FP.F16.E5M2.UNPACK_B R45, R45 ;  /* 0x0000002dff2d723e */ /* 0x000fe400020004ff */
        /* <DEDUP_REMOVED lines=11> */
[----:B------:R-:W-:Y:S01]  /*cfc0*/  F2FP.F16.E5M2.UNPACK_B R44, R44 ;  /* 0x0000002cff2c723e */ /* 0x000fe200020004ff */
[----:B------:R-:W-:Y:S01]  /*cfd0*/  FADD R151, R148, R113 ;  /* 0x0000007194977221 */ /* 0x000fe20000000000 */
[----:B-1----:R-:W-:Y:S02]  /*cfe0*/  F2FP.F16.E5M2.UNPACK_B R15, R110 ;  /* 0x0000006eff0f723e */ /* 0x002fe400020004ff */
        /* <DEDUP_REMOVED lines=19> */
[----:B------:R-:W-:Y:S02]  /*d120*/  F2FP.F16.E5M2.UNPACK_B R15, R112 ;  /* 0x00000070ff0f723e */ /* 0x000fe400020004ff */
[----:B------:R-:W-:-:S02]  /*d130*/  F2FP.F16.E5M2.UNPACK_B R14, R14 ;  /* 0x0000000eff0e723e */ /* 0x000fc400020004ff */
[----:B------:R-:W-:Y:S01]  /*d140*/  SHF.R.U32.HI R115, RZ, 0x8, R115 ;  /* 0x00000008ff737819 */ /* 0x000fe20000011673 */
[----:B------:R-:W-:Y:S01]  /*d150*/  HADD2.F32 R15, -RZ, R15.H0_H0 ;  /* 0x2000000fff0f7230 */ /* 0x000fe20000004100 */
[----:B------:R-:W-:Y:S01]  /*d160*/  F2FP.F16.E5M2.UNPACK_B R111, R111 ;  /* 0x0000006fff6f723e */ /* 0x000fe200020004ff */
[----:B--2---:R-:W-:Y:S01]  /*d170*/  FADD R152, R149, R116 ;  /* 0x0000007495987221 */ /* 0x004fe20000000000 */
[----:B------:R-:W-:Y:S01]  /*d180*/  F2FP.F16.E5M2.UNPACK_B R115, R115 ;  /* 0x00000073ff73723e */ /* 0x000fe200020004ff */
        /* <DEDUP_REMOVED lines=20> */
[----:B------:R-:W-:Y:S02]  /*d2d0*/  F2FP.F16.E5M2.UNPACK_B R15, R15 ;  /* 0x0000000fff0f723e */ /* 0x000fe400020004ff */
[----:B------:R-:W-:Y:S02]  /*d2e0*/  LOP3.LUT R114, R118, 0xff, RZ, 0xc0, !PT ;  /* 0x000000ff76727812 */ /* 0x000fe400078ec0ff */
[----:B------:R-:W-:Y:S01]  /*d2f0*/  F2FP.F16.E5M2.UNPACK_B R48, R48 ;  /* 0x00000030ff30723e */ /* 0x000fe200020004ff */
[----:B------:R-:W-:Y:S01]  /*d300*/  HADD2.F32 R15, -RZ, R15.H0_H0 ;  /* 0x2000000fff0f7230 */ /* 0x000fe20000004100 */
[----:B------:R-:W-:-:S02]  /*d310*/  F2FP.F16.E5M2.UNPACK_B R114, R114 ;  /* 0x00000072ff72723e */ /* 0x000fc400020004ff */
[----:B------:R-:W-:Y:S01]  /*d320*/  F2FP.F16.E5M2.UNPACK_B R14, R14 ;  /* 0x0000000eff0e723e */ /* 0x000fe200020004ff */
        /* <DEDUP_REMOVED lines=18> */
[----:B------:R-:W-:Y:S02]  /*d450*/  F2FP.F16.E5M2.UNPACK_B R14, R14 ;  /* 0x0000000eff0e723e */ /* 0x000fe400020004ff */
[----:B------:R-:W-:Y:S02]  /*d460*/  SHF.R.U32.HI R61, RZ, 0x10, R61 ;  /* 0x00000010ff3d7819 */ /* 0x000fe4000001163d */
[----:B------:R-:W-:Y:S01]  /*d470*/  LOP3.LUT R49, R49, 0xff, RZ, 0xc0, !PT ;  /* 0x000000ff31317812 */ /* 0x000fe200078ec0ff */
[----:B------:R-:W-:Y:S01]  /*d480*/  HADD2.F32 R14, -RZ, R14.H0_H0 ;  /* 0x2000000eff0e7230 */ /* 0x000fe20000004100 */
[----:B------:R-:W-:-:S02]  /*d490*/  F2FP.F16.E5M2.UNPACK_B R15, R15 ;  /* 0x0000000fff0f723e */ /* 0x000fc400020004ff */
[----:B------:R-:W-:Y:S02]  /*d4a0*/  LOP3.LUT R61, R61, 0xff, RZ, 0xc0, !PT ;  /* 0x000000ff3d3d7812 */ /* 0x000fe400078ec0ff */
[----:B------:R-:W-:Y:S01]  /*d4b0*/  F2FP.F16.E5M2.UNPACK_B R49, R49 ;  /* 0x00000031ff31723e */ /* 0x000fe200020004ff */
[----:B------:R-:W-:Y:S01]  /*d4c0*/  HADD2.F32 R15, -RZ, R15.H0_H0 ;  /* 0x2000000fff0f7230 */ /* 0x000fe20000004100 */
[----:B------:R-:W-:Y:S01]  /*d4d0*/  F2FP.F16.E5M2.UNPACK_B R61, R61 ;  /* 0x0000003dff3d723e */ /* 0x000fe200020004ff */
        /* <DEDUP_REMOVED lines=9> */
[----:B------:R-:W-:Y:S02]  /*d570*/  F2FP.F16.E5M2.UNPACK_B R14, R14 ;  /* 0x0000000eff0e723e */ /* 0x000fe400020004ff */
[----:B------:R-:W-:Y:S02]  /*d580*/  F2FP.F16.E5M2.UNPACK_B R61, R45 ;  /* 0x0000002dff3d723e */ /* 0x000fe400020004ff */
[----:B------:R-:W-:Y:S01]  /*d590*/  F2FP.F16.E5M2.UNPACK_B R45, R15 ;  /* 0x0000000fff2d723e */ /* 0x000fe200020004ff */
        /* <DEDUP_REMOVED lines=20> */
[----:B------:R-:W-:Y:S01]  /*d6e0*/  F2FP.F16.E5M2.UNPACK_B R157, R157 ;  /* 0x0000009dff9d723e */ /* 0x000fe200020004ff */
[----:B-1----:R1:W-:Y:S01]  /*d6f0*/  STG.E.64 desc[UR24][R44.64], R14 ;  /* 0x0000000e2c007986 */ /* 0x0023e2000c101b18 */
[----:B------:R-:W-:Y:S02]  /*d700*/  F2FP.F16.E5M2.UNPACK_B R110, R110 ;  /* 0x0000006eff6e723e */ /* 0x000fe400020004ff */
[----:B-1----:R-:W-:Y:S01]  /*d710*/  F2FP.F16.E5M2.UNPACK_B R15, R134 ;  /* 0x00000086ff0f723e */ /* 0x002fe200020004ff */
        /* <DEDUP_REMOVED lines=13> */
[----:B------:R-:W-:-:S02]  /*d7f0*/  F2FP.F16.E5M2.UNPACK_B R15, R15 ;  /* 0x0000000fff0f723e */ /* 0x000fc400020004ff */
[----:B------:R-:W-:Y:S02]  /*d800*/  LOP3.LUT R118, R118, 0xff0000, R13, 0xf8, !PT ;  /* 0x00ff000076767812 */ /* 0x000fe400078ef80d */
[----:B------:R-:W-:Y:S02]  /*d810*/  F2FP.F16.E5M2.UNPACK_B R134, R134 ;  /* 0x00000086ff86723e */ /* 0x000fe400020004ff */
[----:B------:R-:W-:Y:S02]  /*d820*/  LOP3.LUT R13, R13, 0xff, RZ, 0xc0, !PT ;  /* 0x000000ff0d0d7812 */ /* 0x000fe400078ec0ff */
[----:B------:R-:W-:Y:S01]  /*d830*/  F2FP.F16.E5M2.UNPACK_B R48, R48 ;  /* 0x00000030ff30723e */ /* 0x000fe200020004ff */
[----:B------:R-:W-:Y:S01]  /*d840*/  FFMA R115, R110, UR13, R115 ;  /* 0x0000000d6e737c23 */ /* 0x000fe20008000073 */
[----:B------:R-:W-:Y:S01]  /*d850*/  HADD2.F32 R15, -RZ, R15.H0_H0 ;  /* 0x2000000fff0f7230 */ /* 0x000fe20000004100 */
[----:B------:R-:W-:Y:S01]  /*d860*/  LOP3.LUT R110, R60, 0xff000000, R113, 0xf8, !PT ;  /* 0xff0000003c6e7812 */ /* 0x000fe200078ef871 */
[----:B------:R-:W-:Y:S01]  /*d870*/  HADD2.F32 R134, -RZ, R134.H0_H0 ;  /* 0x20000086ff867230 */ /* 0x000fe20000004100 */
[----:B------:R-:W-:Y:S01]  /*d880*/  F2FP.F16.E5M2.UNPACK_B R13, R13 ;  /* 0x0000000dff0d723e */ /* 0x000fe200020004ff */
        /* <DEDUP_REMOVED lines=17> */
[----:B------:R-:W-:Y:S02]  /*d9a0*/  F2FP.F16.E5M2.UNPACK_B R142, R142 ;  /* 0x0000008eff8e723e */ /* 0x000fe400020004ff */
[----:B------:R-:W-:Y:S02]  /*d9b0*/  LOP3.LUT R134, R134, 0xff, RZ, 0xc0, !PT ;  /* 0x000000ff86867812 */ /* 0x000fe400078ec0ff */
[----:B------:R-:W-:Y:S02]  /*d9c0*/  LOP3.LUT R118, R118, 0xff000000, R117, 0xf8, !PT ;  /* 0xff00000076767812 */ /* 0x000fe400078ef875 */
[----:B------:R-:W-:Y:S02]  /*d9d0*/  LOP3.LUT R117, R117, 0xff, RZ, 0xc0, !PT ;  /* 0x000000ff75757812 */ /* 0x000fe400078ec0ff */
[----:B------:R-:W-:Y:S01]  /*d9e0*/  LOP3.LUT R114, R114, 0xff000000, R143, 0xf8, !PT ;  /* 0xff00000072727812 */ /* 0x000fe200078ef88f */
[----:B------:R-:W-:Y:S01]  /*d9f0*/  HADD2.F32 R142, -RZ, R142.H0_H0 ;  /* 0x2000008eff8e7230 */ /* 0x000fe20000004100 */
[----:B------:R-:W-:-:S02]  /*da00*/  LOP3.LUT R116, R154, 0xff0000, R161, 0xf8, !PT ;  /* 0x00ff00009a747812 */ /* 0x000fc400078ef8a1 */
[----:B------:R-:W-:Y:S02]  /*da10*/  LOP3.LUT R143, R143, 0xff, RZ, 0xc0, !PT ;  /* 0x000000ff8f8f7812 */ /* 0x000fe400078ec0ff */
[----:B------:R-:W-:Y:S02]  /*da20*/  F2FP.F16.E5M2.UNPACK_B R134, R134 ;  /* 0x00000086ff86723e */ /* 0x000fe400020004ff */
[----:B------:R-:W-:Y:S02]  /*da30*/  F2FP.F16.E5M2.UNPACK_B R117, R117 ;  /* 0x00000075ff75723e */ /* 0x000fe400020004ff */
[----:B------:R-:W-:Y:S02]  /*da40*/  LOP3.LUT R116, R116, 0xff000000, R113, 0xf8, !PT ;  /* 0xff00000074747812 */ /* 0x000fe400078ef871 */
[----:B------:R-:W-:Y:S01]  /*da50*/  F2FP.F16.E5M2.UNPACK_B R143, R143 ;  /* 0x0000008fff8f723e */ /* 0x000fe200020004ff */
[----:B------:R-:W-:Y:S01]  /*da60*/  FFMA R61, R142, UR13, R49 ;  /* 0x0000000d8e3d7c23 */ /* 0x000fe20008000031 */
[----:B------:R-:W-:Y:S01]  /*da70*/  LOP3.LUT R113, R113, 0xff, RZ, 0xc0, !PT ;  /* 0x000000ff71717812 */ /* 0x000fe200078ec0ff */
[----:B------:R-:W-:Y:S01]  /*da80*/  HADD2.F32 R49, -RZ, R134.H0_H0 ;  /* 0x20000086ff317230 */ /* 0x000fe20000004100 */
[----:B------:R-:W-:Y:S01]  /*da90*/  LOP3.LUT R119, R119, 0xff, RZ, 0xc0, !PT ;  /* 0x000000ff77777812 */ /* 0x000fe200078ec0ff */
[----:B------:R-:W-:Y:S01]  /*daa0*/  HADD2.F32 R134, -RZ, R117.H0_H0 ;  /* 0x20000075ff867230 */ /* 0x000fe20000004100 */
[----:B------:R-:W-:Y:S01]  /*dab0*/  F2FP.F16.E5M2.UNPACK_B R113, R113 ;  /* 0x00000071ff71723e */ /* 0x000fe200020004ff */
[----:B------:R-:W-:-:S02]  /*dac0*/  HADD2.F32 R143, -RZ, R143.H0_H0 ;  /* 0x2000008fff8f7230 */ /* 0x000fc40000004100 */
[----:B------:R-:W-:Y:S01]  /*dad0*/  FFMA R150, R49, UR13, R150 ;  /* 0x0000000d31967c23 */ /* 0x000fe20008000096 */
[----:B------:R-:W-:Y:S01]  /*dae0*/  F2FP.F16.E5M2.UNPACK_B R119, R119 ;  /* 0x00000077ff77723e */ /* 0x000fe200020004ff */
[----:B------:R-:W-:Y:S01]  /*daf0*/  FFMA R49, R134, UR13, R111 ;  /* 0x0000000d86317c23 */ /* 0x000fe2000800006f */
[----:B------:R-:W-:Y:S02]  /*db00*/  HADD2.F32 R134, -RZ, R113.H0_H0 ;  /* 0x20000071ff867230 */ /* 0x000fe40000004100 */
[----:B------:R-:W-:Y:S01]  /*db10*/  FFMA R148, R143, UR13, R14 ;  /* 0x0000000d8f947c23 */ /* 0x000fe2000800000e */
[----:B------:R-:W-:Y:S02]  /*db20*/  LOP3.LUT R111, R136, 0xff, RZ, 0xc0, !PT ;  /* 0x000000ff886f7812 */ /* 0x000fe400078ec0ff */
[----:B------:R-:W-:Y:S01]  /*db30*/  SHF.R.U32.HI R14, RZ, 0x18, R141 ;  /* 0x00000018ff0e7819 */ /* 0x000fe2000001168d */
[----:B------:R-:W-:Y:S01]  /*db40*/  HADD2.F32 R142, -RZ, R119.H0_H0 ;  /* 0x20000077ff8e7230 */ /* 0x000fe20000004100 */
[----:B------:R-:W-:Y:S01]  /*db50*/  F2FP.F16.E5M2.UNPACK_B R111, R111 ;  /* 0x0000006fff6f723e */ /* 0x000fe200020004ff */
[----:B------:R-:W-:Y:S01]  /*db60*/  FFMA R13, R134, UR13, R13 ;  /* 0x0000000d860d7c23 */ /* 0x000fe2000800000d */
[----:B------:R-:W-:Y:S01]  /*db70*/  SHF.R.U32.HI R117, RZ, 0x18, R137 ;  /* 0x00000018ff757819 */ /* 0x000fe20000011689 */
[----:B------:R-:W-:-:S02]  /*db80*/  IMAD.SHL.U32 R134, R14, 0x100, RZ ;  /* 0x000001000e867824 */ /* 0x000fc400078e00ff */
[----:B------:R-:W-:Y:S01]  /*db90*/  FFMA R149, R142, UR13, R149 ;  /* 0x0000000d8e957c23 */ /* 0x000fe20008000095 */
[----:B------:R-:W-:Y:S02]  /*dba0*/  HADD2.F32 R142, -RZ, R111.H0_H0 ;  /* 0x2000006fff8e7230 */ /* 0x000fe40000004100 */
[----:B------:R-:W-:Y:S02]  /*dbb0*/  LOP3.LUT R111, R134, R19, R117, 0xfe, !PT ;  /* 0x00000013866f7212 */ /* 0x000fe400078efe75 */
[----:B------:R-:W-:Y:S02]  /*dbc0*/  F2FP.F16.E5M2.UNPACK_B R19, R117 ;  /* 0x00000075ff13723e */ /* 0x000fe400020004ff */
[----:B------:R-:W-:Y:S02]  /*dbd0*/  SHF.R.U64 R117, R136, 0x10, R137 ;  /* 0x0000001088757819 */ /* 0x000fe40000001289 */
[----:B------:R-:W-:Y:S02]  /*dbe0*/  LOP3.LUT R113, R137, 0xff, RZ, 0xc0, !PT ;  /* 0x000000ff89717812 */ /* 0x000fe400078ec0ff */
[----:B------:R-:W-:-:S02]  /*dbf0*/  LOP3.LUT R117, R117, 0xff, RZ, 0xc0, !PT ;  /* 0x000000ff75757812 */ /* 0x000fc400078ec0ff */
[----:B------:R-:W-:Y:S02]  /*dc00*/  F2FP.F16.E5M2.UNPACK_B R119, R113 ;  /* 0x00000071ff77723e */ /* 0x000fe400020004ff */
[----:B------:R-:W-:Y:S02]  /*dc10*/  F2FP.F16.E5M2.UNPACK_B R117, R117 ;  /* 0x00000075ff75723e */ /* 0x000fe400020004ff */
[----:B------:R-:W-:-:S03]  /*dc20*/  SHF.R.U64 R113, R136, 0x8, R137 ;  /* 0x0000000888717819 */ /* 0x000fc60000001289 */
[----:B------:R-:W-:Y:S01]  /*dc30*/  HADD2.F32 R154, -RZ, R117.H0_H0 ;  /* 0x20000075ff9a7230 */ /* 0x000fe20000004100 */
[----:B------:R-:W-:Y:S01]  /*dc40*/  LOP3.LUT R113, R113, 0xff, RZ, 0xc0, !PT ;  /* 0x000000ff71717812 */ /* 0x000fe200078ec0ff */
[----:B------:R-:W-:-:S03]  /*dc50*/  HADD2.F32 R160, -RZ, R19.H0_H0 ;  /* 0x20000013ffa07230 */ /* 0x000fc60000004100 */
[----:B------:R-:W-:Y:S01]  /*dc60*/  F2FP.F16.E5M2.UNPACK_B R113, R113 ;  /* 0x00000071ff71723e */ /* 0x000fe200020004ff */
        /* <DEDUP_REMOVED lines=8> */
[----:B------:R-:W-:-:S02]  /*dcf0*/  F2FP.F16.E5M2.UNPACK_B R15, R13 ;  /* 0x0000000dff0f723e */ /* 0x000fc400020004ff */
[--C-:B------:R-:W-:Y:S02]  /*dd00*/  SHF.R.U32.HI R49, RZ, 0x8, R137.reuse ;  /* 0x00000008ff317819 */ /* 0x100fe40000011689 */
[----:B------:R-:W-:Y:S01]  /*dd10*/  SHF.R.U32.HI R13, RZ, 0x10, R137 ;  /* 0x00000010ff0d7819 */ /* 0x000fe20000011689 */
[----:B------:R-:W-:Y:S01]  /*dd20*/  HADD2.F32 R15, -RZ, R15.H0_H0 ;  /* 0x2000000fff0f7230 */ /* 0x000fe20000004100 */
[----:B------:R-:W-:Y:S02]  /*dd30*/  LOP3.LUT R49, R49, 0xff, RZ, 0xc0, !PT ;  /* 0x000000ff31317812 */ /* 0x000fe400078ec0ff */
[----:B------:R-:W-:Y:S02]  /*dd40*/  LOP3.LUT R117, R13, 0xff, RZ, 0xc0, !PT ;  /* 0x000000ff0d757812 */ /* 0x000fe400078ec0ff */
[----:B------:R-:W-:Y:S02]  /*dd50*/  F2FP.F16.E5M2.UNPACK_B R49, R49 ;  /* 0x00000031ff31723e */ /* 0x000fe400020004ff */
[----:B------:R-:W-:Y:S01]  /*dd60*/  F2FP.F16.E5M2.UNPACK_B R117, R117 ;  /* 0x00000075ff75723e */ /* 0x000fe200020004ff */
[----:B------:R-:W-:Y:S01]  /*dd70*/  FFMA R148, R15, UR13, R148 ;  /* 0x0000000d0f947c23 */ /* 0x000fe20008000094 */
[----:B------:R-:W-:Y:S01]  /*dd80*/  LOP3.LUT R15, R140, 0xff, RZ, 0xc0, !PT ;  /* 0x000000ff8c0f7812 */ /* 0x000fe200078ec0ff */
[----:B------:R-:W-:-:S02]  /*dd90*/  HADD2.F32 R49, -RZ, R49.H0_H0 ;  /* 0x20000031ff317230 */ /* 0x000fc40000004100 */
[----:B------:R-:W-:Y:S01]  /*dda0*/  HADD2.F32 R142, -RZ, R117.H0_H0 ;  /* 0x20000075ff8e7230 */ /* 0x000fe20000004100 */
[----:B------:R-:W-:Y:S02]  /*ddb0*/  SHF.R.U64 R117, R140, 0x8, R141 ;  /* 0x000000088c757819 */ /* 0x000fe4000000128d */
[----:B------:R-:W-:Y:S01]  /*ddc0*/  F2FP.F16.E5M2.UNPACK_B R15, R15 ;  /* 0x0000000fff0f723e */ /* 0x000fe200020004ff */
[----:B------:R-:W-:Y:S01]  /*ddd0*/  FFMA R49, R49, UR13, R150 ;  /* 0x0000000d31317c23 */ /* 0x000fe20008000096 */
[----:B------:R-:W-:Y:S01]  /*dde0*/  LOP3.LUT R117, R117, 0xff, RZ, 0xc0, !PT ;  /* 0x000000ff75757812 */ /* 0x000fe200078ec0ff */
[----:B------:R-:W-:Y:S01]  /*ddf0*/  FFMA R150, R142, UR13, R149 ;  /* 0x0000000d8e967c23 */ /* 0x000fe20008000095 */
[----:B------:R-:W-:Y:S01]  /*de00*/  F2FP.F16.E5M2.UNPACK_B R14, R14 ;  /* 0x0000000eff0e723e */ /* 0x000fe200020004ff */
[----:B------:R-:W-:Y:S01]  /*de10*/  HADD2.F32 R142, -RZ, R15.H0_H0 ;  /* 0x2000000fff8e7230 */ /* 0x000fe20000004100 */
[----:B------:R-:W-:Y:S01]  /*de20*/  F2FP.F16.E5M2.UNPACK_B R117, R117 ;  /* 0x00000075ff75723e */ /* 0x000fe200020004ff */
[----:B------:R-:W-:-:S03]  /*de30*/  FFMA R115, R160, UR13, R115 ;  /* 0x0000000da0737c23 */ /* 0x000fc60008000073 */
[----:B------:R-:W-:Y:S01]  /*de40*/  FFMA R15, R142, UR13, R61 ;  /* 0x0000000d8e0f7c23 */ /* 0x000fe2000800003d */
[----:B------:R-:W-:Y:S01]  /*de50*/  HADD2.F32 R142, -RZ, R14.H0_H0 ;  /* 0x2000000eff8e7230 */ /* 0x000fe20000004100 */
[----:B------:R-:W-:Y:S01]  /*de60*/  LOP3.LUT R119, R141, 0xff, RZ, 0xc0, !PT ;  /* 0x000000ff8d777812 */ /* 0x000fe200078ec0ff */
[----:B------:R-:W-:Y:S01]  /*de70*/  HADD2.F32 R14, -RZ, R117.H0_H0 ;  /* 0x20000075ff0e7230 */ /* 0x000fe20000004100 */
[----:B------:R-:W-:Y:S02]  /*de80*/  SHF.R.U64 R61, R140, 0x18, R141 ;  /* 0x000000188c3d7819 */ /* 0x000fe4000000128d */
[----:B------:R-:W-:Y:S01]  /*de90*/  F2FP.F16.E5M2.UNPACK_B R119, R119 ;  /* 0x00000077ff77723e */ /* 0x000fe200020004ff */
        /* <DEDUP_REMOVED lines=9> */
[----:B------:R-:W-:Y:S02]  /*df30*/  F2FP.F16.E5M2.UNPACK_B R14, R14 ;  /* 0x0000000eff0e723e */ /* 0x000fe400020004ff */
[----:B------:R-:W-:Y:S02]  /*df40*/  F2FP.F16.E5M2.UNPACK_B R61, R61 ;  /* 0x0000003dff3d723e */ /* 0x000fe400020004ff */
[----:B------:R-:W-:Y:S02]  /*df50*/  F2FP.F16.E5M2.UNPACK_B R115, R115 ;  /* 0x00000073ff73723e */ /* 0x000fe400020004ff */
        /* <DEDUP_REMOVED lines=8> */
[----:B------:R-:W-:Y:S01]  /*dfe0*/  F2FP.F16.E5M2.UNPACK_B R119, R119 ;  /* 0x00000077ff77723e */ /* 0x000fe200020004ff */
        /* <DEDUP_REMOVED lines=24> */
[----:B------:R-:W-:Y:S02]  /*e170*/  F2FP.F16.E5M2.UNPACK_B R19, R19 ;  /* 0x00000013ff13723e */ /* 0x000fe400020004ff */
[----:B------:R-:W-:Y:S02]  /*e180*/  F2FP.F16.E5M2.UNPACK_B R140, R140 ;  /* 0x0000008cff8c723e */ /* 0x000fe400020004ff */
        /* <DEDUP_REMOVED lines=15> */
[----:B------:R-:W-:Y:S02]  /*e280*/  F2FP.F16.E5M2.UNPACK_B R15, R15 ;  /* 0x0000000fff0f723e */ /* 0x000fe400020004ff */
[----:B------:R-:W-:Y:S02]  /*e290*/  LOP3.LUT R134, R143, 0xff, RZ, 0xc0, !PT ;  /* 0x000000ff8f867812 */ /* 0x000fe400078ec0ff */
[----:B------:R-:W-:Y:S02]  /*e2a0*/  F2FP.F16.E5M2.UNPACK_B R137, R137 ;  /* 0x00000089ff89723e */ /* 0x000fe400020004ff */
[----:B------:R-:W-:Y:S01]  /*e2b0*/  F2FP.F16.E5M2.UNPACK_B R135, R134 ;  /* 0x00000086ff87723e */ /* 0x000fe200020004ff */
[----:B------:R-:W-:Y:S02]  /*e2c0*/  HADD2.F32 R134, -RZ, R15.H0_H0 ;  /* 0x2000000fff867230 */ /* 0x000fe40000004100 */
[----:B------:R-:W-:Y:S01]  /*e2d0*/  HADD2.F32 R140, -RZ, R137.H0_H0 ;  /* 0x20000089ff8c7230 */ /* 0x000fe20000004100 */
[----:B------:R-:W-:-:S02]  /*e2e0*/  SHF.R.U32.HI R137, RZ, 0x8, R139 ;  /* 0x00000008ff897819 */ /* 0x000fc4000001168b */
[----:B------:R-:W-:Y:S02]  /*e2f0*/  FFMA R113, R134, UR13, R113 ;  /* 0x0000000d86717c23 */ /* 0x000fe40008000071 */
[----:B------:R-:W-:Y:S01]  /*e300*/  LOP3.LUT R134, R137, 0xff, RZ, 0xc0, !PT ;  /* 0x000000ff89867812 */ /* 0x000fe200078ec0ff */
[----:B------:R-:W-:-:S03]  /*e310*/  HADD2.F32 R135, -RZ, R135.H0_H0 ;  /* 0x20000087ff877230 */ /* 0x000fc60000004100 */
[----:B------:R-:W-:Y:S01]  /*e320*/  F2FP.F16.E5M2.UNPACK_B R134, R134 ;  /* 0x00000086ff86723e */ /* 0x000fe200020004ff */
        /* <DEDUP_REMOVED lines=9> */
[----:B------:R-:W-:Y:S02]  /*e3c0*/  F2FP.F16.E5M2.UNPACK_B R135, R135 ;  /* 0x00000087ff87723e */ /* 0x000fe400020004ff */
        /* <DEDUP_REMOVED lines=14> */
[----:B------:R-:W-:Y:S01]  /*e4b0*/  F2FP.F16.E5M2.UNPACK_B R10, R10 ;  /* 0x0000000aff0a723e */ /* 0x000fe200020004ff */
        /* <DEDUP_REMOVED lines=9> */
[----:B------:R-:W-:Y:S02]  /*e550*/  F2FP.F16.E5M2.UNPACK_B R15, R14 ;  /* 0x0000000eff0f723e */ /* 0x000fe400020004ff */
[----:B------:R-:W-:Y:S02]  /*e560*/  F2FP.F16.E5M2.UNPACK_B R136, R136 ;  /* 0x00000088ff88723e */ /* 0x000fe400020004ff */
[----:B------:R-:W-:Y:S02]  /*e570*/  LOP3.LUT R14, R143, 0xff, RZ, 0xc0, !PT ;  /* 0x000000ff8f0e7812 */ /* 0x000fe400078ec0ff */
[----:B------:R-:W-:Y:S01]  /*e580*/  LOP3.LUT R49, R49, 0xffffff, R160, 0xc8, !PT ;  /* 0x00ffffff31317812 */ /* 0x000fe200078ec8a0 */
[----:B------:R-:W-:Y:S01]  /*e590*/  HADD2.F32 R160, -RZ, R136.H0_H0 ;  /* 0x20000088ffa07230 */ /* 0x000fe20000004100 */
[----:B------:R-:W-:Y:S01]  /*e5a0*/  F2FP.F16.E5M2.UNPACK_B R14, R14 ;  /* 0x0000000eff0e723e */ /* 0x000fe200020004ff */
        /* <DEDUP_REMOVED lines=8> */
[----:B------:R-:W-:-:S02]  /*e630*/  F2FP.F16.E5M2.UNPACK_B R157, R157 ;  /* 0x0000009dff9d723e */ /* 0x000fc400020004ff */
[----:B------:R-:W-:-:S03]  /*e640*/  LOP3.LUT R113, R144, 0xff, RZ, 0xc0, !PT ;  /* 0x000000ff90717812 */ /* 0x000fc600078ec0ff */
[----:B------:R-:W-:Y:S01]  /*e650*/  HADD2.F32 R157, -RZ, R157.H0_H0 ;  /* 0x2000009dff9d7230 */ /* 0x000fe20000004100 */
[----:B------:R-:W-:-:S04]  /*e660*/  F2FP.F16.E5M2.UNPACK_B R113, R113 ;  /* 0x00000071ff71723e */ /* 0x000fc800020004ff */
[----:B------:R-:W-:Y:S01]  /*e670*/  FFMA R150, R157, UR13, R150 ;  /* 0x0000000d9d967c23 */ /* 0x000fe20008000096 */
[----:B------:R-:W-:Y:S01]  /*e680*/  HADD2.F32 R113, -RZ, R113.H0_H0 ;  /* 0x20000071ff717230 */ /* 0x000fe20000004100 */
[----:B------:R-:W-:-:S04]  /*e690*/  SHF.R.U32.HI R157, RZ, 0x10, R145 ;  /* 0x00000010ff9d7819 */ /* 0x000fc80000011691 */
[----:B------:R-:W-:Y:S01]  /*e6a0*/  FFMA R148, R113, UR13, R148 ;  /* 0x0000000d71947c23 */ /* 0x000fe20008000094 */
[----:B------:R-:W-:Y:S02]  /*e6b0*/  LOP3.LUT R113, R157, 0xff, RZ, 0xc0, !PT ;  /* 0x000000ff9d717812 */ /* 0x000fe400078ec0ff */
[----:B------:R-:W-:Y:S02]  /*e6c0*/  SHF.R.U32.HI R160, RZ, 0x8, R145 ;  /* 0x00000008ffa07819 */ /* 0x000fe40000011691 */
[----:B------:R-:W-:Y:S01]  /*e6d0*/  F2FP.F16.E5M2.UNPACK_B R113, R113 ;  /* 0x00000071ff71723e */ /* 0x000fe200020004ff */
[----:B------:R-:W-:Y:S01]  /*e6e0*/  FFMA R13, R138, UR13, R13 ;  /* 0x0000000d8a0d7c23 */ /* 0x000fe2000800000d */
[----:B------:R-:W-:Y:S02]  /*e6f0*/  LOP3.LUT R136, R160, 0xff, RZ, 0xc0, !PT ;  /* 0x000000ffa0887812 */ /* 0x000fe400078ec0ff */
[----:B------:R-:W-:Y:S01]  /*e700*/  LOP3.LUT R19, R19, 0xff0000, R139, 0xf8, !PT ;  /* 0x00ff000013137812 */ /* 0x000fe200078ef88b */
[----:B------:R-:W-:Y:S01]  /*e710*/  HADD2.F32 R113, -RZ, R113.H0_H0 ;  /* 0x20000071ff717230 */ /* 0x000fe20000004100 */
[----:B------:R-:W1:Y:S01]  /*e720*/  LDS.64 R138, [R16+0x18] ;  /* 0x00001800108a7984 */ /* 0x000e620000000a00 */
[----:B------:R-:W-:-:S02]  /*e730*/  F2FP.F16.E5M2.UNPACK_B R136, R136 ;  /* 0x00000088ff88723e */ /* 0x000fc400020004ff */
[----:B------:R-:W-:Y:S01]  /*e740*/  LOP3.LUT R137, R117, 0xff, RZ, 0xc0, !PT ;  /* 0x000000ff75897812 */ /* 0x000fe200078ec0ff */
[----:B------:R-:W-:Y:S01]  /*e750*/  FFMA R150, R113, UR13, R150 ;  /* 0x0000000d71967c23 */ /* 0x000fe20008000096 */
[----:B------:R-:W-:Y:S02]  /*e760*/  VIADD R113, R18, 0x1d ;  /* 0x0000001d12717836 */ /* 0x000fe40000000000 */
[----:B------:R-:W-:Y:S01]  /*e770*/  HADD2.F32 R136, -RZ, R136.H0_H0 ;  /* 0x20000088ff887230 */ /* 0x000fe20000004100 */
[----:B------:R-:W-:Y:S02]  /*e780*/  F2FP.F16.E5M2.UNPACK_B R137, R137 ;  /* 0x00000089ff89723e */ /* 0x000fe400020004ff */
        /* <DEDUP_REMOVED lines=440> */
        .weak           $__internal_3_$__cuda_sm20_div_u64
        .type           $__internal_3_$__cuda_sm20_div_u64,@function
        .size           $__internal_3_$__cuda_sm20_div_u64,(.L_x_493 - $__internal_3_$__cuda_sm20_div_u64)
$__internal_3_$__cuda_sm20_div_u64:
        /* <DEDUP_REMOVED lines=71> */
[----:B------:R-:W-:Y:S11]  /*10780*/  RET.REL.NODEC R2 `(_ZN18transformer_engine22transpose_dbias_kernelILi8ELi8ENS_52_GLOBAL__N__21b575c7_19_transpose_fusion_cu_821f04ea11TDBiasParamI13__nv_fp8_e5m2S3_fEEEEvT1_mmm) ;  /* 0xfffffef8021c7950 */ /* 0x000ff60003c3ffff */
.L_x_486:
        /* <DEDUP_REMOVED lines=15> */
.L_x_493:


//--------------------- .nv.shared._ZN18transformer_engine19reduce_dbias_kernelILi4Ef13__nv_bfloat16EEvPT1_PKT0_ii --------------------------
	.section	.nv.shared._ZN18transformer_engine19reduce_dbias_kernelILi4Ef13__nv_bfloat16EEvPT1_PKT0_ii,"aw",@nobits
	.sectionflags	@""
	.align	16
	.zero		1024


//--------------------- .nv.shared.reserved.0     --------------------------
	.section	.nv.shared.reserved.0,"aw",@nobits
	.weak		__nv_reservedSMEM_offset_0_alias
	.size		__nv_reservedSMEM_offset_0_alias, 0, 64
	.other		__nv_reservedSMEM_offset_0_alias,@"STO_CUDA_RESERVED_SHARED STV_DEFAULT"
__nv_reservedSMEM_offset_0_alias:
	.zero		0
	.zero		64


//--------------------- .nv.shared._ZN18transformer_engine19reduce_dbias_kernelILi4Ef6__halfEEvPT1_PKT0_ii --------------------------
	.section	.nv.shared._ZN18transformer_engine19reduce_dbias_kernelILi4Ef6__halfEEvPT1_PKT0_ii,"aw",@nobits
	.sectionflags	@""
	.align	16
	.zero		1024


//--------------------- .nv.shared._ZN18transformer_engine19reduce_dbias_kernelILi2EffEEvPT1_PKT0_ii --------------------------
	.section	.nv.shared._ZN18transformer_engine19reduce_dbias_kernelILi2EffEEvPT1_PKT0_ii,"aw",@nobits
	.sectionflags	@""
	.align	16
	.zero		1024


//--------------------- .nv.shared._ZN18transformer_engine33transpose_dbias_kernel_notalignedILi8ELi8ENS_52_GLOBAL__N__21b575c7_19_transpose_fusion_cu_821f04ea11TDBiasParamI13__nv_fp8_e4m3S3_fEEEEvT1_mmm --------------------------
	.section	.nv.shared._ZN18transformer_engine33transpose_dbias_kernel_notalignedILi8ELi8ENS_52_GLOBAL__N__21b575c7_19_transpose_fusion_cu_821f04ea11TDBiasParamI13__nv_fp8_e4m3S3_fEEEEvT1_mmm,"aw",@nobits
	.sectionflags	@""
	.align	16
	.zero		1024


//--------------------- .nv.shared._ZN18transformer_engine22transpose_dbias_kernelILi8ELi8ENS_52_GLOBAL__N__21b575c7_19_transpose_fusion_cu_821f04ea11TDBiasParamI13__nv_fp8_e4m3S3_fEEEEvT1_mmm --------------------------
	.section	.nv.shared._ZN18transformer_engine22transpose_dbias_kernelILi8ELi8ENS_52_GLOBAL__N__21b575c7_19_transpose_fusion_cu_821f04ea11TDBiasParamI13__nv_fp8_e4m3S3_fEEEEvT1_mmm,"aw",@nobits
	.sectionflags	@""
	.align	16
	.zero		1024


//--------------------- .nv.shared._ZN18transformer_engine33transpose_dbias_kernel_notalignedILi8ELi8ENS_52_GLOBAL__N__21b575c7_19_transpose_fusion_cu_821f04ea11TDBiasParamI13__nv_fp8_e5m2S3_fEEEEvT1_mmm --------------------------
	.section	.nv.shared._ZN18transformer_engine33transpose_dbias_kernel_notalignedILi8ELi8ENS_52_GLOBAL__N__21b575c7_19_transpose_fusion_cu_821f04ea11TDBiasParamI13__nv_fp8_e5m2S3_fEEEEvT1_mmm,"aw",@nobits
	.sectionflags	@""
	.align	16
	.zero		1024


//--------------------- .nv.shared._ZN18transformer_engine22transpose_dbias_kernelILi8ELi8ENS_52_GLOBAL__N__21b575c7_19_transpose_fusion_cu_821f04ea11TDBiasParamI13__nv_fp8_e5m2S3_fEEEEvT1_mmm --------------------------
	.section	.nv.shared._ZN18transformer_engine22transpose_dbias_kernelILi8ELi8ENS_52_GLOBAL__N__21b575c7_19_transpose_fusion_cu_821f04ea11TDBiasParamI13__nv_fp8_e5m2S3_fEEEEvT1_mmm,"aw",@nobits
	.sectionflags	@""
	.align	16
	.zero		1024


//--------------------- .nv.constant0._ZN18transformer_engine19reduce_dbias_kernelILi4Ef13__nv_bfloat16EEvPT1_PKT0_ii --------------------------
	.section	.nv.constant0._ZN18transformer_engine19reduce_dbias_kernelILi4Ef13__nv_bfloat16EEvPT1_PKT0_ii,"a",@progbits
	.sectionflags	@""
	.align	4
.nv.constant0._ZN18transformer_engine19reduce_dbias_kernelILi4Ef13__nv_bfloat16EEvPT1_PKT0_ii:
	.zero		920


//--------------------- .nv.constant0._ZN18transformer_engine19reduce_dbias_kernelILi4Ef6__halfEEvPT1_PKT0_ii --------------------------
	.section	.nv.constant0._ZN18transformer_engine19reduce_dbias_kernelILi4Ef6__halfEEvPT1_PKT0_ii,"a",@progbits
	.sectionflags	@""
	.align	4
.nv.constant0._ZN18transformer_engine19reduce_dbias_kernelILi4Ef6__halfEEvPT1_PKT0_ii:
	.zero		920


//--------------------- .nv.constant0._ZN18transformer_engine19reduce_dbias_kernelILi2EffEEvPT1_PKT0_ii --------------------------
	.section	.nv.constant0._ZN18transformer_engine19reduce_dbias_kernelILi2EffEEvPT1_PKT0_ii,"a",@progbits
	.sectionflags	@""
	.align	4
.nv.constant0._ZN18transformer_engine19reduce_dbias_kernelILi2EffEEvPT1_PKT0_ii:
	.zero		920


//--------------------- .nv.constant0._ZN18transformer_engine33transpose_dbias_kernel_notalignedILi8ELi8ENS_52_GLOBAL__N__21b575c7_19_transpose_fusion_cu_821f04ea11TDBiasParamI13__nv_fp8_e4m3S3_fEEEEvT1_mmm --------------------------
	.section	.nv.constant0._ZN18transformer_engine33transpose_dbias_kernel_notalignedILi8ELi8ENS_52_GLOBAL__N__21b575c7_19_transpose_fusion_cu_821f04ea11TDBiasParamI13__nv_fp8_e4m3S3_fEEEEvT1_mmm,"a",@progbits
	.sectionflags	@""
	.align	4
.nv.constant0._ZN18transformer_engine33transpose_dbias_kernel_notalignedILi8ELi8ENS_52_GLOBAL__N__21b575c7_19_transpose_fusion_cu_821f04ea11TDBiasParamI13__nv_fp8_e4m3S3_fEEEEvT1_mmm:
	.zero		952


//--------------------- .nv.constant0._ZN18transformer_engine22transpose_dbias_kernelILi8ELi8ENS_52_GLOBAL__N__21b575c7_19_transpose_fusion_cu_821f04ea11TDBiasParamI13__nv_fp8_e4m3S3_fEEEEvT1_mmm --------------------------
	.section	.nv.constant0._ZN18transformer_engine22transpose_dbias_kernelILi8ELi8ENS_52_GLOBAL__N__21b575c7_19_transpose_fusion_cu_821f04ea11TDBiasParamI13__nv_fp8_e4m3S3_fEEEEvT1_mmm,"a",@progbits
	.sectionflags	@""
	.align	4
.nv.constant0._ZN18transformer_engine22transpose_dbias_kernelILi8ELi8ENS_52_GLOBAL__N__21b575c7_19_transpose_fusion_cu_821f04ea11TDBiasParamI13__nv_fp8_e4m3S3_fEEEEvT1_mmm:
	.zero		952


//--------------------- .nv.constant0._ZN18transformer_engine33transpose_dbias_kernel_notalignedILi8ELi8ENS_52_GLOBAL__N__21b575c7_19_transpose_fusion_cu_821f04ea11TDBiasParamI13__nv_fp8_e5m2S3_fEEEEvT1_mmm --------------------------
	.section	.nv.constant0._ZN18transformer_engine33transpose_dbias_kernel_notalignedILi8ELi8ENS_52_GLOBAL__N__21b575c7_19_transpose_fusion_cu_821f04ea11TDBiasParamI13__nv_fp8_e5m2S3_fEEEEvT1_mmm,"a",@progbits
	.sectionflags	@""
	.align	4
.nv.constant0._ZN18transformer_engine33transpose_dbias_kernel_notalignedILi8ELi8ENS_52_GLOBAL__N__21b575c7_19_transpose_fusion_cu_821f04ea11TDBiasParamI13__nv_fp8_e5m2S3_fEEEEvT1_mmm:
	.zero		952


//--------------------- .nv.constant0._ZN18transformer_engine22transpose_dbias_kernelILi8ELi8ENS_52_GLOBAL__N__21b575c7_19_transpose_fusion_cu_821f04ea11TDBiasParamI13__nv_fp8_e5m2S3_fEEEEvT1_mmm --------------------------
	.section	.nv.constant0._ZN18transformer_engine22transpose_dbias_kernelILi8ELi8ENS_52_GLOBAL__N__21b575c7_19_transpose_fusion_cu_821f04ea11TDBiasParamI13__nv_fp8_e5m2S3_fEEEEvT1_mmm,"a",@progbits
	.sectionflags	@""
	.align	4
.nv.constant0._ZN18transformer_engine22transpose_dbias_kernelILi8ELi8ENS_52_GLOBAL__N__21b575c7_19_transpose_fusion_cu_821f04ea11TDBiasParamI13__nv_fp8_e5m2S3_fEEEEvT1_mmm:
	.zero		952


//--------------------- SYMBOLS --------------------------

	.type		.nv.reservedSmem.offset0,@object
	.size		.nv.reservedSmem.offset0,0x4
	.type		.nv.reservedSmem.cap,@object
	.size		.nv.reservedSmem.cap,0x4
